def attn_fwd(
    Q,
    K,
    V,
    Out,
    Lse,
    sm_scale,
    stride_qz,
    stride_qh,
    stride_qm,
    stride_qk,
    stride_kz,
    stride_kh,
    stride_kn,
    stride_kk,
    stride_vz,
    stride_vh,
    stride_vn,
    stride_vk,
    stride_oz,
    stride_oh,
    stride_om,
    stride_ok,
    seqlen_q,
    seqlen_k,
    BLOCK_M: tl.constexpr,
    BLOCK_N: tl.constexpr,
    HEAD_DIM: tl.constexpr,
    CAUSAL: tl.constexpr,
):
    start_m = tl.program_id(0)
    off_hz = tl.program_id(1)
    q_off = off_hz * stride_qh
    k_off = off_hz * stride_kh
    v_off = off_hz * stride_vh
    offs_m = start_m * BLOCK_M + tl.arange(0, BLOCK_M)
    offs_d = tl.arange(0, HEAD_DIM)
    offs_n = tl.arange(0, BLOCK_N)
    q_ptrs = Q + q_off + offs_m[:, None] * stride_qm + offs_d[None, :] * stride_qk
    k_ptrs = K + k_off + offs_d[:, None] * stride_kk + offs_n[None, :] * stride_kn
    v_ptrs = V + v_off + offs_n[:, None] * stride_vn + offs_d[None, :] * stride_vk
    m_i = tl.full([BLOCK_M], float("-inf"), dtype=tl.float32)
    l_i = tl.zeros([BLOCK_M], dtype=tl.float32) + 1.0
    acc = tl.zeros([BLOCK_M, HEAD_DIM], dtype=tl.float32)
    q = tl.load(q_ptrs)
    acc, l_i, m_i = _attn_fwd_inner(
        acc,
        l_i,
        m_i,
        q,
        k_ptrs,
        v_ptrs,
        sm_scale,
        stride_kn,
        stride_vn,
        start_m,
        seqlen_k,
        BLOCK_M,
        BLOCK_N,
        HEAD_DIM,
        CAUSAL,
    )
    acc = acc / l_i[:, None]
    lse = m_i + tl.math.log2(l_i) / 1.4426950408889634
    o_ptrs = (
        Out
        + off_hz * stride_oh
        + offs_m[:, None] * stride_om
        + offs_d[None, :] * stride_ok
    )
    tl.store(o_ptrs, acc.to(Out.dtype.element_ty))
    tl.store(Lse + off_hz * seqlen_q + offs_m, lse)

# config = {"BLOCK_M": 64, "BLOCK_N": 64, "HEAD_DIM": 512, "arch": "sm_90", "causal": false, "dtype": "fp16", "num_stages": 2, "num_warps": 8}
# arch = sm_90


// ===== COMPILED SASS (sm_90a) =====

	.target	sm_90a

	.elftype	@"ET_EXEC"


//--------------------- .note.nv.tkinfo           --------------------------
	.section	.note.nv.tkinfo,"",@"SHT_NOTE"
	.sectionflags	@"SHF_NOTE_NV_TKINFO"
	.tkinfo
        /*0018*/ 	.word	0x00000002
        /*0030*/ 	.string	""
        /*0030*/ 	.string	"ptxas"
        /*0030*/ 	.string	"Cuda compilation tools, release 13.0, V13.0.88"
        /*0030*/ 	.string	"Build cuda_13.0.r13.0/compiler.36424714_0"
        /*0030*/ 	.string	"-v  -suppress-debug-info  -lineinfo  -arch sm_90a "



//--------------------- .note.nv.cuinfo           --------------------------
	.section	.note.nv.cuinfo,"",@"SHT_NOTE"
	.sectionflags	@"SHF_NOTE_NV_CUINFO"
        /*0018*/ 	.short	0x0002
        /*001a*/ 	.short	0x005a
        /*001c*/ 	.short	0x0082
	.zero		2


//--------------------- .nv.info                  --------------------------
	.section	.nv.info,"",@"SHT_CUDA_INFO"
	.align	4


	//----- nvinfo : EIATTR_REGCOUNT
	.align		4
        /*0000*/ 	.byte	0x04, 0x2f
        /*0002*/ 	.short	(.L_2 - .L_1)
	.align		4
.L_1:
        /*0004*/ 	.word	index@(attn_fwd)
        /*0008*/ 	.word	0x000000ff


	//----- nvinfo : EIATTR_FRAME_SIZE
	.align		4
.L_2:
        /*000c*/ 	.byte	0x04, 0x11
        /*000e*/ 	.short	(.L_4 - .L_3)
	.align		4
.L_3:
        /*0010*/ 	.word	index@(attn_fwd)
        /*0014*/ 	.word	0x00000540


	//----- nvinfo : EIATTR_MIN_STACK_SIZE
	.align		4
.L_4:
        /*0018*/ 	.byte	0x04, 0x12
        /*001a*/ 	.short	(.L_6 - .L_5)
	.align		4
.L_5:
        /*001c*/ 	.word	index@(attn_fwd)
        /*0020*/ 	.word	0x00000540
.L_6:


//--------------------- .nv.compat                --------------------------
	.section	.nv.compat,"",@"SHT_CUDA_COMPAT_INFO"
	.align	4
        /*0000*/ 	.byte	0x02, 0x09, 0x01, 0x00, 0x02, 0x02, 0x04, 0x00, 0x02, 0x05, 0x05, 0x00, 0x03, 0x07, 0x01, 0x01
        /*0010*/ 	.byte	0x02, 0x03, 0x00, 0x00, 0x02, 0x06, 0x01, 0x00, 0x04, 0x0b, 0x08, 0x00, 0x00, 0x00, 0x00, 0x00
        /*0020*/ 	.byte	0x00, 0x00, 0x00, 0x00


//--------------------- .nv.info.attn_fwd         --------------------------
	.section	.nv.info.attn_fwd,"",@"SHT_CUDA_INFO"
	.sectionflags	@""
	.align	4


	//----- nvinfo : EIATTR_CUDA_API_VERSION
	.align		4
        /*0000*/ 	.byte	0x04, 0x37
        /*0002*/ 	.short	(.L_8 - .L_7)
.L_7:
        /*0004*/ 	.word	0x00000082


	//----- nvinfo : EIATTR_KPARAM_INFO
	.align		4
.L_8:
        /*0008*/ 	.byte	0x04, 0x17
        /*000a*/ 	.short	(.L_10 - .L_9)
.L_9:
        /*000c*/ 	.word	0x00000000
        /*0010*/ 	.short	0x0019
        /*0012*/ 	.short	0x0080
        /*0014*/ 	.byte	0x00, 0xf4, 0x21, 0x00


	//----- nvinfo : EIATTR_KPARAM_INFO
	.align		4
.L_10:
        /*0018*/ 	.byte	0x04, 0x17
        /*001a*/ 	.short	(.L_12 - .L_11)
.L_11:
        /*001c*/ 	.word	0x00000000
        /*0020*/ 	.short	0x0018
        /*0022*/ 	.short	0x0078
        /*0024*/ 	.byte	0x00, 0xf4, 0x21, 0x00


	//----- nvinfo : EIATTR_KPARAM_INFO
	.align		4
.L_12:
        /*0028*/ 	.byte	0x04, 0x17
        /*002a*/ 	.short	(.L_14 - .L_13)
.L_13:
        /*002c*/ 	.word	0x00000000
        /*0030*/ 	.short	0x0017
        /*0032*/ 	.short	0x0070
        /*0034*/ 	.byte	0x00, 0xf0, 0x11, 0x00


	//----- nvinfo : EIATTR_KPARAM_INFO
	.align		4
.L_14:
        /*0038*/ 	.byte	0x04, 0x17
        /*003a*/ 	.short	(.L_16 - .L_15)
.L_15:
        /*003c*/ 	.word	0x00000000
        /*0040*/ 	.short	0x0016
        /*0042*/ 	.short	0x006c
        /*0044*/ 	.byte	0x00, 0xf0, 0x11, 0x00


	//----- nvinfo : EIATTR_KPARAM_INFO
	.align		4
.L_16:
        /*0048*/ 	.byte	0x04, 0x17
        /*004a*/ 	.short	(.L_18 - .L_17)
.L_17:
        /*004c*/ 	.word	0x00000000
        /*0050*/ 	.short	0x0015
        /*0052*/ 	.short	0x0068
        /*0054*/ 	.byte	0x00, 0xf0, 0x11, 0x00


	//----- nvinfo : EIATTR_KPARAM_INFO
	.align		4
.L_18:
        /*0058*/ 	.byte	0x04, 0x17
        /*005a*/ 	.short	(.L_20 - .L_19)
.L_19:
        /*005c*/ 	.word	0x00000000
        /*0060*/ 	.short	0x0014
        /*0062*/ 	.short	0x0064
        /*0064*/ 	.byte	0x00, 0xf0, 0x11, 0x00


	//----- nvinfo : EIATTR_KPARAM_INFO
	.align		4
.L_20:
        /*0068*/ 	.byte	0x04, 0x17
        /*006a*/ 	.short	(.L_22 - .L_21)
.L_21:
        /*006c*/ 	.word	0x00000000
        /*0070*/ 	.short	0x0013
        /*0072*/ 	.short	0x0060
        /*0074*/ 	.byte	0x00, 0xf0, 0x11, 0x00


	//----- nvinfo : EIATTR_KPARAM_INFO
	.align		4
.L_22:
        /*0078*/ 	.byte	0x04, 0x17
        /*007a*/ 	.short	(.L_24 - .L_23)
.L_23:
        /*007c*/ 	.word	0x00000000
        /*0080*/ 	.short	0x0012
        /*0082*/ 	.short	0x005c
        /*0084*/ 	.byte	0x00, 0xf0, 0x11, 0x00


	//----- nvinfo : EIATTR_KPARAM_INFO
	.align		4
.L_24:
        /*0088*/ 	.byte	0x04, 0x17
        /*008a*/ 	.short	(.L_26 - .L_25)
.L_25:
        /*008c*/ 	.word	0x00000000
        /*0090*/ 	.short	0x0011
        /*0092*/ 	.short	0x0058
        /*0094*/ 	.byte	0x00, 0xf0, 0x11, 0x00


	//----- nvinfo : EIATTR_KPARAM_INFO
	.align		4
.L_26:
        /*0098*/ 	.byte	0x04, 0x17
        /*009a*/ 	.short	(.L_28 - .L_27)
.L_27:
        /*009c*/ 	.word	0x00000000
        /*00a0*/ 	.short	0x0010
        /*00a2*/ 	.short	0x0054
        /*00a4*/ 	.byte	0x00, 0xf0, 0x11, 0x00


	//----- nvinfo : EIATTR_KPARAM_INFO
	.align		4
.L_28:
        /*00a8*/ 	.byte	0x04, 0x17
        /*00aa*/ 	.short	(.L_30 - .L_29)
.L_29:
        /*00ac*/ 	.word	0x00000000
        /*00b0*/ 	.short	0x000f
        /*00b2*/ 	.short	0x0050
        /*00b4*/ 	.byte	0x00, 0xf0, 0x11, 0x00


	//----- nvinfo : EIATTR_KPARAM_INFO
	.align		4
.L_30:
        /*00b8*/ 	.byte	0x04, 0x17
        /*00ba*/ 	.short	(.L_32 - .L_31)
.L_31:
        /*00bc*/ 	.word	0x00000000
        /*00c0*/ 	.short	0x000e
        /*00c2*/ 	.short	0x004c
        /*00c4*/ 	.byte	0x00, 0xf0, 0x11, 0x00


	//----- nvinfo : EIATTR_KPARAM_INFO
	.align		4
.L_32:
        /*00c8*/ 	.byte	0x04, 0x17
        /*00ca*/ 	.short	(.L_34 - .L_33)
.L_33:
        /*00cc*/ 	.word	0x00000000
        /*00d0*/ 	.short	0x000d
        /*00d2*/ 	.short	0x0048
        /*00d4*/ 	.byte	0x00, 0xf0, 0x11, 0x00


	//----- nvinfo : EIATTR_KPARAM_INFO
	.align		4
.L_34:
        /*00d8*/ 	.byte	0x04, 0x17
        /*00da*/ 	.short	(.L_36 - .L_35)
.L_35:
        /*00dc*/ 	.word	0x00000000
        /*00e0*/ 	.short	0x000c
        /*00e2*/ 	.short	0x0044
        /*00e4*/ 	.byte	0x00, 0xf0, 0x11, 0x00


	//----- nvinfo : EIATTR_KPARAM_INFO
	.align		4
.L_36:
        /*00e8*/ 	.byte	0x04, 0x17
        /*00ea*/ 	.short	(.L_38 - .L_37)
.L_37:
        /*00ec*/ 	.word	0x00000000
        /*00f0*/ 	.short	0x000b
        /*00f2*/ 	.short	0x0040
        /*00f4*/ 	.byte	0x00, 0xf0, 0x11, 0x00


	//----- nvinfo : EIATTR_KPARAM_INFO
	.align		4
.L_38:
        /*00f8*/ 	.byte	0x04, 0x17
        /*00fa*/ 	.short	(.L_40 - .L_39)
.L_39:
        /*00fc*/ 	.word	0x00000000
        /*0100*/ 	.short	0x000a
        /*0102*/ 	.short	0x003c
        /*0104*/ 	.byte	0x00, 0xf0, 0x11, 0x00


	//----- nvinfo : EIATTR_KPARAM_INFO
	.align		4
.L_40:
        /*0108*/ 	.byte	0x04, 0x17
        /*010a*/ 	.short	(.L_42 - .L_41)
.L_41:
        /*010c*/ 	.word	0x00000000
        /*0110*/ 	.short	0x0009
        /*0112*/ 	.short	0x0038
        /*0114*/ 	.byte	0x00, 0xf0, 0x11, 0x00


	//----- nvinfo : EIATTR_KPARAM_INFO
	.align		4
.L_42:
        /*0118*/ 	.byte	0x04, 0x17
        /*011a*/ 	.short	(.L_44 - .L_43)
.L_43:
        /*011c*/ 	.word	0x00000000
        /*0120*/ 	.short	0x0008
        /*0122*/ 	.short	0x0034
        /*0124*/ 	.byte	0x00, 0xf0, 0x11, 0x00


	//----- nvinfo : EIATTR_KPARAM_INFO
	.align		4
.L_44:
        /*0128*/ 	.byte	0x04, 0x17
        /*012a*/ 	.short	(.L_46 - .L_45)
.L_45:
        /*012c*/ 	.word	0x00000000
        /*0130*/ 	.short	0x0007
        /*0132*/ 	.short	0x0030
        /*0134*/ 	.byte	0x00, 0xf0, 0x11, 0x00


	//----- nvinfo : EIATTR_KPARAM_INFO
	.align		4
.L_46:
        /*0138*/ 	.byte	0x04, 0x17
        /*013a*/ 	.short	(.L_48 - .L_47)
.L_47:
        /*013c*/ 	.word	0x00000000
        /*0140*/ 	.short	0x0006
        /*0142*/ 	.short	0x002c
        /*0144*/ 	.byte	0x00, 0xf0, 0x11, 0x00


	//----- nvinfo : EIATTR_KPARAM_INFO
	.align		4
.L_48:
        /*0148*/ 	.byte	0x04, 0x17
        /*014a*/ 	.short	(.L_50 - .L_49)
.L_49:
        /*014c*/ 	.word	0x00000000
        /*0150*/ 	.short	0x0005
        /*0152*/ 	.short	0x0028
        /*0154*/ 	.byte	0x00, 0xf0, 0x11, 0x00


	//----- nvinfo : EIATTR_KPARAM_INFO
	.align		4
.L_50:
        /*0158*/ 	.byte	0x04, 0x17
        /*015a*/ 	.short	(.L_52 - .L_51)
.L_51:
        /*015c*/ 	.word	0x00000000
        /*0160*/ 	.short	0x0004
        /*0162*/ 	.short	0x0020
        /*0164*/ 	.byte	0x00, 0xf4, 0x21, 0x00


	//----- nvinfo : EIATTR_KPARAM_INFO
	.align		4
.L_52:
        /*0168*/ 	.byte	0x04, 0x17
        /*016a*/ 	.short	(.L_54 - .L_53)
.L_53:
        /*016c*/ 	.word	0x00000000
        /*0170*/ 	.short	0x0003
        /*0172*/ 	.short	0x0018
        /*0174*/ 	.byte	0x00, 0xf4, 0x21, 0x00


	//----- nvinfo : EIATTR_KPARAM_INFO
	.align		4
.L_54:
        /*0178*/ 	.byte	0x04, 0x17
        /*017a*/ 	.short	(.L_56 - .L_55)
.L_55:
        /*017c*/ 	.word	0x00000000
        /*0180*/ 	.short	0x0002
        /*0182*/ 	.short	0x0010
        /*0184*/ 	.byte	0x00, 0xf4, 0x21, 0x00


	//----- nvinfo : EIATTR_KPARAM_INFO
	.align		4
.L_56:
        /*0188*/ 	.byte	0x04, 0x17
        /*018a*/ 	.short	(.L_58 - .L_57)
.L_57:
        /*018c*/ 	.word	0x00000000
        /*0190*/ 	.short	0x0001
        /*0192*/ 	.short	0x0008
        /*0194*/ 	.byte	0x00, 0xf4, 0x21, 0x00


	//----- nvinfo : EIATTR_KPARAM_INFO
	.align		4
.L_58:
        /*0198*/ 	.byte	0x04, 0x17
        /*019a*/ 	.short	(.L_60 - .L_59)
.L_59:
        /*019c*/ 	.word	0x00000000
        /*01a0*/ 	.short	0x0000
        /*01a2*/ 	.short	0x0000
        /*01a4*/ 	.byte	0x00, 0xf4, 0x21, 0x00


	//----- nvinfo : EIATTR_SPARSE_MMA_MASK
	.align		4
.L_60:
        /*01a8*/ 	.byte	0x03, 0x50
        /*01aa*/ 	.short	0x0000


	//----- nvinfo : EIATTR_MAXREG_COUNT
	.align		4
        /*01ac*/ 	.byte	0x03, 0x1b
        /*01ae*/ 	.short	0x00ff


	//----- nvinfo : EIATTR_NUM_BARRIERS
	.align		4
        /*01b0*/ 	.byte	0x02, 0x4c
        /*01b2*/ 	.byte	0x01
	.zero		1


	//----- nvinfo : EIATTR_ANNOTATIONS
	.align		4
        /*01b4*/ 	.byte	0x04, 0x55
        /*01b6*/ 	.short	(.L_62 - .L_61)


	//   ....[0]....
.L_61:
        /*01b8*/ 	.word	0x00000001
        /*01bc*/ 	.byte	0x20, 0x2a, 0x00, 0x00, 0x01, 0x00, 0x00, 0x00, 0x40, 0x2a, 0x00, 0x00, 0x01, 0x00, 0x00, 0x00
        /* <DEDUP_REMOVED lines=228> */
        /*100c*/ 	.byte	0x20, 0xd8, 0x00, 0x00


	//----- nvinfo : EIATTR_MERCURY_ISA_VERSION
	.align		4
.L_62:
        /*1010*/ 	.byte	0x03, 0x5f
        /*1012*/ 	.short	0x0101


	//----- nvinfo : EIATTR_COOP_GROUP_MASK_REGIDS
	.align		4
        /*1014*/ 	.byte	0x04, 0x29
        /*1016*/ 	.short	(.L_64 - .L_63)


	//   ....[0]....
.L_63:
        /*1018*/ 	.word	0xffffffff


	//   ....[1]....
        /*101c*/ 	.word	0xffffffff


	//   ....[2]....
        /*1020*/ 	.word	0xffffffff


	//   ....[3]....
        /*1024*/ 	.word	0xffffffff


	//   ....[4]....
        /*1028*/ 	.word	0xffffffff


	//   ....[5]....
        /*102c*/ 	.word	0xffffffff


	//   ....[6]....
        /*1030*/ 	.word	0xffffffff


	//   ....[7]....
        /*1034*/ 	.word	0xffffffff


	//----- nvinfo : EIATTR_COOP_GROUP_INSTR_OFFSETS
	.align		4
.L_64:
        /*1038*/ 	.byte	0x04, 0x28
        /*103a*/ 	.short	(.L_66 - .L_65)


	//   ....[0]....
.L_65:
        /*103c*/ 	.word	0x0000b890


	//   ....[1]....
        /*1040*/ 	.word	0x0000b920


	//   ....[2]....
        /*1044*/ 	.word	0x0000bc60


	//   ....[3]....
        /*1048*/ 	.word	0x0000bcc0


	//   ....[4]....
        /*104c*/ 	.word	0x0000d6a0


	//   ....[5]....
        /*1050*/ 	.word	0x0000d6b0


	//   ....[6]....
        /*1054*/ 	.word	0x0000d6f0


	//   ....[7]....
        /*1058*/ 	.word	0x0000d700


	//----- nvinfo : EIATTR_EXIT_INSTR_OFFSETS
	.align		4
.L_66:
        /*105c*/ 	.byte	0x04, 0x1c
        /*105e*/ 	.short	(.L_68 - .L_67)


	//   ....[0]....
.L_67:
        /*1060*/ 	.word	0x00012a90


	//   ....[1]....
        /*1064*/ 	.word	0x00012b40


	//----- nvinfo : EIATTR_REQNTID
	.align		4
.L_68:
        /*1068*/ 	.byte	0x04, 0x10
        /*106a*/ 	.short	(.L_70 - .L_69)
.L_69:
        /*106c*/ 	.word	0x00000100
        /*1070*/ 	.word	0x00000001
        /*1074*/ 	.word	0x00000001


	//----- nvinfo : EIATTR_CBANK_PARAM_SIZE
	.align		4
.L_70:
        /*1078*/ 	.byte	0x03, 0x19
        /*107a*/ 	.short	0x0088


	//----- nvinfo : EIATTR_PARAM_CBANK
	.align		4
        /*107c*/ 	.byte	0x04, 0x0a
        /*107e*/ 	.short	(.L_72 - .L_71)
	.align		4
.L_71:
        /*1080*/ 	.word	index@(.nv.constant0.attn_fwd)
        /*1084*/ 	.short	0x0210
        /*1086*/ 	.short	0x0088


	//----- nvinfo : EIATTR_SW_WAR
	.align		4
.L_72:
        /*1088*/ 	.byte	0x04, 0x36
        /*108a*/ 	.short	(.L_74 - .L_73)
.L_73:
        /*108c*/ 	.word	0x00000008
.L_74:


//--------------------- .nv.callgraph             --------------------------
	.section	.nv.callgraph,"",@"SHT_CUDA_CALLGRAPH"
	.align	4
	.sectionentsize	8
	.align		4
        /*0000*/ 	.word	0x00000000
	.align		4
        /*0004*/ 	.word	0xffffffff
	.align		4
        /*0008*/ 	.word	0x00000000
	.align		4
        /*000c*/ 	.word	0xfffffffe
	.align		4
        /*0010*/ 	.word	0x00000000
	.align		4
        /*0014*/ 	.word	0xfffffffd
	.align		4
        /*0018*/ 	.word	0x00000000
	.align		4
        /*001c*/ 	.word	0xfffffffc


//--------------------- .nv.constant4             --------------------------
	.section	.nv.constant4,"a",@progbits
	.align	8
	.align		8
.nv.constant4:
        /*0000*/ 	.dword	_$_str


//--------------------- .text.attn_fwd            --------------------------
	.section	.text.attn_fwd,"ax",@progbits
	.align	128
        .global         attn_fwd
        .type           attn_fwd,@function
        .size           attn_fwd,(.L_x_3 - attn_fwd)
        .other          attn_fwd,@"STO_CUDA_ENTRY STV_DEFAULT"
attn_fwd:
.text.attn_fwd:
[----:B------:R-:W0:Y:S01]  /*0000*/  LDC R1, c[0x0][0x28] ;  /* 0x00000a00ff017b82 */ /* 0x000e220000000800 */
[----:B------:R-:W1:Y:S07]  /*0010*/  S2R R201, SR_TID.X ;  /* 0x0000000000c97919 */ /* 0x000e6e0000002100 */
[----:B------:R-:W2:Y:S01]  /*0020*/  LDC.64 R4, c[0x0][0x240] ;  /* 0x00009000ff047b82 */ /* 0x000ea20000000a00 */
[----:B------:R-:W-:Y:S01]  /*0030*/  ULDC.64 UR4, c[0x0][0x208] ;  /* 0x0000820000047ab9 */ /* 0x000fe20000000a00 */
[----:B0-----:R-:W-:Y:S01]  /*0040*/  VIADD R1, R1, 0xfffffac0 ;  /* 0xfffffac001017836 */ /* 0x001fe20000000000 */
[----:B------:R-:W0:Y:S01]  /*0050*/  S2R R3, SR_CTAID.X ;  /* 0x0000000000037919 */ /* 0x000e220000002500 */
[----:B------:R-:W2:Y:S04]  /*0060*/  S2R R200, SR_CTAID.Y ;  /* 0x0000000000c87919 */ /* 0x000ea80000002600 */
[----:B------:R-:W3:Y:S08]  /*0070*/  LDC R18, c[0x0][0x248] ;  /* 0x00009200ff127b82 */ /* 0x000ef00000000800 */
[----:B------:R-:W4:Y:S01]  /*0080*/  LDC.64 R8, c[0x0][0x210] ;  /* 0x00008400ff087b82 */ /* 0x000f220000000a00 */
[----:B-1----:R-:W-:-:S02]  /*0090*/  LOP3.LUT R2, R201, 0x3f, RZ, 0xc0, !PT ;  /* 0x0000003fc9027812 */ /* 0x002fc400078ec0ff */
[----:B------:R-:W-:-:S03]  /*00a0*/  SHF.R.U32.HI R0, RZ, 0x6, R201 ;  /* 0x00000006ff007819 */ /* 0x000fc600000116c9 */
[----:B0-----:R-:W-:Y:S01]  /*00b0*/  IMAD R6, R3, 0x40, R2 ;  /* 0x0000004003067824 */ /* 0x001fe200078e0202 */
[----:B------:R-:W-:Y:S01]  /*00c0*/  SGXT.U32 R3, R0, 0x2 ;  /* 0x000000020003781a */ /* 0x000fe20000000000 */
[----:B--2---:R-:W-:Y:S02]  /*00d0*/  IMAD R0, R200, R4, RZ ;  /* 0x00000004c8007224 */ /* 0x004fe400078e02ff */
[----:B------:R-:W-:Y:S02]  /*00e0*/  IMAD R4, R6, R5, RZ ;  /* 0x0000000506047224 */ /* 0x000fe400078e02ff */
[----:B------:R-:W-:Y:S02]  /*00f0*/  IMAD.SHL.U32 R5, R0, 0x2, RZ ;  /* 0x0000000200057824 */ /* 0x000fe400078e00ff */
[----:B---3--:R-:W-:Y:S01]  /*0100*/  IMAD R7, R3, R18, RZ ;  /* 0x0000001203077224 */ /* 0x008fe200078e02ff */
[----:B------:R-:W-:Y:S01]  /*0110*/  SHF.L.U32 R6, R4, 0x1, RZ ;  /* 0x0000000104067819 */ /* 0x000fe200000006ff */
[----:B------:R-:W-:-:S03]  /*0120*/  IMAD.HI R0, R0, 0x2, RZ ;  /* 0x0000000200007827 */ /* 0x000fc600078e02ff */
[----:B----4-:R-:W-:Y:S01]  /*0130*/  IADD3 R5, P0, P1, R6, R8, R5 ;  /* 0x0000000806057210 */ /* 0x010fe2000791e005 */
[----:B------:R-:W-:-:S04]  /*0140*/  IMAD.HI R4, R4, 0x2, RZ ;  /* 0x0000000204047827 */ /* 0x000fc800078e02ff */
[----:B------:R-:W-:Y:S01]  /*0150*/  IMAD R11, R18, 0x4, R7 ;  /* 0x00000004120b7824 */ /* 0x000fe200078e0207 */
[----:B------:R-:W-:Y:S02]  /*0160*/  IADD3.X R0, R4, R9, R0, P0, P1 ;  /* 0x0000000904007210 */ /* 0x000fe400007e2400 */
[----:B------:R-:W-:Y:S01]  /*0170*/  LEA R8, P0, R7, R5, 0x1 ;  /* 0x0000000507087211 */ /* 0x000fe200078008ff */
[----:B------:R-:W-:-:S03]  /*0180*/  IMAD R13, R18, 0x4, R11 ;  /* 0x00000004120d7824 */ /* 0x000fc600078e020b */
[-C--:B------:R-:W-:Y:S01]  /*0190*/  LEA.HI.X.SX32 R9, R7, R0.reuse, 0x1, P0 ;  /* 0x0000000007097211 */ /* 0x080fe200000f0eff */
[C---:B------:R-:W-:Y:S01]  /*01a0*/  IMAD R7, R18.reuse, 0x4, R13 ;  /* 0x0000000412077824 */ /* 0x040fe200078e020d */
[-C--:B------:R-:W-:Y:S02]  /*01b0*/  LEA R12, P1, R13, R5.reuse, 0x1 ;  /* 0x000000050d0c7211 */ /* 0x080fe400078208ff */
[----:B------:R-:W-:Y:S01]  /*01c0*/  LEA R10, P0, R11, R5, 0x1 ;  /* 0x000000050b0a7211 */ /* 0x000fe200078008ff */
[----:B------:R-:W2:Y:S01]  /*01d0*/  LDG.E.U16 R4, desc[UR4][R8.64] ;  /* 0x0000000408047981 */ /* 0x000ea2000c1e1500 */
[----:B------:R-:W-:Y:S02]  /*01e0*/  LEA R17, R18, R7, 0x2 ;  /* 0x0000000712117211 */ /* 0x000fe400078e10ff */
[----:B------:R-:W-:-:S03]  /*01f0*/  LEA.HI.X.SX32 R13, R13, R0, 0x1, P1 ;  /* 0x000000000d0d7211 */ /* 0x000fc600008f0eff */
[C---:B------:R-:W-:Y:S01]  /*0200*/  IMAD R19, R18.reuse, 0x4, R17 ;  /* 0x0000000412137824 */ /* 0x040fe200078e0211 */
[----:B------:R-:W-:Y:S01]  /*0210*/  LEA.HI.X.SX32 R11, R11, R0, 0x1, P0 ;  /* 0x000000000b0b7211 */ /* 0x000fe200000f0eff */
[----:B------:R0:W3:Y:S01]  /*0220*/  LDG.E.U16 R6, desc[UR4][R12.64] ;  /* 0x000000040c067981 */ /* 0x0000e2000c1e1500 */
[----:B------:R-:W-:Y:S01]  /*0230*/  LEA R14, P0, R7, R5, 0x1 ;  /* 0x00000005070e7211 */ /* 0x000fe200078008ff */
[----:B------:R-:W-:-:S03]  /*0240*/  IMAD R23, R18, 0x4, R19 ;  /* 0x0000000412177824 */ /* 0x000fc600078e0213 */
[-C--:B------:R-:W-:Y:S02]  /*0250*/  LEA.HI.X.SX32 R15, R7, R0.reuse, 0x1, P0 ;  /* 0x00000000070f7211 */ /* 0x080fe400000f0eff */
[C---:B------:R-:W-:Y:S01]  /*0260*/  LEA R20, P0, R19.reuse, R5, 0x1 ;  /* 0x0000000513147211 */ /* 0x040fe200078008ff */
[----:B------:R-:W4:Y:S01]  /*0270*/  LDG.E.U16 R7, desc[UR4][R10.64] ;  /* 0x000000040a077981 */ /* 0x000f22000c1e1500 */
[C---:B0-----:R-:W-:Y:S02]  /*0280*/  IMAD R13, R18.reuse, 0x4, R23 ;  /* 0x00000004120d7824 */ /* 0x041fe400078e0217 */
[-C--:B------:R-:W-:Y:S01]  /*0290*/  LEA.HI.X.SX32 R21, R19, R0.reuse, 0x1, P0 ;  /* 0x0000000013157211 */ /* 0x080fe200000f0eff */
[----:B------:R0:W5:Y:S02]  /*02a0*/  LDG.E.U16 R8, desc[UR4][R14.64] ;  /* 0x000000040e087981 */ /* 0x000164000c1e1500 */
[C---:B------:R-:W-:Y:S02]  /*02b0*/  LEA R19, R18.reuse, R13, 0x2 ;  /* 0x0000000d12137211 */ /* 0x040fe400078e10ff */
[-C--:B------:R-:W-:Y:S01]  /*02c0*/  LEA R16, P1, R17, R5.reuse, 0x1 ;  /* 0x0000000511107211 */ /* 0x080fe200078208ff */
[----:B------:R-:W5:Y:S01]  /*02d0*/  LDG.E.U16 R10, desc[UR4][R20.64] ;  /* 0x00000004140a7981 */ /* 0x000f62000c1e1500 */
[----:B------:R-:W-:Y:S01]  /*02e0*/  LEA R22, P0, R23, R5, 0x1 ;  /* 0x0000000517167211 */ /* 0x000fe200078008ff */
[----:B------:R-:W-:Y:S01]  /*02f0*/  IMAD R29, R18, 0x4, R19 ;  /* 0x00000004121d7824 */ /* 0x000fe200078e0213 */
[----:B------:R-:W-:-:S02]  /*0300*/  LEA.HI.X.SX32 R17, R17, R0, 0x1, P1 ;  /* 0x0000000011117211 */ /* 0x000fc400008f0eff */
[-C--:B------:R-:W-:Y:S01]  /*0310*/  LEA.HI.X.SX32 R23, R23, R0.reuse, 0x1, P0 ;  /* 0x0000000017177211 */ /* 0x080fe200000f0eff */
[C---:B0-----:R-:W-:Y:S01]  /*0320*/  IMAD R15, R18.reuse, 0x4, R29 ;  /* 0x00000004120f7824 */ /* 0x041fe200078e021d */
[-C--:B------:R-:W-:Y:S01]  /*0330*/  LEA R24, P0, R13, R5.reuse, 0x1 ;  /* 0x000000050d187211 */ /* 0x080fe200078008ff */
[----:B------:R0:W4:Y:S01]  /*0340*/  LDG.E.U16 R9, desc[UR4][R16.64] ;  /* 0x0000000410097981 */ /* 0x000122000c1e1500 */
[-C--:B------:R-:W-:Y:S02]  /*0350*/  LEA R26, P1, R19, R5.reuse, 0x1 ;  /* 0x00000005131a7211 */ /* 0x080fe400078208ff */
[-C--:B------:R-:W-:Y:S01]  /*0360*/  LEA.HI.X.SX32 R25, R13, R0.reuse, 0x1, P0 ;  /* 0x000000000d197211 */ /* 0x080fe200000f0eff */
[----:B------:R1:W5:Y:S01]  /*0370*/  LDG.E.U16 R11, desc[UR4][R22.64] ;  /* 0x00000004160b7981 */ /* 0x000362000c1e1500 */
[----:B------:R-:W-:Y:S01]  /*0380*/  LEA R28, P0, R29, R5, 0x1 ;  /* 0x000000051d1c7211 */ /* 0x000fe200078008ff */
[----:B0-----:R-:W-:Y:S01]  /*0390*/  IMAD R17, R18, 0x4, R15 ;  /* 0x0000000412117824 */ /* 0x001fe200078e020f */
[-C--:B------:R-:W-:Y:S01]  /*03a0*/  LEA.HI.X.SX32 R27, R19, R0.reuse, 0x1, P1 ;  /* 0x00000000131b7211 */ /* 0x080fe200008f0eff */
[----:B------:R0:W5:Y:S01]  /*03b0*/  LDG.E.U16 R12, desc[UR4][R24.64] ;  /* 0x00000004180c7981 */ /* 0x000162000c1e1500 */
[----:B------:R-:W-:-:S02]  /*03c0*/  LEA.HI.X.SX32 R29, R29, R0, 0x1, P0 ;  /* 0x000000001d1d7211 */ /* 0x000fc400000f0eff */
[C---:B------:R-:W-:Y:S01]  /*03d0*/  LEA R19, R18.reuse, R17, 0x2 ;  /* 0x0000001112137211 */ /* 0x040fe200078e10ff */
[----:B------:R-:W5:Y:S01]  /*03e0*/  LDG.E.U16 R13, desc[UR4][R26.64] ;  /* 0x000000041a0d7981 */ /* 0x000f62000c1e1500 */
[-C--:B------:R-:W-:Y:S02]  /*03f0*/  LEA R20, P0, R15, R5.reuse, 0x1 ;  /* 0x000000050f147211 */ /* 0x080fe400078008ff */
[-C--:B------:R-:W-:Y:S01]  /*0400*/  LEA R30, P1, R19, R5.reuse, 0x1 ;  /* 0x00000005131e7211 */ /* 0x080fe200078208ff */
[C---:B------:R-:W-:Y:S01]  /*0410*/  IMAD R33, R18.reuse, 0x4, R19 ;  /* 0x0000000412217824 */ /* 0x040fe200078e0213 */
[-C--:B------:R-:W-:Y:S01]  /*0420*/  LEA.HI.X.SX32 R21, R15, R0.reuse, 0x1, P0 ;  /* 0x000000000f157211 */ /* 0x080fe200000f0eff */
[----:B------:R0:W5:Y:S01]  /*0430*/  LDG.E.U16 R14, desc[UR4][R28.64] ;  /* 0x000000041c0e7981 */ /* 0x000162000c1e1500 */
[-C--:B-1----:R-:W-:Y:S02]  /*0440*/  LEA R22, P0, R17, R5.reuse, 0x1 ;  /* 0x0000000511167211 */ /* 0x082fe400078008ff */
[-C--:B------:R-:W-:Y:S01]  /*0450*/  LEA.HI.X.SX32 R31, R19, R0.reuse, 0x1, P1 ;  /* 0x00000000131f7211 */ /* 0x080fe200008f0eff */
[C---:B------:R-:W-:Y:S01]  /*0460*/  IMAD R19, R18.reuse, 0x4, R33 ;  /* 0x0000000412137824 */ /* 0x040fe200078e0221 */
[----:B------:R-:W-:Y:S01]  /*0470*/  LEA.HI.X.SX32 R23, R17, R0, 0x1, P0 ;  /* 0x0000000011177211 */ /* 0x000fe200000f0eff */
[----:B------:R-:W5:Y:S01]  /*0480*/  LDG.E.U16 R15, desc[UR4][R20.64] ;  /* 0x00000004140f7981 */ /* 0x000f62000c1e1500 */
[----:B0-----:R-:W-:Y:S01]  /*0490*/  LEA R24, P0, R33, R5, 0x1 ;  /* 0x0000000521187211 */ /* 0x001fe200078008ff */
[----:B------:R-:W-:-:S03]  /*04a0*/  IMAD R29, R18, 0x4, R19 ;  /* 0x00000004121d7824 */ /* 0x000fc600078e0213 */
[----:B------:R-:W-:Y:S01]  /*04b0*/  LEA.HI.X.SX32 R25, R33, R0, 0x1, P0 ;  /* 0x0000000021197211 */ /* 0x000fe200000f0eff */
[----:B------:R0:W5:Y:S01]  /*04c0*/  LDG.E.U16 R16, desc[UR4][R22.64] ;  /* 0x0000000416107981 */ /* 0x000162000c1e1500 */
[----:B------:R-:W-:-:S03]  /*04d0*/  LEA R33, R18, R29, 0x2 ;  /* 0x0000001d12217211 */ /* 0x000fc600078e10ff */
[----:B------:R-:W5:Y:S01]  /*04e0*/  LDG.E.U16 R17, desc[UR4][R30.64] ;  /* 0x000000041e117981 */ /* 0x000f62000c1e1500 */
[----:B------:R-:W-:Y:S01]  /*04f0*/  LEA R26, P0, R19, R5, 0x1 ;  /* 0x00000005131a7211 */ /* 0x000fe200078008ff */
[----:B------:R-:W-:-:S03]  /*0500*/  IMAD R35, R18, 0x4, R33 ;  /* 0x0000000412237824 */ /* 0x000fc600078e0221 */
[-C--:B------:R-:W-:Y:S02]  /*0510*/  LEA.HI.X.SX32 R27, R19, R0.reuse, 0x1, P0 ;  /* 0x00000000131b7211 */ /* 0x080fe400000f0eff */
[CC--:B------:R-:W-:Y:S01]  /*0520*/  LEA R28, P0, R29.reuse, R5.reuse, 0x1 ;  /* 0x000000051d1c7211 */ /* 0x0c0fe200078008ff */
[C---:B0-----:R-:W-:Y:S01]  /*0530*/  IMAD R23, R18.reuse, 0x4, R35 ;  /* 0x0000000412177824 */ /* 0x041fe200078e0223 */
[----:B------:R0:W5:Y:S02]  /*0540*/  LDG.E.U16 R19, desc[UR4][R24.64] ;  /* 0x0000000418137981 */ /* 0x000164000c1e1500 */
[----:B------:R-:W-:Y:S02]  /*0550*/  LEA.HI.X.SX32 R29, R29, R0, 0x1, P0 ;  /* 0x000000001d1d7211 */ /* 0x000fe400000f0eff */
[----:B------:R-:W-:Y:S01]  /*0560*/  LEA R34, P0, R35, R5, 0x1 ;  /* 0x0000000523227211 */ /* 0x000fe200078008ff */
[----:B------:R1:W5:Y:S01]  /*0570*/  LDG.E.U16 R20, desc[UR4][R26.64] ;  /* 0x000000041a147981 */ /* 0x000362000c1e1500 */
[----:B0-----:R-:W-:-:S02]  /*0580*/  IMAD R25, R18, 0x4, R23 ;  /* 0x0000000412197824 */ /* 0x001fc400078e0217 */
[-C--:B------:R-:W-:Y:S01]  /*0590*/  LEA.HI.X.SX32 R35, R35, R0.reuse, 0x1, P0 ;  /* 0x0000000023237211 */ /* 0x080fe200000f0eff */
[----:B------:R0:W5:Y:S01]  /*05a0*/  LDG.E.U16 R21, desc[UR4][R28.64] ;  /* 0x000000041c157981 */ /* 0x000162000c1e1500 */
[C---:B------:R-:W-:Y:S02]  /*05b0*/  LEA R30, P0, R23.reuse, R5, 0x1 ;  /* 0x00000005171e7211 */ /* 0x040fe400078008ff */
[C---:B------:R-:W-:Y:S02]  /*05c0*/  LEA R39, R18.reuse, R25, 0x2 ;  /* 0x0000001912277211 */ /* 0x040fe400078e10ff */
[-C--:B------:R-:W-:Y:S02]  /*05d0*/  LEA.HI.X.SX32 R31, R23, R0.reuse, 0x1, P0 ;  /* 0x00000000171f7211 */ /* 0x080fe400000f0eff */
[-C--:B------:R-:W-:Y:S01]  /*05e0*/  LEA R32, P1, R33, R5.reuse, 0x1 ;  /* 0x0000000521207211 */ /* 0x080fe200078208ff */
[C---:B-1----:R-:W-:Y:S01]  /*05f0*/  IMAD R27, R18.reuse, 0x4, R39 ;  /* 0x00000004121b7824 */ /* 0x042fe200078e0227 */
[-C--:B------:R-:W-:Y:S01]  /*0600*/  LEA R36, P0, R25, R5.reuse, 0x1 ;  /* 0x0000000519247211 */ /* 0x080fe200078008ff */
[----:B------:R1:W5:Y:S01]  /*0610*/  LDG.E.U16 R23, desc[UR4][R34.64] ;  /* 0x0000000422177981 */ /* 0x000362000c1e1500 */
[-C--:B------:R-:W-:Y:S01]  /*0620*/  LEA.HI.X.SX32 R33, R33, R0.reuse, 0x1, P1 ;  /* 0x0000000021217211 */ /* 0x080fe200008f0eff */
[----:B0-----:R-:W-:Y:S01]  /*0630*/  IMAD R29, R18, 0x4, R27 ;  /* 0x00000004121d7824 */ /* 0x001fe200078e021b */
[----:B------:R-:W-:Y:S01]  /*0640*/  LEA.HI.X.SX32 R37, R25, R0, 0x1, P0 ;  /* 0x0000000019257211 */ /* 0x000fe200000f0eff */
[----:B------:R-:W5:Y:S01]  /*0650*/  LDG.E.U16 R24, desc[UR4][R30.64] ;  /* 0x000000041e187981 */ /* 0x000f62000c1e1500 */
[----:B------:R-:W-:-:S03]  /*0660*/  LEA R40, P0, R27, R5, 0x1 ;  /* 0x000000051b287211 */ /* 0x000fc600078008ff */
[----:B------:R0:W5:Y:S01]  /*0670*/  LDG.E.U16 R22, desc[UR4][R32.64] ;  /* 0x0000000420167981 */ /* 0x000162000c1e1500 */
[----:B------:R-:W-:Y:S01]  /*0680*/  LEA.HI.X.SX32 R41, R27, R0, 0x1, P0 ;  /* 0x000000001b297211 */ /* 0x000fe200000f0eff */
[----:B-1----:R-:W-:Y:S01]  /*0690*/  IMAD R35, R18, 0x4, R29 ;  /* 0x0000000412237824 */ /* 0x002fe200078e021d */
[-C--:B------:R-:W-:Y:S01]  /*06a0*/  LEA R38, P1, R39, R5.reuse, 0x1 ;  /* 0x0000000527267211 */ /* 0x080fe200078208ff */
[----:B------:R-:W5:Y:S01]  /*06b0*/  LDG.E.U16 R25, desc[UR4][R36.64] ;  /* 0x0000000424197981 */ /* 0x000f62000c1e1500 */
[----:B0-----:R-:W-:-:S03]  /*06c0*/  LEA R32, P0, R29, R5, 0x1 ;  /* 0x000000051d207211 */ /* 0x001fc600078008ff */
[----:B------:R-:W5:Y:S01]  /*06d0*/  LDG.E.U16 R27, desc[UR4][R40.64] ;  /* 0x00000004281b7981 */ /* 0x000f62000c1e1500 */
[-C--:B------:R-:W-:Y:S02]  /*06e0*/  LEA.HI.X.SX32 R33, R29, R0.reuse, 0x1, P0 ;  /* 0x000000001d217211 */ /* 0x080fe400000f0eff */
[C---:B------:R-:W-:Y:S02]  /*06f0*/  LEA R29, R18.reuse, R35, 0x2 ;  /* 0x00000023121d7211 */ /* 0x040fe400078e10ff */
[----:B------:R-:W-:Y:S01]  /*0700*/  LEA.HI.X.SX32 R39, R39, R0, 0x1, P1 ;  /* 0x0000000027277211 */ /* 0x000fe200008f0eff */
[----:B------:R-:W5:Y:S02]  /*0710*/  LDG.E.U16 R28, desc[UR4][R32.64] ;  /* 0x00000004201c7981 */ /* 0x000f64000c1e1500 */
[C---:B------:R-:W-:Y:S02]  /*0720*/  IMAD R31, R18.reuse, 0x4, R29 ;  /* 0x00000004121f7824 */ /* 0x040fe400078e021d */
[----:B------:R0:W5:Y:S01]  /*0730*/  LDG.E.U16 R26, desc[UR4][R38.64] ;  /* 0x00000004261a7981 */ /* 0x000162000c1e1500 */
[----:B------:R-:W-:Y:S01]  /*0740*/  LEA R34, P0, R35, R5, 0x1 ;  /* 0x0000000523227211 */ /* 0x000fe200078008ff */
[----:B0-----:R-:W-:-:S03]  /*0750*/  IMAD R39, R18, 0x4, R31 ;  /* 0x0000000412277824 */ /* 0x001fc600078e021f */
[----:B------:R-:W-:Y:S01]  /*0760*/  LEA.HI.X.SX32 R35, R35, R0, 0x1, P0 ;  /* 0x0000000023237211 */ /* 0x000fe200000f0eff */
[----:B------:R-:W-:Y:S01]  /*0770*/  IMAD R41, R18, 0x4, R39 ;  /* 0x0000000412297824 */ /* 0x000fe200078e0227 */
[----:B------:R-:W-:-:S04]  /*0780*/  LEA R36, P0, R31, R5, 0x1 ;  /* 0x000000051f247211 */ /* 0x000fc800078008ff */
[C---:B------:R-:W-:Y:S02]  /*0790*/  LEA R45, R18.reuse, R41, 0x2 ;  /* 0x00000029122d7211 */ /* 0x040fe400078e10ff */
[-C--:B------:R-:W-:Y:S02]  /*07a0*/  LEA.HI.X.SX32 R37, R31, R0.reuse, 0x1, P0 ;  /* 0x000000001f257211 */ /* 0x080fe400000f0eff */
[-C--:B------:R-:W-:Y:S02]  /*07b0*/  LEA R42, P1, R29, R5.reuse, 0x1 ;  /* 0x000000051d2a7211 */ /* 0x080fe400078208ff */
[----:B------:R-:W-:Y:S01]  /*07c0*/  LEA R38, P0, R39, R5, 0x1 ;  /* 0x0000000527267211 */ /* 0x000fe200078008ff */
[----:B------:R-:W-:Y:S01]  /*07d0*/  IMAD R47, R18, 0x4, R45 ;  /* 0x00000004122f7824 */ /* 0x000fe200078e022d */
[-C--:B------:R-:W-:Y:S01]  /*07e0*/  LEA.HI.X.SX32 R43, R29, R0.reuse, 0x1, P1 ;  /* 0x000000001d2b7211 */ /* 0x080fe200008f0eff */
[----:B------:R-:W5:Y:S01]  /*07f0*/  LDG.E.U16 R31, desc[UR4][R36.64] ;  /* 0x00000004241f7981 */ /* 0x000f62000c1e1500 */
[----:B------:R-:W-:-:S02]  /*0800*/  LEA.HI.X.SX32 R39, R39, R0, 0x1, P0 ;  /* 0x0000000027277211 */ /* 0x000fc400000f0eff */
[CC--:B------:R-:W-:Y:S01]  /*0810*/  LEA R40, P0, R41.reuse, R5.reuse, 0x1 ;  /* 0x0000000529287211 */ /* 0x0c0fe200078008ff */
[----:B------:R0:W5:Y:S03]  /*0820*/  LDG.E.U16 R29, desc[UR4][R34.64] ;  /* 0x00000004221d7981 */ /* 0x000166000c1e1500 */
[----:B------:R-:W-:Y:S01]  /*0830*/  LEA.HI.X.SX32 R41, R41, R0, 0x1, P0 ;  /* 0x0000000029297211 */ /* 0x000fe200000f0eff */
[----:B------:R1:W5:Y:S01]  /*0840*/  LDG.E.U16 R30, desc[UR4][R42.64] ;  /* 0x000000042a1e7981 */ /* 0x000362000c1e1500 */
[-C--:B------:R-:W-:Y:S02]  /*0850*/  LEA R46, P0, R47, R5.reuse, 0x1 ;  /* 0x000000052f2e7211 */ /* 0x080fe400078008ff */
[----:B------:R-:W-:Y:S01]  /*0860*/  LEA R44, P1, R45, R5, 0x1 ;  /* 0x000000052d2c7211 */ /* 0x000fe200078208ff */
[----:B------:R1:W5:Y:S01]  /*0870*/  LDG.E.U16 R32, desc[UR4][R38.64] ;  /* 0x0000000426207981 */ /* 0x000362000c1e1500 */
[----:B0-----:R-:W-:-:S03]  /*0880*/  IMAD R35, R18, 0x4, R47 ;  /* 0x0000000412237824 */ /* 0x001fc600078e022f */
[----:B------:R0:W5:Y:S01]  /*0890*/  LDG.E.U16 R33, desc[UR4][R40.64] ;  /* 0x0000000428217981 */ /* 0x000162000c1e1500 */
[C---:B------:R-:W-:Y:S01]  /*08a0*/  IMAD R37, R18.reuse, 0x4, R35 ;  /* 0x0000000412257824 */ /* 0x040fe200078e0223 */
[-C--:B------:R-:W-:Y:S02]  /*08b0*/  LEA.HI.X.SX32 R47, R47, R0.reuse, 0x1, P0 ;  /* 0x000000002f2f7211 */ /* 0x080fe400000f0eff */
[C---:B-1----:R-:W-:Y:S02]  /*08c0*/  LEA R42, P0, R35.reuse, R5, 0x1 ;  /* 0x00000005232a7211 */ /* 0x042fe400078008ff */
[C---:B------:R-:W-:Y:S02]  /*08d0*/  LEA R51, R18.reuse, R37, 0x2 ;  /* 0x0000002512337211 */ /* 0x040fe400078e10ff */
[-C--:B------:R-:W-:Y:S02]  /*08e0*/  LEA.HI.X.SX32 R43, R35, R0.reuse, 0x1, P0 ;  /* 0x00000000232b7211 */ /* 0x080fe400000f0eff */
[-C--:B------:R-:W-:Y:S01]  /*08f0*/  LEA R48, P0, R37, R5.reuse, 0x1 ;  /* 0x0000000525307211 */ /* 0x080fe200078008ff */
[C---:B------:R-:W-:Y:S01]  /*0900*/  IMAD R39, R18.reuse, 0x4, R51 ;  /* 0x0000000412277824 */ /* 0x040fe200078e0233 */
[-C--:B------:R-:W-:Y:S01]  /*0910*/  LEA.HI.X.SX32 R45, R45, R0.reuse, 0x1, P1 ;  /* 0x000000002d2d7211 */ /* 0x080fe200008f0eff */
[----:B------:R1:W5:Y:S01]  /*0920*/  LDG.E.U16 R35, desc[UR4][R46.64] ;  /* 0x000000042e237981 */ /* 0x000362000c1e1500 */
[-C--:B------:R-:W-:Y:S01]  /*0930*/  LEA.HI.X.SX32 R49, R37, R0.reuse, 0x1, P0 ;  /* 0x0000000025317211 */ /* 0x080fe200000f0eff */
[C---:B0-----:R-:W-:Y:S01]  /*0940*/  IMAD R41, R18.reuse, 0x4, R39 ;  /* 0x0000000412297824 */ /* 0x041fe200078e0227 */
[CC--:B------:R-:W-:Y:S01]  /*0950*/  LEA R52, P0, R39.reuse, R5.reuse, 0x1 ;  /* 0x0000000527347211 */ /* 0x0c0fe200078008ff */
[----:B------:R0:W5:Y:S03]  /*0960*/  LDG.E.U16 R34, desc[UR4][R44.64] ;  /* 0x000000042c227981 */ /* 0x000166000c1e1500 */
[----:B------:R-:W-:Y:S01]  /*0970*/  LEA.HI.X.SX32 R53, R39, R0, 0x1, P0 ;  /* 0x0000000027357211 */ /* 0x000fe200000f0eff */
[----:B------:R0:W5:Y:S01]  /*0980*/  LDG.E.U16 R36, desc[UR4][R42.64] ;  /* 0x000000042a247981 */ /* 0x000162000c1e1500 */
[----:B-1----:R-:W-:Y:S01]  /*0990*/  IMAD R47, R18, 0x4, R41 ;  /* 0x00000004122f7824 */ /* 0x002fe200078e0229 */
[----:B------:R-:W-:-:S02]  /*09a0*/  LEA R50, P1, R51, R5, 0x1 ;  /* 0x0000000533327211 */ /* 0x000fc400078208ff */
        /* <DEDUP_REMOVED lines=55> */
[C---:B--2---:R-:W-:Y:S02]  /*0d20*/  IMAD R55, R18.reuse, 0x4, R53 ;  /* 0x0000000412377824 */ /* 0x044fe400078e0235 */
[----:B------:R0:W2:Y:S01]  /*0d30*/  LDG.E.U16 R50, desc[UR4][R62.64] ;  /* 0x000000043e327981 */ /* 0x0000a2000c1e1500 */
        /* <DEDUP_REMOVED lines=11> */
[----:B------:R-:W2:Y:S01]  /*0df0*/  LDG.E.U16 R55, desc[UR4][R60.64] ;  /* 0x000000043c377981 */ /* 0x000ea2000c1e1500 */
[----:B------:R-:W-:-:S02]  /*0e00*/  LEA.HI.X.SX32 R63, R63, R0, 0x1, P0 ;  /* 0x000000003f3f7211 */ /* 0x000fc400000f0eff */
[CC--:B------:R-:W-:Y:S01]  /*0e10*/  LEA R64, P0, R65.reuse, R5.reuse, 0x1 ;  /* 0x0000000541407211 */ /* 0x0c0fe200078008ff */
[----:B------:R0:W2:Y:S03]  /*0e20*/  LDG.E.U16 R53, desc[UR4][R58.64] ;  /* 0x000000043a357981 */ /* 0x0000a6000c1e1500 */
[----:B------:R-:W-:Y:S01]  /*0e30*/  LEA.HI.X.SX32 R65, R65, R0, 0x1, P0 ;  /* 0x0000000041417211 */ /* 0x000fe200000f0eff */
[----:B------:R1:W2:Y:S01]  /*0e40*/  LDG.E.U16 R54, desc[UR4][R66.64] ;  /* 0x0000000442367981 */ /* 0x0002a2000c1e1500 */
[-C--:B------:R-:W-:Y:S02]  /*0e50*/  LEA R70, P0, R71, R5.reuse, 0x1 ;  /* 0x0000000547467211 */ /* 0x080fe400078008ff */
[----:B------:R-:W-:Y:S01]  /*0e60*/  LEA R68, P1, R69, R5, 0x1 ;  /* 0x0000000545447211 */ /* 0x000fe200078208ff */
[----:B------:R3:W2:Y:S01]  /*0e70*/  LDG.E.U16 R56, desc[UR4][R62.64] ;  /* 0x000000043e387981 */ /* 0x0006a2000c1e1500 */
[----:B0-----:R-:W-:-:S03]  /*0e80*/  IMAD R59, R18, 0x4, R71 ;  /* 0x00000004123b7824 */ /* 0x001fc600078e0247 */
[----:B------:R0:W2:Y:S01]  /*0e90*/  LDG.E.U16 R57, desc[UR4][R64.64] ;  /* 0x0000000440397981 */ /* 0x0000a2000c1e1500 */
[C---:B------:R-:W-:Y:S01]  /*0ea0*/  IMAD R61, R18.reuse, 0x4, R59 ;  /* 0x00000004123d7824 */ /* 0x040fe200078e023b */
[-C--:B------:R-:W-:Y:S02]  /*0eb0*/  LEA.HI.X.SX32 R71, R71, R0.reuse, 0x1, P0 ;  /* 0x0000000047477211 */ /* 0x080fe400000f0eff */
[C---:B-1----:R-:W-:Y:S02]  /*0ec0*/  LEA R66, P0, R59.reuse, R5, 0x1 ;  /* 0x000000053b427211 */ /* 0x042fe400078008ff */
[C---:B------:R-:W-:Y:S02]  /*0ed0*/  LEA R75, R18.reuse, R61, 0x2 ;  /* 0x0000003d124b7211 */ /* 0x040fe400078e10ff */
[-C--:B------:R-:W-:Y:S02]  /*0ee0*/  LEA.HI.X.SX32 R67, R59, R0.reuse, 0x1, P0 ;  /* 0x000000003b437211 */ /* 0x080fe400000f0eff */
[-C--:B------:R-:W-:Y:S01]  /*0ef0*/  LEA R72, P0, R61, R5.reuse, 0x1 ;  /* 0x000000053d487211 */ /* 0x080fe200078008ff */
[C---:B---3--:R-:W-:Y:S01]  /*0f00*/  IMAD R63, R18.reuse, 0x4, R75 ;  /* 0x00000004123f7824 */ /* 0x048fe200078e024b */
[-C--:B------:R-:W-:Y:S01]  /*0f10*/  LEA.HI.X.SX32 R69, R69, R0.reuse, 0x1, P1 ;  /* 0x0000000045457211 */ /* 0x080fe200008f0eff */
[----:B------:R1:W3:Y:S01]  /*0f20*/  LDG.E.U16 R59, desc[UR4][R70.64] ;  /* 0x00000004463b7981 */ /* 0x0002e2000c1e1500 */
[-C--:B------:R-:W-:Y:S01]  /*0f30*/  LEA.HI.X.SX32 R73, R61, R0.reuse, 0x1, P0 ;  /* 0x000000003d497211 */ /* 0x080fe200000f0eff */
[C---:B0-----:R-:W-:Y:S01]  /*0f40*/  IMAD R65, R18.reuse, 0x4, R63 ;  /* 0x0000000412417824 */ /* 0x041fe200078e023f */
[CC--:B------:R-:W-:Y:S01]  /*0f50*/  LEA R76, P0, R63.reuse, R5.reuse, 0x1 ;  /* 0x000000053f4c7211 */ /* 0x0c0fe200078008ff */
[----:B------:R0:W3:Y:S03]  /*0f60*/  LDG.E.U16 R58, desc[UR4][R68.64] ;  /* 0x00000004443a7981 */ /* 0x0000e6000c1e1500 */
[----:B------:R-:W-:Y:S01]  /*0f70*/  LEA.HI.X.SX32 R77, R63, R0, 0x1, P0 ;  /* 0x000000003f4d7211 */ /* 0x000fe200000f0eff */
[----:B------:R4:W3:Y:S01]  /*0f80*/  LDG.E.U16 R60, desc[UR4][R66.64] ;  /* 0x00000004423c7981 */ /* 0x0008e2000c1e1500 */
[----:B-1----:R-:W-:Y:S01]  /*0f90*/  IMAD R71, R18, 0x4, R65 ;  /* 0x0000000412477824 */ /* 0x002fe200078e0241 */
[----:B------:R-:W-:-:S02]  /*0fa0*/  LEA R74, P1, R75, R5, 0x1 ;  /* 0x000000054b4a7211 */ /* 0x000fc400078208ff */
[----:B------:R-:W3:Y:S01]  /*0fb0*/  LDG.E.U16 R63, desc[UR4][R76.64] ;  /* 0x000000044c3f7981 */ /* 0x000ee2000c1e1500 */
[----:B0-----:R-:W-:-:S03]  /*0fc0*/  LEA R68, P0, R65, R5, 0x1 ;  /* 0x0000000541447211 */ /* 0x001fc600078008ff */
[----:B------:R-:W3:Y:S01]  /*0fd0*/  LDG.E.U16 R61, desc[UR4][R72.64] ;  /* 0x00000004483d7981 */ /* 0x000ee2000c1e1500 */
[-C--:B------:R-:W-:Y:S02]  /*0fe0*/  LEA.HI.X.SX32 R69, R65, R0.reuse, 0x1, P0 ;  /* 0x0000000041457211 */ /* 0x080fe400000f0eff */
[C---:B------:R-:W-:Y:S02]  /*0ff0*/  LEA R65, R18.reuse, R71, 0x2 ;  /* 0x0000004712417211 */ /* 0x040fe400078e10ff */
[----:B------:R-:W-:Y:S01]  /*1000*/  LEA.HI.X.SX32 R75, R75, R0, 0x1, P1 ;  /* 0x000000004b4b7211 */ /* 0x000fe200008f0eff */
[----:B------:R-:W3:Y:S02]  /*1010*/  LDG.E.U16 R64, desc[UR4][R68.64] ;  /* 0x0000000444407981 */ /* 0x000ee4000c1e1500 */
[C---:B----4-:R-:W-:Y:S02]  /*1020*/  IMAD R67, R18.reuse, 0x4, R65 ;  /* 0x0000000412437824 */ /* 0x050fe400078e0241 */
[----:B------:R0:W4:Y:S01]  /*1030*/  LDG.E.U16 R62, desc[UR4][R74.64] ;  /* 0x000000044a3e7981 */ /* 0x000122000c1e1500 */
[----:B------:R-:W-:Y:S01]  /*1040*/  LEA R70, P0, R71, R5, 0x1 ;  /* 0x0000000547467211 */ /* 0x000fe200078008ff */
[----:B0-----:R-:W-:-:S04]  /*1050*/  IMAD R75, R18, 0x4, R67 ;  /* 0x00000004124b7824 */ /* 0x001fc800078e0243 */
[----:B------:R-:W-:Y:S01]  /*1060*/  IMAD R77, R18, 0x4, R75 ;  /* 0x00000004124d7824 */ /* 0x000fe200078e024b */
[----:B------:R-:W-:-:S04]  /*1070*/  LEA R78, P1, R65, R5, 0x1 ;  /* 0x00000005414e7211 */ /* 0x000fc800078208ff */
[----:B------:R-:W-:Y:S02]  /*1080*/  LEA R81, R18, R77, 0x2 ;  /* 0x0000004d12517211 */ /* 0x000fe400078e10ff */
[----:B------:R-:W-:-:S03]  /*1090*/  LEA.HI.X.SX32 R71, R71, R0, 0x1, P0 ;  /* 0x0000000047477211 */ /* 0x000fc600000f0eff */
[C---:B------:R-:W-:Y:S01]  /*10a0*/  IMAD R83, R18.reuse, 0x4, R81 ;  /* 0x0000000412537824 */ /* 0x040fe200078e0251 */
[-C--:B------:R-:W-:Y:S02]  /*10b0*/  LEA.HI.X.SX32 R79, R65, R0.reuse, 0x1, P1 ;  /* 0x00000000414f7211 */ /* 0x080fe400008f0eff */
[CC--:B------:R-:W-:Y:S01]  /*10c0*/  LEA R72, P0, R67.reuse, R5.reuse, 0x1 ;  /* 0x0000000543487211 */ /* 0x0c0fe200078008ff */
[----:B------:R0:W4:Y:S03]  /*10d0*/  LDG.E.U16 R65, desc[UR4][R70.64] ;  /* 0x0000000446417981 */ /* 0x000126000c1e1500 */
[----:B------:R-:W-:Y:S01]  /*10e0*/  LEA.HI.X.SX32 R73, R67, R0, 0x1, P0 ;  /* 0x0000000043497211 */ /* 0x000fe200000f0eff */
[----:B------:R-:W4:Y:S01]  /*10f0*/  LDG.E.U16 R66, desc[UR4][R78.64] ;  /* 0x000000044e427981 */ /* 0x000f22000c1e1500 */
[----:B0-----:R-:W-:Y:S01]  /*1100*/  IMAD R71, R18, 0x4, R83 ;  /* 0x0000000412477824 */ /* 0x001fe200078e0253 */
[----:B------:R-:W-:-:S02]  /*1110*/  LEA R74, P0, R75, R5, 0x1 ;  /* 0x000000054b4a7211 */ /* 0x000fc400078008ff */
[----:B------:R0:W4:Y:S01]  /*1120*/  LDG.E.U16 R67, desc[UR4][R72.64] ;  /* 0x0000000448437981 */ /* 0x000122000c1e1500 */
[----:B------:R-:W-:Y:S01]  /*1130*/  IMAD R85, R18, 0x4, R71 ;  /* 0x0000000412557824 */ /* 0x000fe200078e0247 */
[----:B------:R-:W-:Y:S02]  /*1140*/  LEA.HI.X.SX32 R75, R75, R0, 0x1, P0 ;  /* 0x000000004b4b7211 */ /* 0x000fe400000f0eff */
[----:B------:R-:W-:-:S03]  /*1150*/  LEA R76, P0, R77, R5, 0x1 ;  /* 0x000000054d4c7211 */ /* 0x000fc600078008ff */
[----:B------:R1:W4:Y:S01]  /*1160*/  LDG.E.U16 R68, desc[UR4][R74.64] ;  /* 0x000000044a447981 */ /* 0x000322000c1e1500 */
[----:B0-----:R-:W-:Y:S02]  /*1170*/  LEA R73, R18, R85, 0x2 ;  /* 0x0000005512497211 */ /* 0x001fe400078e10ff */
[----:B------:R-:W-:-:S03]  /*1180*/  LEA.HI.X.SX32 R77, R77, R0, 0x1, P0 ;  /* 0x000000004d4d7211 */ /* 0x000fc600000f0eff */
[C---:B------:R-:W-:Y:S01]  /*1190*/  IMAD R89, R18.reuse, 0x4, R73 ;  /* 0x0000000412597824 */ /* 0x040fe200078e0249 */
[CC--:B------:R-:W-:Y:S01]  /*11a0*/  LEA R78, P0, R83.reuse, R5.reuse, 0x1 ;  /* 0x00000005534e7211 */ /* 0x0c0fe200078008ff */
[----:B------:R0:W4:Y:S02]  /*11b0*/  LDG.E.U16 R69, desc[UR4][R76.64] ;  /* 0x000000044c457981 */ /* 0x000124000c1e1500 */
[C---:B-1----:R-:W-:Y:S01]  /*11c0*/  IMAD R75, R18.reuse, 0x4, R89 ;  /* 0x00000004124b7824 */ /* 0x042fe200078e0259 */
[----:B------:R-:W-:Y:S02]  /*11d0*/  LEA.HI.X.SX32 R79, R83, R0, 0x1, P0 ;  /* 0x00000000534f7211 */ /* 0x000fe400000f0eff */
[----:B------:R-:W-:Y:S01]  /*11e0*/  LEA R82, P0, R71, R5, 0x1 ;  /* 0x0000000547527211 */ /* 0x000fe200078008ff */
[----:B0-----:R-:W-:-:S03]  /*11f0*/  IMAD R77, R18, 0x4, R75 ;  /* 0x00000004124d7824 */ /* 0x001fc600078e024b */
[----:B------:R-:W-:Y:S02]  /*1200*/  LEA.HI.X.SX32 R83, R71, R0, 0x1, P0 ;  /* 0x0000000047537211 */ /* 0x000fe400000f0eff */
[----:B------:R0:W4:Y:S01]  /*1210*/  LDG.E.U16 R71, desc[UR4][R78.64] ;  /* 0x000000044e477981 */ /* 0x000122000c1e1500 */
[C---:B------:R-:W-:Y:S02]  /*1220*/  LEA R91, R18.reuse, R77, 0x2 ;  /* 0x0000004d125b7211 */ /* 0x040fe400078e10ff */
[----:B------:R-:W-:Y:S01]  /*1230*/  LEA R80, P1, R81, R5, 0x1 ;  /* 0x0000000551507211 */ /* 0x000fe200078208ff */
[----:B------:R-:W4:Y:S02]  /*1240*/  LDG.E.U16 R72, desc[UR4][R82.64] ;  /* 0x0000000452487981 */ /* 0x000f24000c1e1500 */
[----:B0-----:R-:W-:-:S04]  /*1250*/  IMAD R79, R18, 0x4, R91 ;  /* 0x00000004124f7824 */ /* 0x001fc800078e025b */
[C---:B------:R-:W-:Y:S01]  /*1260*/  IMAD R93, R18.reuse, 0x4, R79 ;  /* 0x00000004125d7824 */ /* 0x040fe200078e024f */
[-C--:B------:R-:W-:Y:S02]  /*1270*/  LEA.HI.X.SX32 R81, R81, R0.reuse, 0x1, P1 ;  /* 0x0000000051517211 */ /* 0x080fe400008f0eff */
[C---:B------:R-:W-:Y:S01]  /*1280*/  LEA R84, P0, R85.reuse, R5, 0x1 ;  /* 0x0000000555547211 */ /* 0x040fe200078008ff */
[C---:B------:R-:W-:Y:S02]  /*1290*/  IMAD R95, R18.reuse, 0x4, R93 ;  /* 0x00000004125f7824 */ /* 0x040fe400078e025d */
[----:B------:R0:W4:Y:S01]  /*12a0*/  LDG.E.U16 R70, desc[UR4][R80.64] ;  /* 0x0000000450467981 */ /* 0x000122000c1e1500 */
[----:B------:R-:W-:Y:S02]  /*12b0*/  LEA.HI.X.SX32 R85, R85, R0, 0x1, P0 ;  /* 0x0000000055557211 */ /* 0x000fe400000f0eff */
[----:B------:R-:W-:Y:S02]  /*12c0*/  LEA R97, R18, R95, 0x2 ;  /* 0x0000005f12617211 */ /* 0x000fe400078e10ff */
[----:B------:R-:W-:-:S02]  /*12d0*/  LEA R86, P1, R73, R5, 0x1 ;  /* 0x0000000549567211 */ /* 0x000fc400078208ff */
[----:B0-----:R-:W-:Y:S01]  /*12e0*/  LEA R80, P0, R89, R5, 0x1 ;  /* 0x0000000559507211 */ /* 0x001fe200078008ff */
[----:B------:R-:W-:-:S03]  /*12f0*/  IMAD R99, R18, 0x4, R97 ;  /* 0x0000000412637824 */ /* 0x000fc600078e0261 */
[-C--:B------:R-:W-:Y:S02]  /*1300*/  LEA.HI.X.SX32 R81, R89, R0.reuse, 0x1, P0 ;  /* 0x0000000059517211 */ /* 0x080fe400000f0eff */
[-C--:B------:R-:W-:Y:S01]  /*1310*/  LEA R88, P0, R75, R5.reuse, 0x1 ;  /* 0x000000054b587211 */ /* 0x080fe200078008ff */
[C---:B------:R-:W-:Y:S01]  /*1320*/  IMAD R101, R18.reuse, 0x4, R99 ;  /* 0x0000000412657824 */ /* 0x040fe200078e0263 */
[-C--:B------:R-:W-:Y:S02]  /*1330*/  LEA.HI.X.SX32 R87, R73, R0.reuse, 0x1, P1 ;  /* 0x0000000049577211 */ /* 0x080fe400008f0eff */
[-C--:B------:R-:W-:Y:S01]  /*1340*/  LEA.HI.X.SX32 R89, R75, R0.reuse, 0x1, P0 ;  /* 0x000000004b597211 */ /* 0x080fe200000f0eff */
[C---:B------:R-:W-:Y:S01]  /*1350*/  IMAD R103, R18.reuse, 0x4, R101 ;  /* 0x0000000412677824 */ /* 0x040fe200078e0265 */
[C---:B------:R-:W-:Y:S01]  /*1360*/  LEA R82, P0, R77.reuse, R5, 0x1 ;  /* 0x000000054d527211 */ /* 0x040fe200078008ff */
[----:B------:R0:W4:Y:S03]  /*1370*/  LDG.E.U16 R74, desc[UR4][R86.64] ;  /* 0x00000004564a7981 */ /* 0x000126000c1e1500 */
[----:B------:R-:W-:Y:S01]  /*1380*/  LEA.HI.X.SX32 R83, R77, R0, 0x1, P0 ;  /* 0x000000004d537211 */ /* 0x000fe200000f0eff */
[----:B------:R1:W4:Y:S01]  /*1390*/  LDG.E.U16 R73, desc[UR4][R84.64] ;  /* 0x0000000454497981 */ /* 0x000322000c1e1500 */
[----:B------:R-:W-:-:S03]  /*13a0*/  LEA R105, R18, R103, 0x2 ;  /* 0x0000006712697211 */ /* 0x000fc600078e10ff */
[----:B------:R1:W4:Y:S01]  /*13b0*/  LDG.E.U16 R76, desc[UR4][R88.64] ;  /* 0x00000004584c7981 */ /* 0x000322000c1e1500 */
[-C--:B0-----:R-:W-:Y:S01]  /*13c0*/  LEA R86, P0, R79, R5.reuse, 0x1 ;  /* 0x000000054f567211 */ /* 0x081fe200078008ff */
[C---:B------:R-:W-:Y:S02]  /*13d0*/  IMAD R107, R18.reuse, 0x4, R105 ;  /* 0x00000004126b7824 */ /* 0x040fe400078e0269 */
[----:B------:R-:W4:Y:S01]  /*13e0*/  LDG.E.U16 R75, desc[UR4][R80.64] ;  /* 0x00000004504b7981 */ /* 0x000f22000c1e1500 */
[-C--:B-1----:R-:W-:Y:S02]  /*13f0*/  LEA R84, P1, R91, R5.reuse, 0x1 ;  /* 0x000000055b547211 */ /* 0x082fe400078208ff */
[-C--:B------:R-:W-:Y:S01]  /*1400*/  LEA.HI.X.SX32 R87, R79, R0.reuse, 0x1, P0 ;  /* 0x000000004f577211 */ /* 0x080fe200000f0eff */
[----:B------:R-:W4:Y:S01]  /*1410*/  LDG.E.U16 R77, desc[UR4][R82.64] ;  /* 0x00000004524d7981 */ /* 0x000f22000c1e1500 */
[-C--:B------:R-:W-:Y:S02]  /*1420*/  LEA R90, P0, R93, R5.reuse, 0x1 ;  /* 0x000000055d5a7211 */ /* 0x080fe400078008ff */
[-C--:B------:R-:W-:Y:S01]  /*1430*/  LEA.HI.X.SX32 R85, R91, R0.reuse, 0x1, P1 ;  /* 0x000000005b557211 */ /* 0x080fe200008f0eff */
[C---:B------:R-:W-:Y:S01]  /*1440*/  IMAD R109, R18.reuse, 0x4, R107 ;  /* 0x00000004126d7824 */ /* 0x040fe200078e026b */
[----:B------:R-:W-:Y:S01]  /*1450*/  LEA.HI.X.SX32 R91, R93, R0, 0x1, P0 ;  /* 0x000000005d5b7211 */ /* 0x000fe200000f0eff */
[----:B------:R-:W4:Y:S01]  /*1460*/  LDG.E.U16 R79, desc[UR4][R86.64] ;  /* 0x00000004564f7981 */ /* 0x000f22000c1e1500 */
[----:B------:R-:W-:Y:S01]  /*1470*/  LEA R88, P0, R95, R5, 0x1 ;  /* 0x000000055f587211 */ /* 0x000fe200078008ff */
[----:B------:R-:W-:-:S02]  /*1480*/  IMAD R111, R18, 0x4, R109 ;  /* 0x00000004126f7824 */ /* 0x000fc400078e026d */
[----:B------:R0:W4:Y:S01]  /*1490*/  LDG.E.U16 R78, desc[UR4][R84.64] ;  /* 0x00000004544e7981 */ /* 0x000122000c1e1500 */
[----:B------:R-:W-:-:S03]  /*14a0*/  LEA.HI.X.SX32 R89, R95, R0, 0x1, P0 ;  /* 0x000000005f597211 */ /* 0x000fc600000f0eff */
[----:B------:R1:W4:Y:S04]  /*14b0*/  LDG.E.U16 R80, desc[UR4][R90.64] ;  /* 0x000000045a507981 */ /* 0x000328000c1e1500 */
[----:B------:R1:W4:Y:S01]  /*14c0*/  LDG.E.U16 R81, desc[UR4][R88.64] ;  /* 0x0000000458517981 */ /* 0x000322000c1e1500 */
[----:B0-----:R-:W-:-:S04]  /*14d0*/  LEA R84, P0, R99, R5, 0x1 ;  /* 0x0000000563547211 */ /* 0x001fc800078008ff */
[----:B------:R-:W-:Y:S02]  /*14e0*/  LEA.HI.X.SX32 R85, R99, R0, 0x1, P0 ;  /* 0x0000000063557211 */ /* 0x000fe400000f0eff */
[C---:B------:R-:W-:Y:S02]  /*14f0*/  LEA R99, R18.reuse, R111, 0x2 ;  /* 0x0000006f12637211 */ /* 0x040fe400078e10ff */
[----:B------:R-:W-:Y:S01]  /*1500*/  LEA R86, P0, R101, R5, 0x1 ;  /* 0x0000000565567211 */ /* 0x000fe200078008ff */
[----:B------:R0:W4:Y:S02]  /*1510*/  LDG.E.U16 R83, desc[UR4][R84.64] ;  /* 0x0000000454537981 */ /* 0x000124000c1e1500 */
[----:B------:R-:W-:-:S04]  /*1520*/  IMAD R113, R18, 0x4, R99 ;  /* 0x0000000412717824 */ /* 0x000fc800078e0263 */
[----:B------:R-:W-:Y:S01]  /*1530*/  IMAD R115, R18, 0x4, R113 ;  /* 0x0000000412737824 */ /* 0x000fe200078e0271 */
[----:B------:R-:W-:-:S03]  /*1540*/  LEA.HI.X.SX32 R87, R101, R0, 0x1, P0 ;  /* 0x0000000065577211 */ /* 0x000fc600000f0eff */
[C---:B------:R-:W-:Y:S01]  /*1550*/  IMAD R117, R18.reuse, 0x4, R115 ;  /* 0x0000000412757824 */ /* 0x040fe200078e0273 */
[C---:B-1----:R-:W-:Y:S01]  /*1560*/  LEA R90, P0, R103.reuse, R5, 0x1 ;  /* 0x00000005675a7211 */ /* 0x042fe200078008ff */
[----:B------:R1:W4:Y:S03]  /*1570*/  LDG.E.U16 R96, desc[UR4][R86.64] ;  /* 0x0000000456607981 */ /* 0x000326000c1e1500 */
[C---:B------:R-:W-:Y:S02]  /*1580*/  LEA R119, R18.reuse, R117, 0x2 ;  /* 0x0000007512777211 */ /* 0x040fe400078e10ff */
[----:B------:R-:W-:Y:S02]  /*1590*/  LEA.HI.X.SX32 R91, R103, R0, 0x1, P0 ;  /* 0x00000000675b7211 */ /* 0x000fe400000f0eff */
[----:B------:R-:W-:Y:S01]  /*15a0*/  LEA R88, P0, R107, R5, 0x1 ;  /* 0x000000056b587211 */ /* 0x000fe200078008ff */
[----:B------:R-:W-:-:S03]  /*15b0*/  IMAD R121, R18, 0x4, R119 ;  /* 0x0000000412797824 */ /* 0x000fc600078e0277 */
[----:B------:R-:W-:Y:S01]  /*15c0*/  LEA.HI.X.SX32 R89, R107, R0, 0x1, P0 ;  /* 0x000000006b597211 */ /* 0x000fe200000f0eff */
[----:B------:R-:W-:Y:S01]  /*15d0*/  IMAD R107, R18, 0x4, R121 ;  /* 0x00000004126b7824 */ /* 0x000fe200078e0279 */
[----:B------:R-:W-:-:S03]  /*15e0*/  LEA R92, P1, R97, R5, 0x1 ;  /* 0x00000005615c7211 */ /* 0x000fc600078208ff */
[C---:B------:R-:W-:Y:S01]  /*15f0*/  IMAD R123, R18.reuse, 0x4, R107 ;  /* 0x00000004127b7824 */ /* 0x040fe200078e026b */
[-C--:B------:R-:W-:Y:S01]  /*1600*/  LEA.HI.X.SX32 R93, R97, R0.reuse, 0x1, P1 ;  /* 0x00000000615d7211 */ /* 0x080fe200008f0eff */
[----:B------:R-:W4:Y:S01]  /*1610*/  LDG.E.U16 R101, desc[UR4][R88.64] ;  /* 0x0000000458657981 */ /* 0x000f22000c1e1500 */
[-C--:B0-----:R-:W-:Y:S02]  /*1620*/  LEA R84, P0, R109, R5.reuse, 0x1 ;  /* 0x000000056d547211 */ /* 0x081fe400078008ff */
[----:B------:R-:W-:Y:S01]  /*1630*/  LEA R94, P1, R105, R5, 0x1 ;  /* 0x00000005695e7211 */ /* 0x000fe200078208ff */
[----:B------:R0:W4:Y:S01]  /*1640*/  LDG.E.U16 R97, desc[UR4][R90.64] ;  /* 0x000000045a617981 */ /* 0x000122000c1e1500 */
[----:B------:R-:W-:Y:S02]  /*1650*/  LEA R125, R18, R123, 0x2 ;  /* 0x0000007b127d7211 */ /* 0x000fe400078e10ff */
[-C--:B------:R-:W-:Y:S01]  /*1660*/  LEA.HI.X.SX32 R85, R109, R0.reuse, 0x1, P0 ;  /* 0x000000006d557211 */ /* 0x080fe200000f0eff */
[----:B------:R5:W4:Y:S01]  /*1670*/  LDG.E.U16 R82, desc[UR4][R92.64] ;  /* 0x000000045c527981 */ /* 0x000b22000c1e1500 */
[----:B------:R-:W-:-:S02]  /*1680*/  LEA.HI.X.SX32 R95, R105, R0, 0x1, P1 ;  /* 0x00000000695f7211 */ /* 0x000fc400008f0eff */
[-C--:B-1----:R-:W-:Y:S01]  /*1690*/  LEA R86, P0, R111, R5.reuse, 0x1 ;  /* 0x000000056f567211 */ /* 0x082fe200078008ff */
[C---:B------:R-:W-:Y:S01]  /*16a0*/  IMAD R127, R18.reuse, 0x4, R125 ;  /* 0x00000004127f7824 */ /* 0x040fe200078e027d */
[----:B------:R-:W4:Y:S01]  /*16b0*/  LDG.E.U16 R102, desc[UR4][R84.64] ;  /* 0x0000000454667981 */ /* 0x000f22000c1e1500 */
[-C--:B0-----:R-:W-:Y:S02]  /*16c0*/  LEA R90, P1, R99, R5.reuse, 0x1 ;  /* 0x00000005635a7211 */ /* 0x081fe400078208ff */
[-C--:B------:R-:W-:Y:S01]  /*16d0*/  LEA.HI.X.SX32 R87, R111, R0.reuse, 0x1, P0 ;  /* 0x000000006f577211 */ /* 0x080fe200000f0eff */
[----:B------:R0:W4:Y:S01]  /*16e0*/  LDG.E.U16 R100, desc[UR4][R94.64] ;  /* 0x000000045e647981 */ /* 0x000122000c1e1500 */
[-C--:B------:R-:W-:Y:S01]  /*16f0*/  LEA.HI.X.SX32 R91, R99, R0.reuse, 0x1, P1 ;  /* 0x00000000635b7211 */ /* 0x080fe200008f0eff */
[C---:B------:R-:W-:Y:S01]  /*1700*/  IMAD R99, R18.reuse, 0x4, R127 ;  /* 0x0000000412637824 */ /* 0x040fe200078e027f */
[CC--:B-----5:R-:W-:Y:S01]  /*1710*/  LEA R92, P0, R113.reuse, R5.reuse, 0x1 ;  /* 0x00000005715c7211 */ /* 0x0e0fe200078008ff */
[----:B------:R1:W5:Y:S02]  /*1720*/  LDG.E.U16 R103, desc[UR4][R86.64] ;  /* 0x0000000456677981 */ /* 0x000364000c1e1500 */
[----:B------:R-:W-:Y:S01]  /*1730*/  IMAD R129, R18, 0x4, R99 ;  /* 0x0000000412817824 */ /* 0x000fe200078e0263 */
[----:B------:R-:W-:Y:S01]  /*1740*/  LEA.HI.X.SX32 R93, R113, R0, 0x1, P0 ;  /* 0x00000000715d7211 */ /* 0x000fe200000f0eff */
[----:B------:R-:W5:Y:S01]  /*1750*/  LDG.E.U16 R104, desc[UR4][R90.64] ;  /* 0x000000045a687981 */ /* 0x000f62000c1e1500 */
[----:B------:R-:W-:-:S02]  /*1760*/  LEA R88, P0, R115, R5, 0x1 ;  /* 0x0000000573587211 */ /* 0x000fc400078008ff */
[----:B0-----:R-:W-:Y:S01]  /*1770*/  LEA R94, P1, R119, R5, 0x1 ;  /* 0x00000005775e7211 */ /* 0x001fe200078208ff */
[----:B------:R0:W5:Y:S01]  /*1780*/  LDG.E.U16 R105, desc[UR4][R92.64] ;  /* 0x000000045c697981 */ /* 0x000162000c1e1500 */
[-C--:B------:R-:W-:Y:S02]  /*1790*/  LEA.HI.X.SX32 R89, R115, R0.reuse, 0x1, P0 ;  /* 0x0000000073597211 */ /* 0x080fe400000f0eff */
[C---:B------:R-:W-:Y:S02]  /*17a0*/  LEA R115, R18.reuse, R129, 0x2 ;  /* 0x0000008112737211 */ /* 0x040fe400078e10ff */
[C---:B------:R-:W-:Y:S01]  /*17b0*/  LEA R84, P0, R117.reuse, R5, 0x1 ;  /* 0x0000000575547211 */ /* 0x040fe200078008ff */
[----:B------:R0:W5:Y:S02]  /*17c0*/  LDG.E.U16 R108, desc[UR4][R88.64] ;  /* 0x00000004586c7981 */ /* 0x000164000c1e1500 */
[----:B------:R-:W-:Y:S01]  /*17d0*/  IMAD R131, R18, 0x4, R115 ;  /* 0x0000000412837824 */ /* 0x000fe200078e0273 */
[----:B------:R-:W-:-:S03]  /*17e0*/  LEA.HI.X.SX32 R85, R117, R0, 0x1, P0 ;  /* 0x0000000075557211 */ /* 0x000fc600000f0eff */
[C---:B------:R-:W-:Y:S01]  /*17f0*/  IMAD R117, R18.reuse, 0x4, R131 ;  /* 0x0000000412757824 */ /* 0x040fe200078e0283 */
[-C--:B------:R-:W-:Y:S01]  /*1800*/  LEA.HI.X.SX32 R95, R119, R0.reuse, 0x1, P1 ;  /* 0x00000000775f7211 */ /* 0x080fe200008f0eff */
[----:B------:R-:W5:Y:S01]  /*1810*/  LDG.E.U16 R109, desc[UR4][R84.64] ;  /* 0x00000004546d7981 */ /* 0x000f62000c1e1500 */
[-C--:B-1----:R-:W-:Y:S01]  /*1820*/  LEA R86, P0, R121, R5.reuse, 0x1 ;  /* 0x0000000579567211 */ /* 0x082fe200078008ff */
[C---:B------:R-:W-:Y:S01]  /*1830*/  IMAD R119, R18.reuse, 0x4, R117 ;  /* 0x0000000412777824 */ /* 0x040fe200078e0275 */
        /* <DEDUP_REMOVED lines=9> */
[C---:B------:R-:W-:Y:S01]  /*18d0*/  LEA R88, P0, R123.reuse, R5, 0x1 ;  /* 0x000000057b587211 */ /* 0x040fe200078008ff */
[----:B------:R2:W5:Y:S02]  /*18e0*/  LDG.E.U16 R112, desc[UR4][R90.64] ;  /* 0x000000045a707981 */ /* 0x000564000c1e1500 */
[----:B------:R-:W-:Y:S01]  /*18f0*/  IMAD R135, R18, 0x4, R107 ;  /* 0x0000000412877824 */ /* 0x000fe200078e026b */
[----:B------:R-:W-:-:S04]  /*1900*/  LEA.HI.X.SX32 R89, R123, R0, 0x1, P0 ;  /* 0x000000007b597211 */ /* 0x000fc800000f0eff */
[C---:B------:R-:W-:Y:S01]  /*1910*/  LEA R123, R18.reuse, R135, 0x2 ;  /* 0x00000087127b7211 */ /* 0x040fe200078e10ff */
[----:B------:R-:W5:Y:S01]  /*1920*/  LDG.E.U16 R113, desc[UR4][R88.64] ;  /* 0x0000000458717981 */ /* 0x000f62000c1e1500 */
[-C--:B------:R-:W-:Y:S02]  /*1930*/  LEA.HI.X.SX32 R93, R125, R0.reuse, 0x1, P1 ;  /* 0x000000007d5d7211 */ /* 0x080fe400008f0eff */
[-C--:B0-----:R-:W-:Y:S01]  /*1940*/  LEA R94, P0, R127, R5.reuse, 0x1 ;  /* 0x000000057f5e7211 */ /* 0x081fe200078008ff */
[C---:B------:R-:W-:Y:S01]  /*1950*/  IMAD R125, R18.reuse, 0x4, R123 ;  /* 0x00000004127d7824 */ /* 0x040fe200078e027b */
[-C--:B------:R-:W-:Y:S01]  /*1960*/  LEA R98, P1, R117, R5.reuse, 0x1 ;  /* 0x0000000575627211 */ /* 0x080fe200078208ff */
[----:B------:R-:W5:Y:S01]  /*1970*/  LDG.E.U16 R114, desc[UR4][R92.64] ;  /* 0x000000045c727981 */ /* 0x000f62000c1e1500 */
[----:B------:R-:W-:Y:S01]  /*1980*/  LEA.HI.X.SX32 R95, R127, R0, 0x1, P0 ;  /* 0x000000007f5f7211 */ /* 0x000fe200000f0eff */
[----:B------:R-:W-:Y:S01]  /*1990*/  IMAD R127, R18, 0x4, R125 ;  /* 0x00000004127f7824 */ /* 0x000fe200078e027d */
[----:B-1----:R-:W-:-:S03]  /*19a0*/  LEA R86, P0, R99, R5, 0x1 ;  /* 0x0000000563567211 */ /* 0x002fc600078008ff */
[C---:B------:R-:W-:Y:S01]  /*19b0*/  IMAD R137, R18.reuse, 0x4, R127 ;  /* 0x0000000412897824 */ /* 0x040fe200078e027f */
[-C--:B------:R-:W-:Y:S01]  /*19c0*/  LEA.HI.X.SX32 R87, R99, R0.reuse, 0x1, P0 ;  /* 0x0000000063577211 */ /* 0x080fe200000f0eff */
[----:B------:R-:W5:Y:S01]  /*19d0*/  LDG.E.U16 R116, desc[UR4][R94.64] ;  /* 0x000000045e747981 */ /* 0x000f62000c1e1500 */
[C---:B--2---:R-:W-:Y:S02]  /*19e0*/  LEA R90, P0, R115.reuse, R5, 0x1 ;  /* 0x00000005735a7211 */ /* 0x044fe400078008ff */
[----:B------:R-:W-:Y:S01]  /*19f0*/  LEA R139, R18, R137, 0x2 ;  /* 0x00000089128b7211 */ /* 0x000fe200078e10ff */
[----:B------:R0:W2:Y:S01]  /*1a00*/  LDG.E.U16 R118, desc[UR4][R86.64] ;  /* 0x0000000456767981 */ /* 0x0000a2000c1e1500 */
[----:B------:R-:W-:-:S03]  /*1a10*/  LEA.HI.X.SX32 R91, R115, R0, 0x1, P0 ;  /* 0x00000000735b7211 */ /* 0x000fc600000f0eff */
[C---:B------:R-:W-:Y:S01]  /*1a20*/  IMAD R115, R18.reuse, 0x4, R139 ;  /* 0x0000000412737824 */ /* 0x040fe200078e028b */
[-C--:B------:R-:W-:Y:S01]  /*1a30*/  LEA.HI.X.SX32 R99, R117, R0.reuse, 0x1, P1 ;  /* 0x0000000075637211 */ /* 0x080fe200008f0eff */
[----:B------:R1:W2:Y:S01]  /*1a40*/  LDG.E.U16 R120, desc[UR4][R90.64] ;  /* 0x000000045a787981 */ /* 0x0002a2000c1e1500 */
[-C--:B------:R-:W-:Y:S01]  /*1a50*/  LEA R84, P0, R121, R5.reuse, 0x1 ;  /* 0x0000000579547211 */ /* 0x080fe200078008ff */
[C---:B------:R-:W-:Y:S01]  /*1a60*/  IMAD R117, R18.reuse, 0x4, R115 ;  /* 0x0000000412757824 */ /* 0x040fe200078e0273 */
[-C--:B0-----:R-:W-:Y:S01]  /*1a70*/  LEA R86, P1, R123, R5.reuse, 0x1 ;  /* 0x000000057b567211 */ /* 0x081fe200078208ff */
[----:B------:R0:W2:Y:S01]  /*1a80*/  LDG.E.U16 R124, desc[UR4][R98.64] ;  /* 0x00000004627c7981 */ /* 0x0000a2000c1e1500 */
[-C--:B------:R-:W-:Y:S01]  /*1a90*/  LEA.HI.X.SX32 R85, R121, R0.reuse, 0x1, P0 ;  /* 0x0000000079557211 */ /* 0x080fe200000f0eff */
[C---:B------:R-:W-:Y:S01]  /*1aa0*/  IMAD R121, R18.reuse, 0x4, R117 ;  /* 0x0000000412797824 */ /* 0x040fe200078e0275 */
[----:B------:R-:W-:Y:S02]  /*1ab0*/  LEA R92, P0, R107, R5, 0x1 ;  /* 0x000000056b5c7211 */ /* 0x000fe400078008ff */
[----:B------:R-:W-:Y:S01]  /*1ac0*/  LEA.HI.X.SX32 R87, R123, R0, 0x1, P1 ;  /* 0x000000007b577211 */ /* 0x000fe200008f0eff */
[----:B------:R3:W2:Y:S01]  /*1ad0*/  LDG.E.U16 R128, desc[UR4][R84.64] ;  /* 0x0000000454807981 */ /* 0x0006a2000c1e1500 */
[----:B------:R-:W-:-:S02]  /*1ae0*/  LEA R95, R18, R121, 0x2 ;  /* 0x00000079125f7211 */ /* 0x000fc400078e10ff */
[-C--:B------:R-:W-:Y:S01]  /*1af0*/  LEA.HI.X.SX32 R93, R107, R0.reuse, 0x1, P0 ;  /* 0x000000006b5d7211 */ /* 0x080fe200000f0eff */
[----:B------:R-:W2:Y:S02]  /*1b00*/  LDG.E.U16 R132, desc[UR4][R86.64] ;  /* 0x0000000456847981 */ /* 0x000ea4000c1e1500 */
[C---:B------:R-:W-:Y:S01]  /*1b10*/  IMAD R107, R18.reuse, 0x4, R95 ;  /* 0x00000004126b7824 */ /* 0x040fe200078e025f */
[C---:B------:R-:W-:Y:S01]  /*1b20*/  LEA R88, P0, R127.reuse, R5, 0x1 ;  /* 0x000000057f587211 */ /* 0x040fe200078008ff */
[----:B------:R3:W2:Y:S02]  /*1b30*/  LDG.E.U16 R130, desc[UR4][R92.64] ;  /* 0x000000045c827981 */ /* 0x0006a4000c1e1500 */
[----:B------:R-:W-:Y:S01]  /*1b40*/  IMAD R123, R18, 0x4, R107 ;  /* 0x00000004127b7824 */ /* 0x000fe200078e026b */
[----:B------:R-:W-:-:S03]  /*1b50*/  LEA.HI.X.SX32 R89, R127, R0, 0x1, P0 ;  /* 0x000000007f597211 */ /* 0x000fc600000f0eff */
[C---:B------:R-:W-:Y:S01]  /*1b60*/  IMAD R127, R18.reuse, 0x4, R123 ;  /* 0x00000004127f7824 */ /* 0x040fe200078e027b */
[----:B-1----:R-:W-:Y:S01]  /*1b70*/  LEA R90, P0, R139, R5, 0x1 ;  /* 0x000000058b5a7211 */ /* 0x002fe200078008ff */
[----:B------:R1:W2:Y:S03]  /*1b80*/  LDG.E.U16 R134, desc[UR4][R88.64] ;  /* 0x0000000458867981 */ /* 0x0002a6000c1e1500 */
[C---:B0-----:R-:W-:Y:S02]  /*1b90*/  LEA R99, R18.reuse, R127, 0x2 ;  /* 0x0000007f12637211 */ /* 0x041fe400078e10ff */
[----:B---3--:R-:W-:Y:S02]  /*1ba0*/  LEA R84, P1, R117, R5, 0x1 ;  /* 0x0000000575547211 */ /* 0x008fe400078208ff */
[-C--:B------:R-:W-:Y:S01]  /*1bb0*/  LEA.HI.X.SX32 R91, R139, R0.reuse, 0x1, P0 ;  /* 0x000000008b5b7211 */ /* 0x080fe200000f0eff */
[----:B------:R-:W-:Y:S01]  /*1bc0*/  IMAD R139, R18, 0x4, R99 ;  /* 0x00000004128b7824 */ /* 0x000fe200078e0263 */
[----:B------:R-:W-:-:S03]  /*1bd0*/  LEA.HI.X.SX32 R85, R117, R0, 0x1, P1 ;  /* 0x0000000075557211 */ /* 0x000fc600008f0eff */
[C---:B------:R-:W-:Y:S01]  /*1be0*/  IMAD R117, R18.reuse, 0x4, R139 ;  /* 0x0000000412757824 */ /* 0x040fe200078e028b */
[CC--:B------:R-:W-:Y:S01]  /*1bf0*/  LEA R92, P0, R95.reuse, R5.reuse, 0x1 ;  /* 0x000000055f5c7211 */ /* 0x0c0fe200078008ff */
[----:B------:R0:W3:Y:S02]  /*1c00*/  LDG.E.U16 R136, desc[UR4][R90.64] ;  /* 0x000000045a887981 */ /* 0x0000e4000c1e1500 */
[C---:B------:R-:W-:Y:S01]  /*1c10*/  IMAD R141, R18.reuse, 0x4, R117 ;  /* 0x00000004128d7824 */ /* 0x040fe200078e0275 */
[----:B------:R-:W-:Y:S01]  /*1c20*/  LEA.HI.X.SX32 R93, R95, R0, 0x1, P0 ;  /* 0x000000005f5d7211 */ /* 0x000fe200000f0eff */
[----:B------:R-:W3:Y:S01]  /*1c30*/  LDG.E.U16 R138, desc[UR4][R84.64] ;  /* 0x00000004548a7981 */ /* 0x000ee2000c1e1500 */
[----:B------:R-:W-:Y:S02]  /*1c40*/  LEA R94, P0, R123, R5, 0x1 ;  /* 0x000000057b5e7211 */ /* 0x000fe400078008ff */
[----:B------:R-:W-:Y:S01]  /*1c50*/  LEA R143, R18, R141, 0x2 ;  /* 0x0000008d128f7211 */ /* 0x000fe200078e10ff */
[----:B------:R0:W3:Y:S01]  /*1c60*/  LDG.E.U16 R140, desc[UR4][R92.64] ;  /* 0x000000045c8c7981 */ /* 0x0000e2000c1e1500 */
[----:B------:R-:W-:-:S02]  /*1c70*/  LEA R86, P1, R99, R5, 0x1 ;  /* 0x0000000563567211 */ /* 0x000fc400078208ff */
[-C--:B------:R-:W-:Y:S01]  /*1c80*/  LEA.HI.X.SX32 R95, R123, R0.reuse, 0x1, P0 ;  /* 0x000000007b5f7211 */ /* 0x080fe200000f0eff */
[C---:B------:R-:W-:Y:S01]  /*1c90*/  IMAD R123, R18.reuse, 0x4, R143 ;  /* 0x00000004127b7824 */ /* 0x040fe200078e028f */
[-C--:B------:R-:W-:Y:S02]  /*1ca0*/  LEA.HI.X.SX32 R87, R99, R0.reuse, 0x1, P1 ;  /* 0x0000000063577211 */ /* 0x080fe400008f0eff */
[CC--:B-1----:R-:W-:Y:S01]  /*1cb0*/  LEA R88, P0, R117.reuse, R5.reuse, 0x1 ;  /* 0x0000000575587211 */ /* 0x0c2fe200078008ff */
[C---:B------:R-:W-:Y:S01]  /*1cc0*/  IMAD R99, R18.reuse, 0x4, R123 ;  /* 0x0000000412637824 */ /* 0x040fe200078e027b */
[----:B------:R1:W3:Y:S02]  /*1cd0*/  LDG.E.U16 R142, desc[UR4][R94.64] ;  /* 0x000000045e8e7981 */ /* 0x0002e4000c1e1500 */
[-C--:B------:R-:W-:Y:S01]  /*1ce0*/  LEA.HI.X.SX32 R89, R117, R0.reuse, 0x1, P0 ;  /* 0x0000000075597211 */ /* 0x080fe200000f0eff */
[C---:B------:R-:W-:Y:S01]  /*1cf0*/  IMAD R117, R18.reuse, 0x4, R99 ;  /* 0x0000000412757824 */ /* 0x040fe200078e0263 */
[C---:B0-----:R-:W-:Y:S01]  /*1d00*/  LEA R90, P0, R143.reuse, R5, 0x1 ;  /* 0x000000058f5a7211 */ /* 0x041fe200078008ff */
[----:B------:R0:W3:Y:S03]  /*1d10*/  LDG.E.U16 R144, desc[UR4][R86.64] ;  /* 0x0000000456907981 */ /* 0x0000e6000c1e1500 */
[----:B------:R-:W-:Y:S01]  /*1d20*/  LEA R145, R18, R117, 0x2 ;  /* 0x0000007512917211 */ /* 0x000fe200078e10ff */
[----:B------:R-:W3:Y:S01]  /*1d30*/  LDG.E.U16 R146, desc[UR4][R88.64] ;  /* 0x0000000458927981 */ /* 0x000ee2000c1e1500 */
[----:B------:R-:W-:-:S02]  /*1d40*/  LEA.HI.X.SX32 R91, R143, R0, 0x1, P0 ;  /* 0x000000008f5b7211 */ /* 0x000fc400000f0eff */
[-C--:B------:R-:W-:Y:S01]  /*1d50*/  LEA R92, P0, R145, R5.reuse, 0x1 ;  /* 0x00000005915c7211 */ /* 0x080fe200078008ff */
[C---:B------:R-:W-:Y:S01]  /*1d60*/  IMAD R143, R18.reuse, 0x4, R145 ;  /* 0x00000004128f7824 */ /* 0x040fe200078e0291 */
[-C--:B------:R-:W-:Y:S01]  /*1d70*/  LEA R84, P1, R99, R5.reuse, 0x1 ;  /* 0x0000000563547211 */ /* 0x080fe200078208ff */
[----:B------:R-:W3:Y:S01]  /*1d80*/  LDG.E.U16 R148, desc[UR4][R90.64] ;  /* 0x000000045a947981 */ /* 0x000ee2000c1e1500 */
[-C--:B------:R-:W-:Y:S02]  /*1d90*/  LEA.HI.X.SX32 R93, R145, R0.reuse, 0x1, P0 ;  /* 0x00000000915d7211 */ /* 0x080fe400000f0eff */
[----:B-1----:R-:W-:Y:S01]  /*1da0*/  LEA R94, P0, R129, R5, 0x1 ;  /* 0x00000005815e7211 */ /* 0x002fe200078008ff */
[----:B------:R-:W-:Y:S01]  /*1db0*/  IMAD R147, R18, 0x4, R143 ;  /* 0x0000000412937824 */ /* 0x000fe200078e028f */
[-C--:B------:R-:W-:Y:S01]  /*1dc0*/  LEA.HI.X.SX32 R85, R99, R0.reuse, 0x1, P1 ;  /* 0x0000000063557211 */ /* 0x080fe200008f0eff */
[----:B------:R-:W3:Y:S01]  /*1dd0*/  LDG.E.U16 R149, desc[UR4][R92.64] ;  /* 0x000000045c957981 */ /* 0x000ee2000c1e1500 */
[----:B------:R-:W-:-:S02]  /*1de0*/  LEA.HI.X.SX32 R95, R129, R0, 0x1, P0 ;  /* 0x00000000815f7211 */ /* 0x000fc400000f0eff */
[-C--:B------:R-:W-:Y:S01]  /*1df0*/  LEA R98, P0, R131, R5.reuse, 0x1 ;  /* 0x0000000583627211 */ /* 0x080fe200078008ff */
[----:B------:R1:W3:Y:S01]  /*1e00*/  LDG.E.U16 R145, desc[UR4][R84.64] ;  /* 0x0000000454917981 */ /* 0x0002e2000c1e1500 */
[-C--:B0-----:R-:W-:Y:S02]  /*1e10*/  LEA R86, P1, R147, R5.reuse, 0x1 ;  /* 0x0000000593567211 */ /* 0x081fe400078208ff */
[-C--:B------:R-:W-:Y:S02]  /*1e20*/  LEA.HI.X.SX32 R99, R131, R0.reuse, 0x1, P0 ;  /* 0x0000000083637211 */ /* 0x080fe400000f0eff */
[-C--:B------:R-:W-:Y:S02]  /*1e30*/  LEA.HI.X.SX32 R87, R147, R0.reuse, 0x1, P1 ;  /* 0x0000000093577211 */ /* 0x080fe400008f0eff */
[-C--:B-1----:R-:W-:Y:S01]  /*1e40*/  LEA R84, P0, R133, R5.reuse, 0x1 ;  /* 0x0000000585547211 */ /* 0x082fe200078008ff */
[----:B------:R-:W-:Y:S01]  /*1e50*/  IMAD R18, R18, 0x4, R147 ;  /* 0x0000000412127824 */ /* 0x000fe200078e0293 */
[----:B------:R-:W-:Y:S01]  /*1e60*/  LEA R88, P1, R119, R5, 0x1 ;  /* 0x0000000577587211 */ /* 0x000fe200078208ff */
[----:B------:R-:W3:Y:S01]  /*1e70*/  LDG.E.U16 R150, desc[UR4][R86.64] ;  /* 0x0000000456967981 */ /* 0x000ee2000c1e1500 */
[----:B------:R-:W-:-:S02]  /*1e80*/  LEA.HI.X.SX32 R85, R133, R0, 0x1, P0 ;  /* 0x0000000085557211 */ /* 0x000fc400000f0eff */
[-C--:B------:R-:W-:Y:S01]  /*1e90*/  LEA R90, P0, R135, R5.reuse, 0x1 ;  /* 0x00000005875a7211 */ /* 0x080fe200078008ff */
[----:B------:R-:W3:Y:S01]  /*1ea0*/  LDG.E.U16 R122, desc[UR4][R98.64] ;  /* 0x00000004627a7981 */ /* 0x000ee2000c1e1500 */
[-C--:B------:R-:W-:Y:S02]  /*1eb0*/  LEA.HI.X.SX32 R89, R119, R0.reuse, 0x1, P1 ;  /* 0x0000000077597211 */ /* 0x080fe400008f0eff */
[----:B------:R-:W-:Y:S01]  /*1ec0*/  LEA.HI.X.SX32 R91, R135, R0, 0x1, P0 ;  /* 0x00000000875b7211 */ /* 0x000fe200000f0eff */
[----:B------:R0:W3:Y:S01]  /*1ed0*/  LDG.E.U16 R119, desc[UR4][R94.64] ;  /* 0x000000045e777981 */ /* 0x0000e2000c1e1500 */
[----:B------:R-:W-:-:S03]  /*1ee0*/  LEA R92, P1, R125, R5, 0x1 ;  /* 0x000000057d5c7211 */ /* 0x000fc600078208ff */
[----:B------:R1:W3:Y:S01]  /*1ef0*/  LDG.E.U16 R126, desc[UR4][R88.64] ;  /* 0x00000004587e7981 */ /* 0x0002e2000c1e1500 */
[----:B------:R-:W-:-:S03]  /*1f00*/  LEA.HI.X.SX32 R93, R125, R0, 0x1, P1 ;  /* 0x000000007d5d7211 */ /* 0x000fc600008f0eff */
[----:B------:R1:W3:Y:S01]  /*1f10*/  LDG.E.U16 R129, desc[UR4][R84.64] ;  /* 0x0000000454817981 */ /* 0x0002e2000c1e1500 */
[CC--:B0-----:R-:W-:Y:S02]  /*1f20*/  LEA R94, P0, R137.reuse, R5.reuse, 0x1 ;  /* 0x00000005895e7211 */ /* 0x0c1fe400078008ff */
[CC--:B------:R-:W-:Y:S01]  /*1f30*/  LEA R86, P1, R18.reuse, R5.reuse, 0x1 ;  /* 0x0000000512567211 */ /* 0x0c0fe200078208ff */
[----:B------:R0:W3:Y:S01]  /*1f40*/  LDG.E.U16 R125, desc[UR4][R90.64] ;  /* 0x000000045a7d7981 */ /* 0x0000e2000c1e1500 */
[-C--:B------:R-:W-:Y:S02]  /*1f50*/  LEA.HI.X.SX32 R95, R137, R0.reuse, 0x1, P0 ;  /* 0x00000000895f7211 */ /* 0x080fe400000f0eff */
[C---:B------:R-:W-:Y:S01]  /*1f60*/  LEA R98, P0, R115.reuse, R5, 0x1 ;  /* 0x0000000573627211 */ /* 0x040fe200078008ff */
[----:B------:R0:W3:Y:S01]  /*1f70*/  LDG.E.U16 R131, desc[UR4][R92.64] ;  /* 0x000000045c837981 */ /* 0x0000e2000c1e1500 */
[-C--:B------:R-:W-:Y:S02]  /*1f80*/  LEA.HI.X.SX32 R87, R18, R0.reuse, 0x1, P1 ;  /* 0x0000000012577211 */ /* 0x080fe400008f0eff */
[----:B------:R-:W-:-:S02]  /*1f90*/  LEA.HI.X.SX32 R99, R115, R0, 0x1, P0 ;  /* 0x0000000073637211 */ /* 0x000fc400000f0eff */
[-C--:B-1----:R-:W-:Y:S01]  /*1fa0*/  LEA R88, P1, R121, R5.reuse, 0x1 ;  /* 0x0000000579587211 */ /* 0x082fe200078208ff */
[----:B------:R1:W3:Y:S01]  /*1fb0*/  LDG.E.U16 R133, desc[UR4][R86.64] ;  /* 0x0000000456857981 */ /* 0x0002e2000c1e1500 */
[-C--:B------:R-:W-:Y:S02]  /*1fc0*/  LEA R84, P0, R107, R5.reuse, 0x1 ;  /* 0x000000056b547211 */ /* 0x080fe400078008ff */
[-C--:B------:R-:W-:Y:S01]  /*1fd0*/  LEA.HI.X.SX32 R89, R121, R0.reuse, 0x1, P1 ;  /* 0x0000000079597211 */ /* 0x080fe200008f0eff */
[----:B------:R1:W3:Y:S01]  /*1fe0*/  LDG.E.U16 R115, desc[UR4][R94.64] ;  /* 0x000000045e737981 */ /* 0x0002e2000c1e1500 */
[----:B------:R-:W-:Y:S02]  /*1ff0*/  LEA.HI.X.SX32 R85, R107, R0, 0x1, P0 ;  /* 0x000000006b557211 */ /* 0x000fe400000f0eff */
[-C--:B0-----:R-:W-:Y:S01]  /*2000*/  LEA R90, P1, R127, R5.reuse, 0x1 ;  /* 0x000000057f5a7211 */ /* 0x081fe200078208ff */
[----:B------:R0:W3:Y:S01]  /*2010*/  LDG.E.U16 R121, desc[UR4][R98.64] ;  /* 0x0000000462797981 */ /* 0x0000e2000c1e1500 */
[----:B------:R-:W-:-:S02]  /*2020*/  LEA R92, P0, R139, R5, 0x1 ;  /* 0x000000058b5c7211 */ /* 0x000fc400078008ff */
[-C--:B------:R-:W-:Y:S01]  /*2030*/  LEA.HI.X.SX32 R91, R127, R0.reuse, 0x1, P1 ;  /* 0x000000007f5b7211 */ /* 0x080fe200008f0eff */
[----:B------:R-:W3:Y:S01]  /*2040*/  LDG.E.U16 R88, desc[UR4][R88.64] ;  /* 0x0000000458587981 */ /* 0x000ee2000c1e1500 */
[-C--:B------:R-:W-:Y:S02]  /*2050*/  LEA.HI.X.SX32 R93, R139, R0.reuse, 0x1, P0 ;  /* 0x000000008b5d7211 */ /* 0x080fe400000f0eff */
[-C--:B-1----:R-:W-:Y:S01]  /*2060*/  LEA R86, P0, R141, R5.reuse, 0x1 ;  /* 0x000000058d567211 */ /* 0x082fe200078008ff */
[----:B------:R1:W3:Y:S01]  /*2070*/  LDG.E.U16 R84, desc[UR4][R84.64] ;  /* 0x0000000454547981 */ /* 0x0002e2000c1e1500 */
[----:B------:R-:W-:Y:S02]  /*2080*/  LEA R94, P1, R123, R5, 0x1 ;  /* 0x000000057b5e7211 */ /* 0x000fe400078208ff */
[-C--:B------:R-:W-:Y:S01]  /*2090*/  LEA.HI.X.SX32 R87, R141, R0.reuse, 0x1, P0 ;  /* 0x000000008d577211 */ /* 0x080fe200000f0eff */
[----:B------:R-:W3:Y:S01]  /*20a0*/  LDG.E.U16 R90, desc[UR4][R90.64] ;  /* 0x000000045a5a7981 */ /* 0x000ee2000c1e1500 */
[----:B------:R-:W-:-:S02]  /*20b0*/  LEA.HI.X.SX32 R95, R123, R0, 0x1, P1 ;  /* 0x000000007b5f7211 */ /* 0x000fc400008f0eff */
[-C--:B0-----:R-:W-:Y:S01]  /*20c0*/  LEA R98, P0, R117, R5.reuse, 0x1 ;  /* 0x0000000575627211 */ /* 0x081fe200078008ff */
[----:B------:R-:W3:Y:S01]  /*20d0*/  LDG.E.U16 R92, desc[UR4][R92.64] ;  /* 0x000000045c5c7981 */ /* 0x000ee2000c1e1500 */
[----:B------:R-:W-:Y:S02]  /*20e0*/  LEA R106, P1, R143, R5, 0x1 ;  /* 0x000000058f6a7211 */ /* 0x000fe400078208ff */
[-C--:B------:R-:W-:Y:S01]  /*20f0*/  LEA.HI.X.SX32 R99, R117, R0.reuse, 0x1, P0 ;  /* 0x0000000075637211 */ /* 0x080fe200000f0eff */
[----:B------:R-:W3:Y:S01]  /*2100*/  LDG.E.U16 R86, desc[UR4][R86.64] ;  /* 0x0000000456567981 */ /* 0x000ee2000c1e1500 */
[----:B------:R-:W-:-:S03]  /*2110*/  LEA.HI.X.SX32 R107, R143, R0, 0x1, P1 ;  /* 0x000000008f6b7211 */ /* 0x000fc600008f0eff */
[----:B------:R-:W3:Y:S04]  /*2120*/  LDG.E.U16 R94, desc[UR4][R94.64] ;  /* 0x000000045e5e7981 */ /* 0x000ee8000c1e1500 */
[----:B------:R-:W3:Y:S04]  /*2130*/  LDG.E.U16 R98, desc[UR4][R98.64] ;  /* 0x0000000462627981 */ /* 0x000ee8000c1e1500 */
[----:B------:R-:W3:Y:S01]  /*2140*/  LDG.E.U16 R106, desc[UR4][R106.64] ;  /* 0x000000046a6a7981 */ /* 0x000ee2000c1e1500 */
[----:B------:R-:W0:Y:S01]  /*2150*/  S2R R154, SR_CgaCtaId ;  /* 0x00000000009a7919 */ /* 0x000e220000008800 */
[----:B------:R-:W-:-:S02]  /*2160*/  LOP3.LUT R0, R201, 0xc0, RZ, 0xc0, !PT ;  /* 0x000000c0c9007812 */ /* 0x000fc400078ec0ff */
[----:B------:R-:W-:Y:S02]  /*2170*/  LOP3.LUT R18, R201, 0xff, RZ, 0xc0, !PT ;  /* 0x000000ffc9127812 */ /* 0x000fe400078ec0ff */
[----:B-1----:R-:W-:Y:S02]  /*2180*/  MOV R85, 0x400 ;  /* 0x0000040000557802 */ /* 0x002fe40000000f00 */
[----:B------:R-:W-:Y:S02]  /*2190*/  SHF.R.U32.HI R152, RZ, 0x2, R0 ;  /* 0x00000002ff987819 */ /* 0x000fe40000011600 */
[----:B------:R-:W-:-:S04]  /*21a0*/  SHF.L.U32 R5, R18, 0x1, RZ ;  /* 0x0000000112057819 */ /* 0x000fc800000006ff */
[----:B------:R-:W-:Y:S02]  /*21b0*/  LOP3.LUT R5, R5, R152, RZ, 0x3c, !PT ;  /* 0x0000009805057212 */ /* 0x000fe400078e3cff */
[----:B0-----:R-:W-:-:S05]  /*21c0*/  LEA R0, R154, R85, 0x18 ;  /* 0x000000559a007211 */ /* 0x001fca00078ec0ff */
[C---:B------:R-:W-:Y:S01]  /*21d0*/  IMAD.IADD R85, R5.reuse, 0x1, R0 ;  /* 0x0000000105557824 */ /* 0x040fe200078e0200 */
[----:B------:R-:W-:-:S04]  /*21e0*/  LOP3.LUT R5, R5, 0x40, RZ, 0x3c, !PT ;  /* 0x0000004005057812 */ /* 0x000fc800078e3cff */
[----:B------:R0:W-:Y:S04]  /*21f0*/  STS.U16 [R85], R4 ;  /* 0x0000000455007388 */ /* 0x0001e80000000400 */
[----:B------:R1:W-:Y:S01]  /*2200*/  STS.U16 [R85+0x400], R6 ;  /* 0x0004000655007388 */ /* 0x0003e20000000400 */
[----:B0-----:R-:W0:Y:S01]  /*2210*/  LDC R4, c[0x0][0x280] ;  /* 0x0000a000ff047b82 */ /* 0x001e220000000800 */
[----:B-1----:R-:W-:Y:S02]  /*2220*/  IMAD.IADD R6, R0, 0x1, R5 ;  /* 0x0000000100067824 */ /* 0x002fe400078e0205 */
[----:B------:R-:W-:Y:S04]  /*2230*/  STS.U16 [R85+0x800], R9 ;  /* 0x0008000955007388 */ /* 0x000fe80000000400 */
        /* <DEDUP_REMOVED lines=25> */
[----:B----4-:R-:W-:Y:S04]  /*23d0*/  STS.U16 [R85+0x7000], R62 ;  /* 0x0070003e55007388 */ /* 0x010fe80000000400 */
        /* <DEDUP_REMOVED lines=13> */
[----:B-----5:R-:W-:Y:S04]  /*24b0*/  STS.U16 [R85+0xa800], R104 ;  /* 0x00a8006855007388 */ /* 0x020fe80000000400 */
[----:B------:R-:W-:Y:S04]  /*24c0*/  STS.U16 [R85+0xac00], R108 ;  /* 0x00ac006c55007388 */ /* 0x000fe80000000400 */
[----:B------:R-:W-:Y:S04]  /*24d0*/  STS.U16 [R85+0xb000], R110 ;  /* 0x00b0006e55007388 */ /* 0x000fe80000000400 */
[----:B------:R-:W-:Y:S04]  /*24e0*/  STS.U16 [R85+0xb400], R112 ;  /* 0x00b4007055007388 */ /* 0x000fe80000000400 */
[----:B------:R-:W-:Y:S04]  /*24f0*/  STS.U16 [R85+0xb800], R114 ;  /* 0x00b8007255007388 */ /* 0x000fe80000000400 */
[----:B--2---:R-:W-:Y:S04]  /*2500*/  STS.U16 [R85+0xbc00], R118 ;  /* 0x00bc007655007388 */ /* 0x004fe80000000400 */
[----:B------:R-:W-:Y:S04]  /*2510*/  STS.U16 [R85+0xc000], R120 ;  /* 0x00c0007855007388 */ /* 0x000fe80000000400 */
[----:B------:R-:W-:Y:S04]  /*2520*/  STS.U16 [R85+0xc400], R124 ;  /* 0x00c4007c55007388 */ /* 0x000fe80000000400 */
[----:B------:R-:W-:Y:S04]  /*2530*/  STS.U16 [R85+0xc800], R128 ;  /* 0x00c8008055007388 */ /* 0x000fe80000000400 */
[----:B------:R-:W-:Y:S04]  /*2540*/  STS.U16 [R85+0xcc00], R130 ;  /* 0x00cc008255007388 */ /* 0x000fe80000000400 */
[----:B------:R-:W-:Y:S04]  /*2550*/  STS.U16 [R85+0xd000], R132 ;  /* 0x00d0008455007388 */ /* 0x000fe80000000400 */
[----:B------:R-:W-:Y:S04]  /*2560*/  STS.U16 [R85+0xd400], R134 ;  /* 0x00d4008655007388 */ /* 0x000fe80000000400 */
[----:B---3--:R-:W-:Y:S04]  /*2570*/  STS.U16 [R85+0xd800], R136 ;  /* 0x00d8008855007388 */ /* 0x008fe80000000400 */
        /* <DEDUP_REMOVED lines=9> */
[----:B------:R1:W-:Y:S04]  /*2610*/  STS.U16 [R6+0x200], R7 ;  /* 0x0002000706007388 */ /* 0x0003e80000000400 */
[----:B------:R-:W-:Y:S04]  /*2620*/  STS.U16 [R6+0x600], R8 ;  /* 0x0006000806007388 */ /* 0x000fe80000000400 */
[----:B------:R-:W-:Y:S01]  /*2630*/  STS.U16 [R6+0xa00], R10 ;  /* 0x000a000a06007388 */ /* 0x000fe20000000400 */
[----:B-1----:R-:W-:-:S03]  /*2640*/  MOV R7, 0x3f800000 ;  /* 0x3f80000000077802 */ /* 0x002fc60000000f00 */
        /* <DEDUP_REMOVED lines=61> */
[----:B------:R2:W-:Y:S01]  /*2a20*/  STL [R1+0xcc], R7 ;  /* 0x0000cc0701007387 */ /* 0x0005e20000100800 */
[----:B-1----:R-:W-:-:S05]  /*2a30*/  IMAD.MOV.U32 R6, RZ, RZ, 0x3f800000 ;  /* 0x3f800000ff067424 */ /* 0x002fca00078e00ff */
[----:B------:R2:W-:Y:S01]  /*2a40*/  STL [R1+0xc8], R6 ;  /* 0x0000c80601007387 */ /* 0x0005e20000100800 */
[----:B0-----:R-:W-:Y:S01]  /*2a50*/  ISETP.GE.AND P0, PT, R4, 0x1, PT ;  /* 0x000000010400780c */ /* 0x001fe20003f06270 */
[----:B------:R-:W-:Y:S01]  /*2a60*/  IMAD.MOV.U32 R5, RZ, RZ, -0x800000 ;  /* 0xff800000ff057424 */ /* 0x000fe200078e00ff */
[----:B------:R-:W-:Y:S01]  /*2a70*/  CS2R R24, SRZ ;  /* 0x0000000000187805 */ /* 0x000fe2000001ff00 */
[----:B------:R-:W-:Y:S01]  /*2a80*/  IMAD.MOV.U32 R4, RZ, RZ, -0x800000 ;  /* 0xff800000ff047424 */ /* 0x000fe200078e00ff */
[----:B------:R-:W-:Y:S02]  /*2a90*/  CS2R R26, SRZ ;  /* 0x00000000001a7805 */ /* 0x000fe4000001ff00 */
[----:B------:R-:W-:Y:S02]  /*2aa0*/  CS2R R28, SRZ ;  /* 0x00000000001c7805 */ /* 0x000fe4000001ff00 */
[----:B------:R-:W-:Y:S02]  /*2ab0*/  CS2R R30, SRZ ;  /* 0x00000000001e7805 */ /* 0x000fe4000001ff00 */
[----:B------:R-:W-:-:S02]  /*2ac0*/  CS2R R32, SRZ ;  /* 0x0000000000207805 */ /* 0x000fc4000001ff00 */
[----:B------:R-:W-:Y:S02]  /*2ad0*/  CS2R R34, SRZ ;  /* 0x0000000000227805 */ /* 0x000fe4000001ff00 */
[----:B------:R-:W-:Y:S02]  /*2ae0*/  CS2R R36, SRZ ;  /* 0x0000000000247805 */ /* 0x000fe4000001ff00 */
        /* <DEDUP_REMOVED lines=56> */
[----:B------:R-:W-:Y:S01]  /*2e70*/  CS2R R150, SRZ ;  /* 0x0000000000967805 */ /* 0x000fe2000001ff00 */
[----:B--2---:R-:W-:Y:S06]  /*2e80*/  @!P0 BRA `(.L_x_0) ;  /* 0x000000a800608947 */ /* 0x004fec0003800000 */
[----:B------:R-:W0:Y:S01]  /*2e90*/  LDC R4, c[0x0][0x268] ;  /* 0x00009a00ff047b82 */ /* 0x000e220000000800 */
[----:B------:R-:W-:Y:S01]  /*2ea0*/  VIADD R10, R0, 0x10000 ;  /* 0x00010000000a7836 */ /* 0x000fe20000000000 */
[----:B------:R-:W-:Y:S02]  /*2eb0*/  MOV R5, RZ ;  /* 0x000000ff00057202 */ /* 0x000fe40000000f00 */
[----:B------:R-:W-:Y:S02]  /*2ec0*/  CS2R R98, SRZ ;  /* 0x0000000000627805 */ /* 0x000fe4000001ff00 */
[----:B------:R-:W-:Y:S02]  /*2ed0*/  CS2R R100, SRZ ;  /* 0x0000000000647805 */ /* 0x000fe4000001ff00 */
[----:B------:R-:W-:Y:S02]  /*2ee0*/  CS2R R102, SRZ ;  /* 0x0000000000667805 */ /* 0x000fe4000001ff00 */
[----:B------:R-:W-:-:S02]  /*2ef0*/  SHF.R.U32.HI R10, RZ, 0x4, R10 ;  /* 0x00000004ff0a7819 */ /* 0x000fc4000001160a */
[----:B------:R-:W-:Y:S01]  /*2f00*/  CS2R R104, SRZ ;  /* 0x0000000000687805 */ /* 0x000fe2000001ff00 */
[----:B------:R-:W1:Y:S01]  /*2f10*/  LDC.64 R6, c[0x0][0x260] ;  /* 0x00009800ff067b82 */ /* 0x000e620000000a00 */
[----:B------:R-:W-:Y:S02]  /*2f20*/  CS2R R106, SRZ ;  /* 0x00000000006a7805 */ /* 0x000fe4000001ff00 */
[----:B------:R-:W-:Y:S02]  /*2f30*/  SGXT.U32 R12, R10, 0xe ;  /* 0x0000000e0a0c781a */ /* 0x000fe40000000000 */
[----:B------:R-:W-:Y:S02]  /*2f40*/  CS2R R108, SRZ ;  /* 0x00000000006c7805 */ /* 0x000fe4000001ff00 */
[----:B------:R-:W-:Y:S02]  /*2f50*/  CS2R R110, SRZ ;  /* 0x00000000006e7805 */ /* 0x000fe4000001ff00 */
[----:B------:R-:W-:-:S02]  /*2f60*/  CS2R R112, SRZ ;  /* 0x0000000000707805 */ /* 0x000fc4000001ff00 */
[----:B------:R-:W-:Y:S02]  /*2f70*/  CS2R R114, SRZ ;  /* 0x0000000000727805 */ /* 0x000fe4000001ff00 */
[----:B------:R-:W-:Y:S01]  /*2f80*/  CS2R R116, SRZ ;  /* 0x0000000000747805 */ /* 0x000fe2000001ff00 */
[----:B------:R-:W2:Y:S01]  /*2f90*/  LDC R8, c[0x0][0x250] ;  /* 0x00009400ff087b82 */ /* 0x000ea20000000800 */
[----:B------:R-:W-:Y:S02]  /*2fa0*/  CS2R R118, SRZ ;  /* 0x0000000000767805 */ /* 0x000fe4000001ff00 */
[----:B------:R-:W-:Y:S02]  /*2fb0*/  CS2R R120, SRZ ;  /* 0x0000000000787805 */ /* 0x000fe4000001ff00 */
[----:B------:R-:W-:Y:S02]  /*2fc0*/  CS2R R122, SRZ ;  /* 0x00000000007a7805 */ /* 0x000fe4000001ff00 */
[----:B------:R-:W-:-:S02]  /*2fd0*/  CS2R R124, SRZ ;  /* 0x00000000007c7805 */ /* 0x000fc4000001ff00 */
[----:B------:R-:W-:Y:S02]  /*2fe0*/  CS2R R126, SRZ ;  /* 0x00000000007e7805 */ /* 0x000fe4000001ff00 */
[----:B------:R-:W-:Y:S02]  /*2ff0*/  CS2R R128, SRZ ;  /* 0x0000000000807805 */ /* 0x000fe4000001ff00 */
[----:B------:R-:W-:Y:S01]  /*3000*/  CS2R R130, SRZ ;  /* 0x0000000000827805 */ /* 0x000fe2000001ff00 */
[----:B0-----:R-:W-:Y:S01]  /*3010*/  IMAD R9, R3, R4, RZ ;  /* 0x0000000403097224 */ /* 0x001fe200078e02ff */
[----:B------:R-:W-:Y:S01]  /*3020*/  SHF.R.U32.HI R3, RZ, 0x4, R0 ;  /* 0x00000004ff037819 */ /* 0x000fe20000011600 */
[----:B------:R-:W0:Y:S01]  /*3030*/  LDC R95, c[0x0][0x258] ;  /* 0x00009600ff5f7b82 */ /* 0x000e220000000800 */
[----:B------:R-:W-:Y:S01]  /*3040*/  CS2R R132, SRZ ;  /* 0x0000000000847805 */ /* 0x000fe2000001ff00 */
[----:B------:R-:W-:Y:S01]  /*3050*/  IMAD R11, R4, 0x4, R9 ;  /* 0x00000004040b7824 */ /* 0x000fe200078e0209 */
[----:B------:R-:W-:-:S02]  /*3060*/  SGXT.U32 R3, R3, 0xe ;  /* 0x0000000e0303781a */ /* 0x000fc40000000000 */
[----:B------:R-:W-:Y:S02]  /*3070*/  CS2R R134, SRZ ;  /* 0x0000000000867805 */ /* 0x000fe4000001ff00 */
[----:B------:R-:W-:Y:S01]  /*3080*/  CS2R R136, SRZ ;  /* 0x0000000000887805 */ /* 0x000fe2000001ff00 */
[----:B-1----:R-:W-:Y:S01]  /*3090*/  IMAD R7, R2, R7, RZ ;  /* 0x0000000702077224 */ /* 0x002fe200078e02ff */
[C---:B------:R-:W-:Y:S01]  /*30a0*/  LEA R13, R4.reuse, R11, 0x2 ;  /* 0x0000000b040d7211 */ /* 0x040fe200078e10ff */
[----:B------:R-:W1:Y:S01]  /*30b0*/  LDC.64 R204, c[0x0][0x218] ;  /* 0x00008600ffcc7b82 */ /* 0x000e620000000a00 */
[C---:B------:R-:W-:Y:S02]  /*30c0*/  R2UR UR56, R3.reuse ;  /* 0x00000000033872ca */ /* 0x040fe400000e0000 */
[----:B------:R-:W-:Y:S02]  /*30d0*/  CS2R R138, SRZ ;  /* 0x00000000008a7805 */ /* 0x000fe4000001ff00 */
[----:B------:R-:W-:Y:S01]  /*30e0*/  IADD3 R3, P0, R3, 0x80, RZ ;  /* 0x0000008003037810 */ /* 0x000fe20007f1e0ff */
[----:B------:R-:W-:Y:S01]  /*30f0*/  IMAD R15, R4, 0x4, R13 ;  /* 0x00000004040f7824 */ /* 0x000fe200078e020d */
[----:B------:R-:W-:-:S02]  /*3100*/  CS2R R140, SRZ ;  /* 0x00000000008c7805 */ /* 0x000fc4000001ff00 */
[----:B------:R-:W-:Y:S02]  /*3110*/  CS2R R142, SRZ ;  /* 0x00000000008e7805 */ /* 0x000fe4000001ff00 */
[----:B------:R-:W-:Y:S01]  /*3120*/  R2UR UR16, R3 ;  /* 0x00000000031072ca */ /* 0x000fe200000e0000 */
[----:B------:R-:W-:Y:S01]  /*3130*/  IMAD R17, R4, 0x4, R15 ;  /* 0x0000000404117824 */ /* 0x000fe200078e020f */
[----:B------:R-:W3:Y:S01]  /*3140*/  LDC.64 R96, c[0x0][0x220] ;  /* 0x00008800ff607b82 */ /* 0x000ee20000000a00 */
[----:B------:R-:W-:Y:S01]  /*3150*/  IADD3.X R5, R5, 0x40000040, RZ, P0, !PT ;  /* 0x4000004005057810 */ /* 0x000fe200007fe4ff */
[----:B------:R-:W-:Y:S01]  /*3160*/  IMAD.MOV.U32 R3, RZ, RZ, RZ ;  /* 0x000000ffff037224 */ /* 0x000fe200078e00ff */
[----:B------:R-:W-:Y:S01]  /*3170*/  IADD3 R10, P0, R12, 0x2, RZ ;  /* 0x000000020c0a7810 */ /* 0x000fe20007f1e0ff */
[----:B------:R-:W-:Y:S01]  /*3180*/  IMAD R19, R4, 0x4, R17 ;  /* 0x0000000404137824 */ /* 0x000fe200078e0211 */
[----:B------:R-:W-:Y:S01]  /*3190*/  R2UR UR17, R5 ;  /* 0x00000000051172ca */ /* 0x000fe200000e0000 */
[----:B------:R-:W-:Y:S01]  /*31a0*/  IMAD R5, R200, R6, RZ ;  /* 0x00000006c8057224 */ /* 0x000fe200078e02ff */
[----:B------:R-:W-:Y:S01]  /*31b0*/  IADD3.X R2, R3, 0x40000040, RZ, P0, !PT ;  /* 0x4000004003027810 */ /* 0x000fe200007fe4ff */
[----:B------:R-:W-:Y:S01]  /*31c0*/  IMAD.SHL.U32 R6, R7, 0x2, RZ ;  /* 0x0000000207067824 */ /* 0x000fe200078e00ff */
[----:B------:R-:W-:Y:S01]  /*31d0*/  LEA R21, R4, R19, 0x2 ;  /* 0x0000001304157211 */ /* 0x000fe200078e10ff */
[----:B------:R-:W-:Y:S01]  /*31e0*/  IMAD.SHL.U32 R3, R5, 0x2, RZ ;  /* 0x0000000205037824 */ /* 0x000fe200078e00ff */
[----:B------:R-:W-:Y:S01]  /*31f0*/  R2UR UR19, R2 ;  /* 0x00000000021372ca */ /* 0x000fe200000e0000 */
[----:B--2---:R-:W-:Y:S01]  /*3200*/  IMAD R2, R200, R8, RZ ;  /* 0x00000008c8027224 */ /* 0x004fe200078e02ff */
[----:B------:R-:W-:Y:S01]  /*3210*/  R2UR UR18, R10 ;  /* 0x000000000a1272ca */ /* 0x000fe200000e0000 */
[----:B------:R-:W-:Y:S01]  /*3220*/  IMAD R23, R4, 0x4, R21 ;  /* 0x0000000404177824 */ /* 0x000fe200078e0215 */
[----:B------:R-:W-:Y:S01]  /*3230*/  CS2R R144, SRZ ;  /* 0x0000000000907805 */ /* 0x000fe2000001ff00 */
[----:B0-----:R-:W-:Y:S01]  /*3240*/  IMAD R18, R18, R95, RZ ;  /* 0x0000005f12127224 */ /* 0x001fe200078e02ff */
[----:B-1----:R-:W-:Y:S01]  /*3250*/  LEA R204, P0, R2, R204, 0x1 ;  /* 0x000000cc02cc7211 */ /* 0x002fe200078008ff */
[----:B------:R-:W-:Y:S01]  /*3260*/  IMAD R25, R4, 0x4, R23 ;  /* 0x0000000404197824 */ /* 0x000fe200078e0217 */
[----:B------:R-:W-:Y:S01]  /*3270*/  UIADD3.64 UR6, UR16, 0x80, URZ ;  /* 0x0000008010067897 */ /* 0x000fe2000fffe03f */
[----:B------:R-:W-:Y:S01]  /*3280*/  IMAD.HI R7, R7, 0x2, RZ ;  /* 0x0000000207077827 */ /* 0x000fe200078e02ff */
[----:B------:R-:W-:Y:S01]  /*3290*/  LEA.HI.X.SX32 R8, R2, R205, 0x1, P0 ;  /* 0x000000cd02087211 */ /* 0x000fe200000f0eff */
[----:B------:R-:W-:Y:S01]  /*32a0*/  UIADD3.64 UR6, UR16, 0x180, URZ ;  /* 0x0000018010067897 */ /* 0x000fe2000fffe03f */
[----:B------:R-:W-:Y:S01]  /*32b0*/  LEA R202, P0, R18, R204, 0x1 ;  /* 0x000000cc12ca7211 */ /* 0x000fe200078008ff */
[----:B------:R-:W-:Y:S01]  /*32c0*/  IMAD R27, R4, 0x4, R25 ;  /* 0x00000004041b7824 */ /* 0x000fe200078e0219 */
[----:B---3--:R-:W-:Y:S01]  /*32d0*/  IADD3 R3, P2, P3, R6, R96, R3 ;  /* 0x0000006006037210 */ /* 0x008fe20007b5e003 */
[----:B------:R-:W-:Y:S01]  /*32e0*/  IMAD.HI R6, R5, 0x2, RZ ;  /* 0x0000000205067827 */ /* 0x000fe200078e02ff */
[----:B------:R-:W-:Y:S01]  /*32f0*/  LEA.HI.X.SX32 R203, R18, R8, 0x1, P0 ;  /* 0x0000000812cb7211 */ /* 0x000fe200000f0eff */
[----:B------:R-:W-:Y:S01]  /*3300*/  UIADD3.64 UR6, UR16, 0x280, URZ ;  /* 0x0000028010067897 */ /* 0x000fe2000fffe03f */
[C---:B------:R-:W-:Y:S01]  /*3310*/  LEA R29, R4.reuse, R27, 0x2 ;  /* 0x0000001b041d7211 */ /* 0x040fe200078e10ff */
[----:B------:R-:W-:Y:S01]  /*3320*/  IMAD R5, R95, 0x100, R18 ;  /* 0x000001005f057824 */ /* 0x000fe200078e0212 */
[----:B------:R-:W-:Y:S01]  /*3330*/  IADD3.X R2, R7, R97, R6, P2, P3 ;  /* 0x0000006107027210 */ /* 0x000fe200017e6406 */
[----:B------:R-:W-:Y:S01]  /*3340*/  UIADD3.64 UR6, UR16, 0x380, URZ ;  /* 0x0000038010067897 */ /* 0x000fe2000fffe03f */
[-C--:B------:R-:W-:Y:S01]  /*3350*/  LEA R200, P0, R9, R3.reuse, 0x1 ;  /* 0x0000000309c87211 */ /* 0x080fe200078008ff */
[C---:B------:R-:W-:Y:S01]  /*3360*/  IMAD R31, R4.reuse, 0x4, R29 ;  /* 0x00000004041f7824 */ /* 0x040fe200078e021d */
[----:B------:R-:W-:Y:S01]  /*3370*/  LEA R204, P1, R5, R204, 0x1 ;  /* 0x000000cc05cc7211 */ /* 0x000fe200078208ff */
[----:B------:R-:W-:Y:S01]  /*3380*/  UIADD3.64 UR6, UR16, 0x480, URZ ;  /* 0x0000048010067897 */ /* 0x000fe2000fffe03f */
[----:B------:R-:W-:Y:S01]  /*3390*/  LEA.HI.X.SX32 R201, R9, R2, 0x1, P0 ;  /* 0x0000000209c97211 */ /* 0x000fe200000f0eff */
[C---:B------:R-:W-:Y:S01]  /*33a0*/  IMAD R33, R4.reuse, 0x4, R31 ;  /* 0x0000000404217824 */ /* 0x040fe200078e021f */
[----:B------:R-:W-:Y:S01]  /*33b0*/  LEA.HI.X.SX32 R205, R5, R8, 0x1, P1 ;  /* 0x0000000805cd7211 */ /* 0x000fe200008f0eff */
[----:B------:R-:W-:Y:S01]  /*33c0*/  UIADD3.64 UR6, UR16, 0x580, URZ ;  /* 0x0000058010067897 */ /* 0x000fe2000fffe03f */
[-C--:B------:R-:W-:Y:S01]  /*33d0*/  LEA R208, P1, R11, R3.reuse, 0x1 ;  /* 0x000000030bd07211 */ /* 0x080fe200078208ff */
[C---:B------:R-:W-:Y:S01]  /*33e0*/  IMAD R35, R4.reuse, 0x4, R33 ;  /* 0x0000000404237824 */ /* 0x040fe200078e0221 */
[----:B------:R-:W-:Y:S01]  /*33f0*/  LEA R206, P2, R13, R3, 0x1 ;  /* 0x000000030dce7211 */ /* 0x000fe200078408ff */
[----:B------:R0:W-:Y:S01]  /*3400*/  STL.64 [R1+0x4c8], R200 ;  /* 0x0004c8c801007387 */ /* 0x0001e20000100a00 */
[-C--:B------:R-:W-:Y:S01]  /*3410*/  LEA.HI.X.SX32 R209, R11, R2.reuse, 0x1, P1 ;  /* 0x000000020bd17211 */ /* 0x080fe200008f0eff */
[----:B------:R-:W-:Y:S01]  /*3420*/  UIADD3.64 UR6, UR16, 0x680, URZ ;  /* 0x0000068010067897 */ /* 0x000fe2000fffe03f */
[C---:B------:R-:W-:Y:S01]  /*3430*/  LEA R37, R4.reuse, R35, 0x2 ;  /* 0x0000002304257211 */ /* 0x040fe200078e10ff */
[----:B------:R-:W-:Y:S01]  /*3440*/  UIADD3.64 UR6, UR16, 0x780, URZ ;  /* 0x0000078010067897 */ /* 0x000fe2000fffe03f */
[-C--:B------:R-:W-:Y:S01]  /*3450*/  LEA.HI.X.SX32 R207, R13, R2.reuse, 0x1, P2 ;  /* 0x000000020dcf7211 */ /* 0x080fe200010f0eff */
[----:B------:R1:W-:Y:S01]  /*3460*/  STL.64 [R1+0x4c0], R208 ;  /* 0x0004c0d001007387 */ /* 0x0003e20000100a00 */
[----:B------:R-:W-:Y:S01]  /*3470*/  UIADD3.64 UR6, UR16, 0x880, URZ ;  /* 0x0000088010067897 */ /* 0x000fe2000fffe03f */
[C---:B------:R-:W-:Y:S01]  /*3480*/  IMAD R39, R4.reuse, 0x4, R37 ;  /* 0x0000000404277824 */ /* 0x040fe200078e0225 */
[----:B------:R-:W-:Y:S01]  /*3490*/  UIADD3.64 UR6, UR16, 0x980, URZ ;  /* 0x0000098010067897 */ /* 0x000fe2000fffe03f */
[----:B------:R2:W-:Y:S01]  /*34a0*/  STL.64 [R1+0x4b8], R206 ;  /* 0x0004b8ce01007387 */ /* 0x0005e20000100a00 */
[----:B------:R-:W-:Y:S01]  /*34b0*/  UIADD3.64 UR6, UR18, 0x2, URZ ;  /* 0x0000000212067897 */ /* 0x000fe2000fffe03f */
[C---:B------:R-:W-:Y:S01]  /*34c0*/  IMAD R41, R4.reuse, 0x4, R39 ;  /* 0x0000000404297824 */ /* 0x040fe200078e0227 */
[CC--:B0-----:R-:W-:Y:S01]  /*34d0*/  LEA R200, P0, R15.reuse, R3.reuse, 0x1 ;  /* 0x000000030fc87211 */ /* 0x0c1fe200078008ff */
[----:B------:R-:W-:Y:S01]  /*34e0*/  UIADD3.64 UR6, UR18, 0x200, URZ ;  /* 0x0000020012067897 */ /* 0x000fe2000fffe03f */
[----:B------:R-:W-:Y:S01]  /*34f0*/  CS2R R96, SRZ ;  /* 0x0000000000607805 */ /* 0x000fe2000001ff00 */
[C---:B------:R-:W-:Y:S01]  /*3500*/  IMAD R43, R4.reuse, 0x4, R41 ;  /* 0x00000004042b7824 */ /* 0x040fe200078e0229 */
[-C--:B------:R-:W-:Y:S01]  /*3510*/  LEA.HI.X.SX32 R201, R15, R2.reuse, 0x1, P0 ;  /* 0x000000020fc97211 */ /* 0x080fe200000f0eff */
[----:B------:R-:W-:Y:S01]  /*3520*/  UIADD3.64 UR6, UR18, 0x3fe, URZ ;  /* 0x000003fe12067897 */ /* 0x000fe2000fffe03f */
[----:B-1----:R-:W-:Y:S01]  /*3530*/  LEA R208, P0, R17, R3, 0x1 ;  /* 0x0000000311d07211 */ /* 0x002fe200078008ff */
[----:B------:R-:W-:Y:S01]  /*3540*/  UIADD3.64 UR6, UR18, 0x404, URZ ;  /* 0x0000040412067897 */ /* 0x000fe2000fffe03f */
[C---:B------:R-:W-:Y:S01]  /*3550*/  LEA R45, R4.reuse, R43, 0x2 ;  /* 0x0000002b042d7211 */ /* 0x040fe200078e10ff */
[----:B------:R0:W-:Y:S01]  /*3560*/  STL.64 [R1+0x4b0], R200 ;  /* 0x0004b0c801007387 */ /* 0x0001e20000100a00 */
[-C--:B--2---:R-:W-:Y:S01]  /*3570*/  LEA R206, P1, R19, R3.reuse, 0x1 ;  /* 0x0000000313ce7211 */ /* 0x084fe200078208ff */
[----:B------:R-:W-:Y:S01]  /*3580*/  UIADD3.64 UR6, UR18, 0x602, URZ ;  /* 0x0000060212067897 */ /* 0x000fe2000fffe03f */
[-C--:B------:R-:W-:Y:S01]  /*3590*/  LEA.HI.X.SX32 R209, R17, R2.reuse, 0x1, P0 ;  /* 0x0000000211d17211 */ /* 0x080fe200000f0eff */
[C---:B------:R-:W-:Y:S01]  /*35a0*/  IMAD R47, R4.reuse, 0x4, R45 ;  /* 0x00000004042f7824 */ /* 0x040fe200078e022d */
[----:B------:R-:W-:Y:S01]  /*35b0*/  LEA.HI.X.SX32 R207, R19, R2, 0x1, P1 ;  /* 0x0000000213cf7211 */ /* 0x000fe200008f0eff */
[----:B------:R-:W-:Y:S01]  /*35c0*/  UIADD3.64 UR6, UR18, 0x800, URZ ;  /* 0x0000080012067897 */ /* 0x000fe2000fffe03f */
[----:B------:R-:W-:Y:S01]  /*35d0*/  CS2R R146, SRZ ;  /* 0x0000000000927805 */ /* 0x000fe2000001ff00 */
[C---:B------:R-:W-:Y:S01]  /*35e0*/  IMAD R49, R4.reuse, 0x4, R47 ;  /* 0x0000000404317824 */ /* 0x040fe200078e022f */
[----:B------:R-:W-:Y:S01]  /*35f0*/  STL.64 [R1+0x4a8], R208 ;  /* 0x0004a8d001007387 */ /* 0x000fe20000100a00 */
[----:B------:R-:W-:Y:S01]  /*3600*/  UIADD3.64 UR6, UR18, 0x9fe, URZ ;  /* 0x000009fe12067897 */ /* 0x000fe2000fffe03f */
[----:B------:R-:W-:Y:S01]  /*3610*/  CS2R R148, SRZ ;  /* 0x0000000000947805 */ /* 0x000fe2000001ff00 */
[----:B------:R-:W-:Y:S01]  /*3620*/  IMAD R51, R4, 0x4, R49 ;  /* 0x0000000404337824 */ /* 0x000fe200078e0231 */
[----:B0-----:R-:W-:Y:S01]  /*3630*/  LEA R200, P2, R21, R3, 0x1 ;  /* 0x0000000315c87211 */ /* 0x001fe200078408ff */
[----:B------:R0:W-:Y:S01]  /*3640*/  STL.64 [R1+0x4a0], R206 ;  /* 0x0004a0ce01007387 */ /* 0x0001e20000100a00 */
[----:B------:R-:W-:Y:S01]  /*3650*/  UIADD3.64 UR58, UR18, 0xfe, URZ ;  /* 0x000000fe123a7897 */ /* 0x000fe2000fffe03f */
[----:B------:R-:W-:-:S02]  /*3660*/  CS2R R150, SRZ ;  /* 0x0000000000967805 */ /* 0x000fc4000001ff00 */
[C---:B------:R-:W-:Y:S01]  /*3670*/  LEA R53, R4.reuse, R51, 0x2 ;  /* 0x0000003304357211 */ /* 0x040fe200078e10ff */
[----:B------:R-:W-:Y:S01]  /*3680*/  UIADD3.64 UR6, UR18, 0x100, URZ ;  /* 0x0000010012067897 */ /* 0x000fe2000fffe03f */
[-C--:B------:R-:W-:Y:S01]  /*3690*/  LEA.HI.X.SX32 R201, R21, R2.reuse, 0x1, P2 ;  /* 0x0000000215c97211 */ /* 0x080fe200010f0eff */
[----:B------:R-:W-:Y:S01]  /*36a0*/  UIADD3.64 UR8, UR16, 0x100, URZ ;  /* 0x0000010010087897 */ /* 0x000fe2000fffe03f */
[CC--:B------:R-:W-:Y:S01]  /*36b0*/  LEA R18, P2, R27.reuse, R3.reuse, 0x1 ;  /* 0x000000031b127211 */ /* 0x0c0fe200078408ff */
[C---:B------:R-:W-:Y:S01]  /*36c0*/  IMAD R55, R4.reuse, 0x4, R53 ;  /* 0x0000000404377824 */ /* 0x040fe200078e0235 */
[----:B------:R-:W-:Y:S01]  /*36d0*/  UIADD3.64 UR60, UR18, 0x102, URZ ;  /* 0x00000102123c7897 */ /* 0x000fe2000fffe03f */
[----:B------:R1:W-:Y:S01]  /*36e0*/  STL.64 [R1+0x498], R200 ;  /* 0x000498c801007387 */ /* 0x0003e20000100a00 */
[-C--:B------:R-:W-:Y:S01]  /*36f0*/  LEA.HI.X.SX32 R19, R27, R2.reuse, 0x1, P2 ;  /* 0x000000021b137211 */ /* 0x080fe200010f0eff */
[C---:B------:R-:W-:Y:S01]  /*3700*/  IMAD R57, R4.reuse, 0x4, R55 ;  /* 0x0000000404397824 */ /* 0x040fe200078e0237 */
[-C--:B0-----:R-:W-:Y:S01]  /*3710*/  LEA R206, P0, R23, R3.reuse, 0x1 ;  /* 0x0000000317ce7211 */ /* 0x081fe200078008ff */
[----:B------:R-:W-:Y:S01]  /*3720*/  UIADD3.64 UR58, UR18, 0x104, URZ ;  /* 0x00000104123a7897 */ /* 0x000fe2000fffe03f */
[----:B------:R-:W-:Y:S01]  /*3730*/  LEA R22, P2, R33, R3, 0x1 ;  /* 0x0000000321167211 */ /* 0x000fe200078408ff */
[C---:B------:R-:W-:Y:S01]  /*3740*/  IMAD R59, R4.reuse, 0x4, R57 ;  /* 0x00000004043b7824 */ /* 0x040fe200078e0239 */
[-C--:B------:R-:W-:Y:S01]  /*3750*/  LEA.HI.X.SX32 R207, R23, R2.reuse, 0x1, P0 ;  /* 0x0000000217cf7211 */ /* 0x080fe200000f0eff */
[----:B------:R-:W-:Y:S01]  /*3760*/  STL.64 [R1+0x480], R18 ;  /* 0x0004801201007387 */ /* 0x000fe20000100a00 */
[----:B------:R-:W-:Y:S01]  /*3770*/  LEA.HI.X.SX32 R23, R33, R2, 0x1, P2 ;  /* 0x0000000221177211 */ /* 0x000fe200010f0eff */
[----:B------:R-:W-:Y:S01]  /*3780*/  UIADD3.64 UR6, UR18, 0x2fe, URZ ;  /* 0x000002fe12067897 */ /* 0x000fe2000fffe03f */
[----:B------:R-:W-:Y:S01]  /*3790*/  LEA R61, R4, R59, 0x2 ;  /* 0x0000003b043d7211 */ /* 0x000fe200078e10ff */
[----:B------:R0:W-:Y:S01]  /*37a0*/  STL.64 [R1+0x490], R206 ;  /* 0x000490ce01007387 */ /* 0x0001e20000100a00 */
[----:B-1----:R-:W-:Y:S01]  /*37b0*/  LEA R200, P1, R25, R3, 0x1 ;  /* 0x0000000319c87211 */ /* 0x002fe200078208ff */
[----:B------:R-:W-:-:S02]  /*37c0*/  UIADD3.64 UR8, UR16, 0x200, URZ ;  /* 0x0000020010087897 */ /* 0x000fc4000fffe03f */
[C---:B------:R-:W-:Y:S01]  /*37d0*/  IMAD R63, R4.reuse, 0x4, R61 ;  /* 0x00000004043f7824 */ /* 0x040fe200078e023d */
[----:B------:R-:W-:Y:S01]  /*37e0*/  LEA.HI.X.SX32 R201, R25, R2, 0x1, P1 ;  /* 0x0000000219c97211 */ /* 0x000fe200008f0eff */
[----:B------:R-:W-:Y:S02]  /*37f0*/  UIADD3.64 UR60, UR18, 0x300, URZ ;  /* 0x00000300123c7897 */ /* 0x000fe4000fffe03f */
[C---:B------:R-:W-:Y:S01]  /*3800*/  IMAD R65, R4.reuse, 0x4, R63 ;  /* 0x0000000404417824 */ /* 0x040fe200078e023f */
[----:B------:R-:W-:Y:S01]  /*3810*/  UIADD3.64 UR58, UR18, 0x302, URZ ;  /* 0x00000302123a7897 */ /* 0x000fe2000fffe03f */
[----:B------:R1:W-:Y:S01]  /*3820*/  STL.64 [R1+0x488], R200 ;  /* 0x000488c801007387 */ /* 0x0003e20000100a00 */
[----:B------:R-:W-:Y:S01]  /*3830*/  UIADD3.64 UR6, UR18, 0x304, URZ ;  /* 0x0000030412067897 */ /* 0x000fe2000fffe03f */
[----:B------:R-:W-:Y:S01]  /*3840*/  IMAD R67, R4, 0x4, R65 ;  /* 0x0000000404437824 */ /* 0x000fe200078e0241 */
[----:B0-----:R-:W-:Y:S01]  /*3850*/  LEA R206, P0, R29, R3, 0x1 ;  /* 0x000000031dce7211 */ /* 0x001fe200078008ff */
[----:B------:R-:W-:Y:S01]  /*3860*/  STL.64 [R1+0x468], R22 ;  /* 0x0004681601007387 */ /* 0x000fe20000100a00 */
[----:B------:R-:W-:-:S02]  /*3870*/  UIADD3.64 UR8, UR16, 0x300, URZ ;  /* 0x0000030010087897 */ /* 0x000fc4000fffe03f */
[C---:B------:R-:W-:Y:S01]  /*3880*/  LEA R69, R4.reuse, R67, 0x2 ;  /* 0x0000004304457211 */ /* 0x040fe200078e10ff */
[----:B------:R-:W-:Y:S01]  /*3890*/  UIADD3.64 UR60, UR18, 0x4fe, URZ ;  /* 0x000004fe123c7897 */ /* 0x000fe2000fffe03f */
[-C--:B------:R-:W-:Y:S01]  /*38a0*/  LEA.HI.X.SX32 R207, R29, R2.reuse, 0x1, P0 ;  /* 0x000000021dcf7211 */ /* 0x080fe200000f0eff */
[----:B------:R-:W-:Y:S01]  /*38b0*/  UIADD3.64 UR58, UR18, 0x500, URZ ;  /* 0x00000500123a7897 */ /* 0x000fe2000fffe03f */
[-C--:B------:R-:W-:Y:S01]  /*38c0*/  LEA R208, P0, R35, R3.reuse, 0x1 ;  /* 0x0000000323d07211 */ /* 0x080fe200078008ff */
[C---:B------:R-:W-:Y:S01]  /*38d0*/  IMAD R71, R4.reuse, 0x4, R69 ;  /* 0x0000000404477824 */ /* 0x040fe200078e0245 */
[----:B-1----:R-:W-:Y:S01]  /*38e0*/  LEA R200, P1, R31, R3, 0x1 ;  /* 0x000000031fc87211 */ /* 0x002fe200078208ff */
[----:B------:R0:W-:Y:S01]  /*38f0*/  STL.64 [R1+0x478], R206 ;  /* 0x000478ce01007387 */ /* 0x0001e20000100a00 */
[-C--:B------:R-:W-:Y:S01]  /*3900*/  LEA.HI.X.SX32 R209, R35, R2.reuse, 0x1, P0 ;  /* 0x0000000223d17211 */ /* 0x080fe200000f0eff */
[----:B------:R-:W-:Y:S01]  /*3910*/  IMAD R73, R4, 0x4, R71 ;  /* 0x0000000404497824 */ /* 0x000fe200078e0247 */
[----:B------:R-:W-:Y:S01]  /*3920*/  LEA.HI.X.SX32 R201, R31, R2, 0x1, P1 ;  /* 0x000000021fc97211 */ /* 0x000fe200008f0eff */
[----:B------:R-:W-:-:S02]  /*3930*/  UIADD3.64 UR6, UR18, 0x502, URZ ;  /* 0x0000050212067897 */ /* 0x000fc4000fffe03f */
[C---:B------:R-:W-:Y:S01]  /*3940*/  IMAD R75, R4.reuse, 0x4, R73 ;  /* 0x00000004044b7824 */ /* 0x040fe200078e0249 */
[----:B------:R-:W-:Y:S01]  /*3950*/  UIADD3.64 UR8, UR16, 0x400, URZ ;  /* 0x0000040010087897 */ /* 0x000fe2000fffe03f */
[----:B------:R1:W-:Y:S01]  /*3960*/  STL.64 [R1+0x470], R200 ;  /* 0x000470c801007387 */ /* 0x0003e20000100a00 */
[----:B------:R-:W-:Y:S01]  /*3970*/  UIADD3.64 UR14, UR18, 0x4, URZ ;  /* 0x00000004120e7897 */ /* 0x000fe2000fffe03f */
[C---:B------:R-:W-:Y:S01]  /*3980*/  IMAD R77, R4.reuse, 0x4, R75 ;  /* 0x00000004044d7824 */ /* 0x040fe200078e024b */
[----:B------:R-:W-:Y:S01]  /*3990*/  UIADD3.64 UR10, UR18, 0x1fe, URZ ;  /* 0x000001fe120a7897 */ /* 0x000fe2000fffe03f */
[C---:B0-----:R-:W-:Y:S01]  /*39a0*/  LEA R206, P1, R37.reuse, R3, 0x1 ;  /* 0x0000000325ce7211 */ /* 0x041fe200078208ff */
[----:B------:R0:W-:Y:S01]  /*39b0*/  STL.64 [R1+0x460], R208 ;  /* 0x000460d001007387 */ /* 0x0001e20000100a00 */
[----:B------:R-:W-:Y:S01]  /*39c0*/  IMAD R79, R4, 0x4, R77 ;  /* 0x00000004044f7824 */ /* 0x000fe200078e024d */
[----:B------:R-:W-:Y:S01]  /*39d0*/  UIADD3.64 UR60, UR18, 0x504, URZ ;  /* 0x00000504123c7897 */ /* 0x000fe2000fffe03f */
[----:B------:R-:W-:Y:S01]  /*39e0*/  LEA.HI.X.SX32 R207, R37, R2, 0x1, P1 ;  /* 0x0000000225cf7211 */ /* 0x000fe200008f0eff */
[----:B------:R-:W-:-:S02]  /*39f0*/  UIADD3.64 UR58, UR18, 0x6fe, URZ ;  /* 0x000006fe123a7897 */ /* 0x000fc4000fffe03f */
[C---:B------:R-:W-:Y:S01]  /*3a00*/  LEA R81, R4.reuse, R79, 0x2 ;  /* 0x0000004f04517211 */ /* 0x040fe200078e10ff */
[----:B------:R-:W-:Y:S01]  /*3a10*/  UIADD3.64 UR6, UR18, 0x700, URZ ;  /* 0x0000070012067897 */ /* 0x000fe2000fffe03f */
[CC--:B-1----:R-:W-:Y:S01]  /*3a20*/  LEA R200, P2, R39.reuse, R3.reuse, 0x1 ;  /* 0x0000000327c87211 */ /* 0x0c2fe200078408ff */
[----:B------:R1:W-:Y:S01]  /*3a30*/  STL.64 [R1+0x458], R206 ;  /* 0x000458ce01007387 */ /* 0x0003e20000100a00 */
[----:B------:R-:W-:Y:S01]  /*3a40*/  UIADD3.64 UR8, UR16, 0x500, URZ ;  /* 0x0000050010087897 */ /* 0x000fe2000fffe03f */
[C---:B------:R-:W-:Y:S01]  /*3a50*/  IMAD R83, R4.reuse, 0x4, R81 ;  /* 0x0000000404537824 */ /* 0x040fe200078e0251 */
[-C--:B------:R-:W-:Y:S01]  /*3a60*/  LEA.HI.X.SX32 R201, R39, R2.reuse, 0x1, P2 ;  /* 0x0000000227c97211 */ /* 0x080fe200010f0eff */
[----:B------:R-:W-:Y:S01]  /*3a70*/  UIADD3.64 UR14, UR18, 0x202, URZ ;  /* 0x00000202120e7897 */ /* 0x000fe2000fffe03f */
[C---:B0-----:R-:W-:Y:S01]  /*3a80*/  LEA R208, P0, R41.reuse, R3, 0x1 ;  /* 0x0000000329d07211 */ /* 0x041fe200078008ff */
[C---:B------:R-:W-:Y:S01]  /*3a90*/  IMAD R85, R4.reuse, 0x4, R83 ;  /* 0x0000000404557824 */ /* 0x040fe200078e0253 */
[----:B------:R-:W-:Y:S01]  /*3aa0*/  UIADD3.64 UR10, UR18, 0x204, URZ ;  /* 0x00000204120a7897 */ /* 0x000fe2000fffe03f */
[----:B------:R0:W-:Y:S01]  /*3ab0*/  STL.64 [R1+0x450], R200 ;  /* 0x000450c801007387 */ /* 0x0001e20000100a00 */
[-C--:B------:R-:W-:Y:S01]  /*3ac0*/  LEA.HI.X.SX32 R209, R41, R2.reuse, 0x1, P0 ;  /* 0x0000000229d17211 */ /* 0x080fe200000f0eff */
[----:B------:R-:W-:Y:S01]  /*3ad0*/  UIADD3.64 UR60, UR18, 0x702, URZ ;  /* 0x00000702123c7897 */ /* 0x000fe2000fffe03f */
        /* <DEDUP_REMOVED lines=9> */
[----:B------:R-:W-:Y:S01]  /*3b70*/  UIADD3.64 UR14, UR18, 0x400, URZ ;  /* 0x00000400120e7897 */ /* 0x000fe2000fffe03f */
[C---:B------:R-:W-:Y:S01]  /*3b80*/  LEA R91, R4.reuse, R89, 0x2 ;  /* 0x00000059045b7211 */ /* 0x040fe200078e10ff */
[----:B------:R0:W-:Y:S01]  /*3b90*/  STL.64 [R1+0x440], R206 ;  /* 0x000440ce01007387 */ /* 0x0001e20000100a00 */
[-C--:B------:R-:W-:Y:S01]  /*3ba0*/  LEA.HI.X.SX32 R201, R45, R2.reuse, 0x1, P2 ;  /* 0x000000022dc97211 */ /* 0x080fe200010f0eff */
[----:B------:R-:W-:Y:S01]  /*3bb0*/  UIADD3.64 UR10, UR18, 0x402, URZ ;  /* 0x00000402120a7897 */ /* 0x000fe2000fffe03f */
[C---:B-1----:R-:W-:Y:S01]  /*3bc0*/  LEA R208, P0, R47.reuse, R3, 0x1 ;  /* 0x000000032fd07211 */ /* 0x042fe200078008ff */
[C---:B------:R-:W-:Y:S01]  /*3bd0*/  IMAD R93, R4.reuse, 0x4, R91 ;  /* 0x00000004045d7824 */ /* 0x040fe200078e025b */
[----:B------:R-:W-:Y:S01]  /*3be0*/  UIADD3.64 UR60, UR18, 0x900, URZ ;  /* 0x00000900123c7897 */ /* 0x000fe2000fffe03f */
[----:B------:R1:W-:Y:S01]  /*3bf0*/  STL.64 [R1+0x438], R200 ;  /* 0x000438c801007387 */ /* 0x0003e20000100a00 */
[----:B------:R-:W-:Y:S01]  /*3c00*/  LEA.HI.X.SX32 R209, R47, R2, 0x1, P0 ;  /* 0x000000022fd17211 */ /* 0x000fe200000f0eff */
[----:B------:R-:W-:Y:S01]  /*3c10*/  IMAD R95, R4, 0x4, R93 ;  /* 0x00000004045f7824 */ /* 0x000fe200078e025d */
[----:B------:R-:W-:-:S02]  /*3c20*/  UIADD3.64 UR58, UR18, 0x902, URZ ;  /* 0x00000902123a7897 */ /* 0x000fc4000fffe03f */
[----:B------:R-:W-:Y:S01]  /*3c30*/  UIADD3.64 UR6, UR18, 0x904, URZ ;  /* 0x0000090412067897 */ /* 0x000fe2000fffe03f */
[C---:B0-----:R-:W-:Y:S01]  /*3c40*/  LEA R206, P1, R49.reuse, R3, 0x1 ;  /* 0x0000000331ce7211 */ /* 0x041fe200078208ff */
[----:B------:R0:W-:Y:S01]  /*3c50*/  STL.64 [R1+0x430], R208 ;  /* 0x000430d001007387 */ /* 0x0001e20000100a00 */
[C---:B------:R-:W-:Y:S01]  /*3c60*/  LEA R7, R4.reuse, R95, 0x2 ;  /* 0x0000005f04077211 */ /* 0x040fe200078e10ff */
[----:B------:R-:W-:Y:S01]  /*3c70*/  UIADD3.64 UR8, UR16, 0x700, URZ ;  /* 0x0000070010087897 */ /* 0x000fe2000fffe03f */
[-C--:B------:R-:W-:Y:S01]  /*3c80*/  LEA.HI.X.SX32 R207, R49, R2.reuse, 0x1, P1 ;  /* 0x0000000231cf7211 */ /* 0x080fe200008f0eff */
[----:B------:R-:W-:Y:S01]  /*3c90*/  UIADD3.64 UR14, UR18, 0x5fe, URZ ;  /* 0x000005fe120e7897 */ /* 0x000fe2000fffe03f */
[CC--:B-1----:R-:W-:Y:S01]  /*3ca0*/  LEA R200, P2, R51.reuse, R3.reuse, 0x1 ;  /* 0x0000000333c87211 */ /* 0x0c2fe200078408ff */
[C---:B------:R-:W-:Y:S01]  /*3cb0*/  IMAD R5, R4.reuse, 0x4, R7 ;  /* 0x0000000404057824 */ /* 0x040fe200078e0207 */
[----:B------:R-:W-:Y:S01]  /*3cc0*/  UIADD3.64 UR10, UR18, 0x600, URZ ;  /* 0x00000600120a7897 */ /* 0x000fe2000fffe03f */
[----:B------:R1:W-:Y:S01]  /*3cd0*/  STL.64 [R1+0x428], R206 ;  /* 0x000428ce01007387 */ /* 0x0003e20000100a00 */
[-C--:B------:R-:W-:Y:S01]  /*3ce0*/  LEA.HI.X.SX32 R201, R51, R2.reuse, 0x1, P2 ;  /* 0x0000000233c97211 */ /* 0x080fe200010f0eff */
[C---:B------:R-:W-:Y:S01]  /*3cf0*/  IMAD R9, R4.reuse, 0x4, R5 ;  /* 0x0000000404097824 */ /* 0x040fe200078e0205 */
[----:B------:R-:W-:Y:S01]  /*3d00*/  UIADD3.64 UR60, UR18, 0xafe, URZ ;  /* 0x00000afe123c7897 */ /* 0x000fe2000fffe03f */
[C---:B0-----:R-:W-:Y:S01]  /*3d10*/  LEA R208, P0, R53.reuse, R3, 0x1 ;  /* 0x0000000335d07211 */ /* 0x041fe200078008ff */
[----:B------:R-:W-:Y:S01]  /*3d20*/  UIADD3.64 UR58, UR18, 0xb00, URZ ;  /* 0x00000b00123a7897 */ /* 0x000fe2000fffe03f */
[----:B------:R-:W-:Y:S01]  /*3d30*/  IMAD R11, R4, 0x4, R9 ;  /* 0x00000004040b7824 */ /* 0x000fe200078e0209 */
[----:B------:R0:W-:Y:S01]  /*3d40*/  STL.64 [R1+0x420], R200 ;  /* 0x000420c801007387 */ /* 0x0001e20000100a00 */
        /* <DEDUP_REMOVED lines=10> */
[CC--:B0-----:R-:W-:Y:S01]  /*3df0*/  LEA R200, P2, R57.reuse, R3.reuse, 0x1 ;  /* 0x0000000339c87211 */ /* 0x0c1fe200078408ff */
[C---:B------:R-:W-:Y:S01]  /*3e00*/  IMAD R17, R4.reuse, 0x4, R15 ;  /* 0x0000000404117824 */ /* 0x040fe200078e020f */
[----:B------:R-:W-:Y:S01]  /*3e10*/  UIADD3.64 UR60, UR18, 0xb04, URZ ;  /* 0x00000b04123c7897 */ /* 0x000fe2000fffe03f */
[----:B------:R0:W-:Y:S01]  /*3e20*/  STL.64 [R1+0x410], R206 ;  /* 0x000410ce01007387 */ /* 0x0001e20000100a00 */
[-C--:B------:R-:W-:Y:S01]  /*3e30*/  LEA.HI.X.SX32 R201, R57, R2.reuse, 0x1, P2 ;  /* 0x0000000239c97211 */ /* 0x080fe200010f0eff */
[C---:B------:R-:W-:Y:S01]  /*3e40*/  IMAD R19, R4.reuse, 0x4, R17 ;  /* 0x0000000404137824 */ /* 0x040fe200078e0211 */
[----:B------:R-:W-:Y:S01]  /*3e50*/  UIADD3.64 UR58, UR18, 0xcfe, URZ ;  /* 0x00000cfe123a7897 */ /* 0x000fe2000fffe03f */
[C---:B-1----:R-:W-:Y:S01]  /*3e60*/  LEA R208, P0, R59.reuse, R3, 0x1 ;  /* 0x000000033bd07211 */ /* 0x042fe200078008ff */
[----:B------:R-:W-:Y:S01]  /*3e70*/  UIADD3.64 UR6, UR18, 0xd00, URZ ;  /* 0x00000d0012067897 */ /* 0x000fe2000fffe03f */
[----:B------:R1:W-:Y:S01]  /*3e80*/  STL.64 [R1+0x408], R200 ;  /* 0x000408c801007387 */ /* 0x0003e20000100a00 */
[C---:B------:R-:W-:Y:S01]  /*3e90*/  LEA R21, R4.reuse, R19, 0x2 ;  /* 0x0000001304157211 */ /* 0x040fe200078e10ff */
[----:B------:R-:W-:Y:S01]  /*3ea0*/  UIADD3.64 UR8, UR16, 0x900, URZ ;  /* 0x0000090010087897 */ /* 0x000fe2000fffe03f */
[----:B------:R-:W-:Y:S01]  /*3eb0*/  LEA.HI.X.SX32 R209, R59, R2, 0x1, P0 ;  /* 0x000000023bd17211 */ /* 0x000fe200000f0eff */
[----:B------:R-:W-:Y:S01]  /*3ec0*/  UIADD3.64 UR14, UR18, 0x802, URZ ;  /* 0x00000802120e7897 */ /* 0x000fe2000fffe03f */
[----:B0-----:R-:W-:Y:S01]  /*3ed0*/  LEA R206, P1, R61, R3, 0x1 ;  /* 0x000000033dce7211 */ /* 0x001fe200078208ff */
[----:B------:R-:W-:-:S02]  /*3ee0*/  IMAD R23, R4, 0x4, R21 ;  /* 0x0000000404177824 */ /* 0x000fc400078e0215 */
[----:B------:R0:W-:Y:S01]  /*3ef0*/  STL.64 [R1+0x400], R208 ;  /* 0x000400d001007387 */ /* 0x0001e20000100a00 */
[----:B------:R-:W-:Y:S01]  /*3f00*/  UIADD3.64 UR10, UR18, 0x804, URZ ;  /* 0x00000804120a7897 */ /* 0x000fe2000fffe03f */
[-C--:B------:R-:W-:Y:S01]  /*3f10*/  LEA.HI.X.SX32 R207, R61, R2.reuse, 0x1, P1 ;  /* 0x000000023dcf7211 */ /* 0x080fe200008f0eff */
[C---:B------:R-:W-:Y:S01]  /*3f20*/  IMAD R25, R4.reuse, 0x4, R23 ;  /* 0x0000000404197824 */ /* 0x040fe200078e0217 */
[CC--:B-1----:R-:W-:Y:S01]  /*3f30*/  LEA R200, P2, R63.reuse, R3.reuse, 0x1 ;  /* 0x000000033fc87211 */ /* 0x0c2fe200078408ff */
[----:B------:R-:W-:Y:S02]  /*3f40*/  UIADD3.64 UR60, UR18, 0xd02, URZ ;  /* 0x00000d02123c7897 */ /* 0x000fe4000fffe03f */
[----:B------:R1:W-:Y:S01]  /*3f50*/  STL.64 [R1+0x3f8], R206 ;  /* 0x0003f8ce01007387 */ /* 0x0003e20000100a00 */
[----:B------:R-:W-:Y:S01]  /*3f60*/  LEA.HI.X.SX32 R201, R63, R2, 0x1, P2 ;  /* 0x000000023fc97211 */ /* 0x000fe200010f0eff */
[----:B------:R-:W-:Y:S01]  /*3f70*/  IMAD R27, R4, 0x4, R25 ;  /* 0x00000004041b7824 */ /* 0x000fe200078e0219 */
[----:B------:R-:W-:Y:S01]  /*3f80*/  UIADD3.64 UR58, UR18, 0xd04, URZ ;  /* 0x00000d04123a7897 */ /* 0x000fe2000fffe03f */
[----:B0-----:R-:W-:-:S02]  /*3f90*/  LEA R208, P0, R65, R3, 0x1 ;  /* 0x0000000341d07211 */ /* 0x001fc400078008ff */
[----:B------:R0:W-:Y:S01]  /*3fa0*/  STL.64 [R1+0x3f0], R200 ;  /* 0x0003f0c801007387 */ /* 0x0001e20000100a00 */
[C---:B------:R-:W-:Y:S01]  /*3fb0*/  LEA R29, R4.reuse, R27, 0x2 ;  /* 0x0000001b041d7211 */ /* 0x040fe200078e10ff */
[----:B------:R-:W-:Y:S01]  /*3fc0*/  UIADD3.64 UR6, UR18, 0xefe, URZ ;  /* 0x00000efe12067897 */ /* 0x000fe2000fffe03f */
[-C--:B------:R-:W-:Y:S01]  /*3fd0*/  LEA.HI.X.SX32 R209, R65, R2.reuse, 0x1, P0 ;  /* 0x0000000241d17211 */ /* 0x080fe200000f0eff */
[----:B------:R-:W-:Y:S01]  /*3fe0*/  UIADD3.64 UR12, UR16, 0xa00, URZ ;  /* 0x00000a00100c7897 */ /* 0x000fe2000fffe03f */
[CC--:B-1----:R-:W-:Y:S01]  /*3ff0*/  LEA R206, P1, R67.reuse, R3.reuse, 0x1 ;  /* 0x0000000343ce7211 */ /* 0x0c2fe200078208ff */
[C---:B------:R-:W-:Y:S02]  /*4000*/  IMAD R31, R4.reuse, 0x4, R29 ;  /* 0x00000004041f7824 */ /* 0x040fe400078e021d */
[----:B------:R1:W-:Y:S01]  /*4010*/  STL.64 [R1+0x3e8], R208 ;  /* 0x0003e8d001007387 */ /* 0x0003e20000100a00 */
[----:B------:R-:W-:Y:S01]  /*4020*/  UIADD3.64 UR8, UR16, 0xa80, URZ ;  /* 0x00000a8010087897 */ /* 0x000fe2000fffe03f */
[----:B------:R-:W-:Y:S01]  /*4030*/  LEA.HI.X.SX32 R207, R67, R2, 0x1, P1 ;  /* 0x0000000243cf7211 */ /* 0x000fe200008f0eff */
[----:B------:R-:W-:Y:S01]  /*4040*/  IMAD R33, R4, 0x4, R31 ;  /* 0x0000000404217824 */ /* 0x000fe200078e021f */
[----:B0-----:R-:W-:-:S02]  /*4050*/  LEA R200, P2, R69, R3, 0x1 ;  /* 0x0000000345c87211 */ /* 0x001fc400078408ff */
[----:B------:R-:W-:Y:S01]  /*4060*/  CS2R R66, SRZ ;  /* 0x0000000000427805 */ /* 0x000fe2000001ff00 */
[----:B------:R-:W-:Y:S01]  /*4070*/  UMOV UR57, 0x40000040 ;  /* 0x4000004000397882 */ /* 0x000fe20000000000 */
[----:B------:R0:W-:Y:S01]  /*4080*/  STL.64 [R1+0x3e0], R206 ;  /* 0x0003e0ce01007387 */ /* 0x0001e20000100a00 */
[-C--:B------:R-:W-:Y:S01]  /*4090*/  LEA.HI.X.SX32 R201, R69, R2.reuse, 0x1, P2 ;  /* 0x0000000245c97211 */ /* 0x080fe200010f0eff */
[C---:B------:R-:W-:Y:S01]  /*40a0*/  IMAD R35, R4.reuse, 0x4, R33 ;  /* 0x0000000404237824 */ /* 0x040fe200078e0221 */
[----:B------:R-:W-:Y:S01]  /*40b0*/  CS2R R68, SRZ ;  /* 0x0000000000447805 */ /* 0x000fe2000001ff00 */
[----:B------:R-:W-:Y:S01]  /*40c0*/  UIADD3.64 UR20, UR16, 0xb00, URZ ;  /* 0x00000b0010147897 */ /* 0x000fe2000fffe03f */
[C---:B-1----:R-:W-:Y:S01]  /*40d0*/  LEA R208, P0, R71.reuse, R3, 0x1 ;  /* 0x0000000347d07211 */ /* 0x042fe200078008ff */
[----:B------:R1:W-:Y:S01]  /*40e0*/  STL.64 [R1+0x3d8], R200 ;  /* 0x0003d8c801007387 */ /* 0x0003e20000100a00 */
[----:B------:R-:W-:Y:S01]  /*40f0*/  LEA R37, R4, R35, 0x2 ;  /* 0x0000002304257211 */ /* 0x000fe200078e10ff */
[----:B------:R-:W-:Y:S01]  /*4100*/  UIADD3.64 UR24, UR16, 0xb80, URZ ;  /* 0x00000b8010187897 */ /* 0x000fe2000fffe03f */
[----:B------:R-:W-:-:S02]  /*4110*/  LEA.HI.X.SX32 R209, R71, R2, 0x1, P0 ;  /* 0x0000000247d17211 */ /* 0x000fc400000f0eff */
[----:B------:R-:W-:Y:S01]  /*4120*/  CS2R R70, SRZ ;  /* 0x0000000000467805 */ /* 0x000fe2000001ff00 */
[----:B------:R-:W-:Y:S01]  /*4130*/  UIADD3.64 UR28, UR16, 0xc00, URZ ;  /* 0x00000c00101c7897 */ /* 0x000fe2000fffe03f */
[CC--:B0-----:R-:W-:Y:S01]  /*4140*/  LEA R206, P1, R73.reuse, R3.reuse, 0x1 ;  /* 0x0000000349ce7211 */ /* 0x0c1fe200078208ff */
[C---:B------:R-:W-:Y:S01]  /*4150*/  IMAD R39, R4.reuse, 0x4, R37 ;  /* 0x0000000404277824 */ /* 0x040fe200078e0225 */
[----:B------:R0:W-:Y:S01]  /*4160*/  STL.64 [R1+0x3d0], R208 ;  /* 0x0003d0d001007387 */ /* 0x0001e20000100a00 */
[----:B------:R-:W-:Y:S01]  /*4170*/  UIADD3.64 UR32, UR16, 0xc80, URZ ;  /* 0x00000c8010207897 */ /* 0x000fe2000fffe03f */
[-C--:B------:R-:W-:Y:S01]  /*4180*/  LEA.HI.X.SX32 R207, R73, R2.reuse, 0x1, P1 ;  /* 0x0000000249cf7211 */ /* 0x080fe200008f0eff */
[C---:B------:R-:W-:Y:S01]  /*4190*/  IMAD R41, R4.reuse, 0x4, R39 ;  /* 0x0000000404297824 */ /* 0x040fe200078e0227 */
[CC--:B-1----:R-:W-:Y:S02]  /*41a0*/  LEA R200, P2, R75.reuse, R3.reuse, 0x1 ;  /* 0x000000034bc87211 */ /* 0x0c2fe400078408ff */
[----:B------:R-:W-:Y:S01]  /*41b0*/  CS2R R72, SRZ ;  /* 0x0000000000487805 */ /* 0x000fe2000001ff00 */
[----:B------:R-:W-:Y:S01]  /*41c0*/  UIADD3.64 UR36, UR16, 0xd00, URZ ;  /* 0x00000d0010247897 */ /* 0x000fe2000fffe03f */
[----:B------:R1:W-:Y:S01]  /*41d0*/  STL.64 [R1+0x3c8], R206 ;  /* 0x0003c8ce01007387 */ /* 0x0003e20000100a00 */
[-C--:B------:R-:W-:Y:S01]  /*41e0*/  LEA.HI.X.SX32 R201, R75, R2.reuse, 0x1, P2 ;  /* 0x000000024bc97211 */ /* 0x080fe200010f0eff */
[C---:B------:R-:W-:Y:S01]  /*41f0*/  IMAD R43, R4.reuse, 0x4, R41 ;  /* 0x00000004042b7824 */ /* 0x040fe200078e0229 */
[----:B------:R-:W-:Y:S01]  /*4200*/  CS2R R74, SRZ ;  /* 0x00000000004a7805 */ /* 0x000fe2000001ff00 */
[----:B------:R-:W-:Y:S01]  /*4210*/  UIADD3.64 UR40, UR16, 0xd80, URZ ;  /* 0x00000d8010287897 */ /* 0x000fe2000fffe03f */
[C---:B0-----:R-:W-:Y:S01]  /*4220*/  LEA R208, P0, R77.reuse, R3, 0x1 ;  /* 0x000000034dd07211 */ /* 0x041fe200078008ff */
[----:B------:R0:W-:Y:S01]  /*4230*/  STL.64 [R1+0x3c0], R200 ;  /* 0x0003c0c801007387 */ /* 0x0001e20000100a00 */
[----:B------:R-:W-:Y:S01]  /*4240*/  LEA R45, R4, R43, 0x2 ;  /* 0x0000002b042d7211 */ /* 0x000fe200078e10ff */
[----:B------:R-:W-:Y:S01]  /*4250*/  UIADD3.64 UR44, UR16, 0xe00, URZ ;  /* 0x00000e00102c7897 */ /* 0x000fe2000fffe03f */
[----:B------:R-:W-:-:S02]  /*4260*/  LEA.HI.X.SX32 R209, R77, R2, 0x1, P0 ;  /* 0x000000024dd17211 */ /* 0x000fc400000f0eff */
[----:B------:R-:W-:Y:S01]  /*4270*/  CS2R R76, SRZ ;  /* 0x00000000004c7805 */ /* 0x000fe2000001ff00 */
[----:B------:R-:W-:Y:S01]  /*4280*/  UIADD3.64 UR48, UR16, 0xe80, URZ ;  /* 0x00000e8010307897 */ /* 0x000fe2000fffe03f */
[CC--:B-1----:R-:W-:Y:S01]  /*4290*/  LEA R206, P1, R79.reuse, R3.reuse, 0x1 ;  /* 0x000000034fce7211 */ /* 0x0c2fe200078208ff */
[C---:B------:R-:W-:Y:S01]  /*42a0*/  IMAD R47, R4.reuse, 0x4, R45 ;  /* 0x00000004042f7824 */ /* 0x040fe200078e022d */
[----:B------:R1:W-:Y:S01]  /*42b0*/  STL.64 [R1+0x3b8], R208 ;  /* 0x0003b8d001007387 */ /* 0x0003e20000100a00 */
[----:B------:R-:W-:Y:S01]  /*42c0*/  UIADD3.64 UR52, UR16, 0xf00, URZ ;  /* 0x00000f0010347897 */ /* 0x000fe2000fffe03f */
[-C--:B------:R-:W-:Y:S01]  /*42d0*/  LEA.HI.X.SX32 R207, R79, R2.reuse, 0x1, P1 ;  /* 0x000000024fcf7211 */ /* 0x080fe200008f0eff */
[C---:B------:R-:W-:Y:S01]  /*42e0*/  IMAD R49, R4.reuse, 0x4, R47 ;  /* 0x0000000404317824 */ /* 0x040fe200078e022f */
[CC--:B0-----:R-:W-:Y:S02]  /*42f0*/  LEA R200, P2, R81.reuse, R3.reuse, 0x1 ;  /* 0x0000000351c87211 */ /* 0x0c1fe400078408ff */
[----:B------:R-:W-:Y:S01]  /*4300*/  CS2R R78, SRZ ;  /* 0x00000000004e7805 */ /* 0x000fe2000001ff00 */
[----:B------:R-:W-:Y:S01]  /*4310*/  UIADD3.64 UR14, UR18, 0xa00, URZ ;  /* 0x00000a00120e7897 */ /* 0x000fe2000fffe03f */
        /* <DEDUP_REMOVED lines=38> */
[----:B------:R-:W-:Y:S01]  /*4580*/  IMAD R65, R4, 0x4, R63 ;  /* 0x0000000404417824 */ /* 0x000fe200078e023f */
[C---:B0-----:R-:W-:Y:S02]  /*4590*/  LEA R200, P2, R93.reuse, R3, 0x1 ;  /* 0x000000035dc87211 */ /* 0x041fe400078408ff */
[----:B------:R-:W-:Y:S01]  /*45a0*/  CS2R R90, SRZ ;  /* 0x00000000005a7805 */ /* 0x000fe2000001ff00 */
[----:B------:R-:W-:Y:S01]  /*45b0*/  UIADD3.64 UR54, UR18, 0xe04, URZ ;  /* 0x00000e0412367897 */ /* 0x000fe2000fffe03f */
[----:B------:R0:W-:Y:S01]  /*45c0*/  STL.64 [R1+0x380], R206 ;  /* 0x000380ce01007387 */ /* 0x0001e20000100a00 */
[----:B------:R-:W-:-:S02]  /*45d0*/  LEA.HI.X.SX32 R201, R93, R2, 0x1, P2 ;  /* 0x000000025dc97211 */ /* 0x000fc400010f0eff */
[----:B------:R-:W-:Y:S01]  /*45e0*/  CS2R R92, SRZ ;  /* 0x00000000005c7805 */ /* 0x000fe2000001ff00 */
[----:B------:R-:W-:Y:S01]  /*45f0*/  UIADD3.64 UR60, UR18, 0xf00, URZ ;  /* 0x00000f00123c7897 */ /* 0x000fe2000fffe03f */
[CC--:B-1----:R-:W-:Y:S01]  /*4600*/  LEA R208, P0, R95.reuse, R3.reuse, 0x1 ;  /* 0x000000035fd07211 */ /* 0x0c2fe200078008ff */
[----:B------:R1:W-:Y:S01]  /*4610*/  STL.64 [R1+0x378], R200 ;  /* 0x000378c801007387 */ /* 0x0003e20000100a00 */
[----:B------:R-:W-:Y:S02]  /*4620*/  UIADD3.64 UR58, UR18, 0xf02, URZ ;  /* 0x00000f02123a7897 */ /* 0x000fe4000fffe03f */
[-C--:B------:R-:W-:Y:S02]  /*4630*/  LEA.HI.X.SX32 R209, R95, R2.reuse, 0x1, P0 ;  /* 0x000000025fd17211 */ /* 0x080fe400000f0eff */
[----:B------:R-:W-:Y:S01]  /*4640*/  CS2R R94, SRZ ;  /* 0x00000000005e7805 */ /* 0x000fe2000001ff00 */
[----:B------:R-:W-:Y:S01]  /*4650*/  UIADD3.64 UR6, UR18, 0xf04, URZ ;  /* 0x00000f0412067897 */ /* 0x000fe2000fffe03f */
[C---:B0-----:R-:W-:Y:S01]  /*4660*/  LEA R206, P1, R7.reuse, R3, 0x1 ;  /* 0x0000000307ce7211 */ /* 0x041fe200078208ff */
[----:B------:R0:W-:Y:S03]  /*4670*/  STL.64 [R1+0x370], R208 ;  /* 0x000370d001007387 */ /* 0x0001e60000100a00 */
[----:B------:R-:W-:-:S02]  /*4680*/  LEA.HI.X.SX32 R207, R7, R2, 0x1, P1 ;  /* 0x0000000207cf7211 */ /* 0x000fc400008f0eff */
[----:B-1----:R-:W-:-:S03]  /*4690*/  LEA R200, P2, R5, R3, 0x1 ;  /* 0x0000000305c87211 */ /* 0x002fc600078408ff */
[----:B------:R1:W-:Y:S01]  /*46a0*/  STL.64 [R1+0x368], R206 ;  /* 0x000368ce01007387 */ /* 0x0003e20000100a00 */
[----:B------:R-:W-:Y:S01]  /*46b0*/  LEA.HI.X.SX32 R201, R5, R2, 0x1, P2 ;  /* 0x0000000205c97211 */ /* 0x000fe200010f0eff */
[----:B------:R-:W-:Y:S01]  /*46c0*/  IMAD R5, R4, 0x4, R65 ;  /* 0x0000000404057824 */ /* 0x000fe200078e0241 */
[----:B0-----:R-:W-:-:S03]  /*46d0*/  LEA R208, P0, R9, R3, 0x1 ;  /* 0x0000000309d07211 */ /* 0x001fc600078008ff */
[----:B------:R0:W-:Y:S01]  /*46e0*/  STL.64 [R1+0x360], R200 ;  /* 0x000360c801007387 */ /* 0x0001e20000100a00 */
[C---:B------:R-:W-:Y:S02]  /*46f0*/  LEA R7, R4.reuse, R5, 0x2 ;  /* 0x0000000504077211 */ /* 0x040fe400078e10ff */
[-C--:B------:R-:W-:Y:S02]  /*4700*/  LEA.HI.X.SX32 R209, R9, R2.reuse, 0x1, P0 ;  /* 0x0000000209d17211 */ /* 0x080fe400000f0eff */
[CC--:B-1----:R-:W-:Y:S01]  /*4710*/  LEA R206, P1, R11.reuse, R3.reuse, 0x1 ;  /* 0x000000030bce7211 */ /* 0x0c2fe200078208ff */
[C---:B------:R-:W-:Y:S02]  /*4720*/  IMAD R9, R4.reuse, 0x4, R7 ;  /* 0x0000000404097824 */ /* 0x040fe400078e0207 */
[----:B------:R1:W-:Y:S01]  /*4730*/  STL.64 [R1+0x358], R208 ;  /* 0x000358d001007387 */ /* 0x0003e20000100a00 */
[----:B------:R-:W-:Y:S01]  /*4740*/  LEA.HI.X.SX32 R207, R11, R2, 0x1, P1 ;  /* 0x000000020bcf7211 */ /* 0x000fe200008f0eff */
[----:B------:R-:W-:Y:S01]  /*4750*/  IMAD R11, R4, 0x4, R9 ;  /* 0x00000004040b7824 */ /* 0x000fe200078e0209 */
[----:B0-----:R-:W-:-:S03]  /*4760*/  LEA R200, P2, R13, R3, 0x1 ;  /* 0x000000030dc87211 */ /* 0x001fc600078408ff */
[----:B------:R0:W-:Y:S01]  /*4770*/  STL.64 [R1+0x350], R206 ;  /* 0x000350ce01007387 */ /* 0x0001e20000100a00 */
[----:B------:R-:W-:Y:S01]  /*4780*/  LEA.HI.X.SX32 R201, R13, R2, 0x1, P2 ;  /* 0x000000020dc97211 */ /* 0x000fe200010f0eff */
[----:B------:R-:W-:Y:S01]  /*4790*/  IMAD R13, R4, 0x4, R11 ;  /* 0x00000004040d7824 */ /* 0x000fe200078e020b */
[----:B-1----:R-:W-:-:S03]  /*47a0*/  LEA R208, P0, R15, R3, 0x1 ;  /* 0x000000030fd07211 */ /* 0x002fc600078008ff */
[----:B------:R1:W-:Y:S01]  /*47b0*/  STL.64 [R1+0x348], R200 ;  /* 0x000348c801007387 */ /* 0x0003e20000100a00 */
[-C--:B------:R-:W-:Y:S02]  /*47c0*/  LEA.HI.X.SX32 R209, R15, R2.reuse, 0x1, P0 ;  /* 0x000000020fd17211 */ /* 0x080fe400000f0eff */
[----:B------:R-:W-:Y:S02]  /*47d0*/  LEA R15, R4, R13, 0x2 ;  /* 0x0000000d040f7211 */ /* 0x000fe400078e10ff */
[CC--:B0-----:R-:W-:Y:S01]  /*47e0*/  LEA R206, P1, R17.reuse, R3.reuse, 0x1 ;  /* 0x0000000311ce7211 */ /* 0x0c1fe200078208ff */
[----:B------:R-:W-:Y:S03]  /*47f0*/  STL.64 [R1+0x340], R208 ;  /* 0x000340d001007387 */ /* 0x000fe60000100a00 */
[----:B------:R-:W-:Y:S02]  /*4800*/  LEA.HI.X.SX32 R207, R17, R2, 0x1, P1 ;  /* 0x0000000211cf7211 */ /* 0x000fe400008f0eff */
[----:B-1----:R-:W-:-:S03]  /*4810*/  LEA R200, P2, R19, R3, 0x1 ;  /* 0x0000000313c87211 */ /* 0x002fc600078408ff */
[----:B------:R0:W-:Y:S01]  /*4820*/  STL.64 [R1+0x338], R206 ;  /* 0x000338ce01007387 */ /* 0x0001e20000100a00 */
[----:B------:R-:W-:Y:S02]  /*4830*/  LEA.HI.X.SX32 R201, R19, R2, 0x1, P2 ;  /* 0x0000000213c97211 */ /* 0x000fe400010f0eff */
[----:B------:R-:W-:-:S03]  /*4840*/  LEA R16, P2, R25, R3, 0x1 ;  /* 0x0000000319107211 */ /* 0x000fc600078408ff */
[----:B------:R1:W-:Y:S01]  /*4850*/  STL.64 [R1+0x330], R200 ;  /* 0x000330c801007387 */ /* 0x0003e20000100a00 */
[-C--:B------:R-:W-:Y:S02]  /*4860*/  LEA.HI.X.SX32 R17, R25, R2.reuse, 0x1, P2 ;  /* 0x0000000219117211 */ /* 0x080fe400010f0eff */
[-C--:B------:R-:W-:Y:S02]  /*4870*/  LEA R20, P2, R31, R3.reuse, 0x1 ;  /* 0x000000031f147211 */ /* 0x080fe400078408ff */
[CC--:B0-----:R-:W-:Y:S01]  /*4880*/  LEA R206, P0, R21.reuse, R3.reuse, 0x1 ;  /* 0x0000000315ce7211 */ /* 0x0c1fe200078008ff */
[----:B------:R0:W-:Y:S03]  /*4890*/  STL.64 [R1+0x318], R16 ;  /* 0x0003181001007387 */ /* 0x0001e60000100a00 */
[----:B------:R-:W-:Y:S02]  /*48a0*/  LEA.HI.X.SX32 R207, R21, R2, 0x1, P0 ;  /* 0x0000000215cf7211 */ /* 0x000fe400000f0eff */
[----:B-1----:R-:W-:-:S02]  /*48b0*/  LEA R200, P1, R23, R3, 0x1 ;  /* 0x0000000317c87211 */ /* 0x002fc400078208ff */
[-C--:B------:R-:W-:Y:S01]  /*48c0*/  LEA.HI.X.SX32 R21, R31, R2.reuse, 0x1, P2 ;  /* 0x000000021f157211 */ /* 0x080fe200010f0eff */
[----:B------:R1:W-:Y:S01]  /*48d0*/  STL.64 [R1+0x328], R206 ;  /* 0x000328ce01007387 */ /* 0x0003e20000100a00 */
[-C--:B------:R-:W-:Y:S02]  /*48e0*/  LEA.HI.X.SX32 R201, R23, R2.reuse, 0x1, P1 ;  /* 0x0000000217c97211 */ /* 0x080fe400008f0eff */
[CC--:B------:R-:W-:Y:S01]  /*48f0*/  LEA R22, P1, R29.reuse, R3.reuse, 0x1 ;  /* 0x000000031d167211 */ /* 0x0c0fe200078208ff */
[C---:B0-----:R-:W-:Y:S02]  /*4900*/  IMAD R17, R4.reuse, 0x4, R15 ;  /* 0x0000000404117824 */ /* 0x041fe400078e020f */
[----:B------:R0:W-:Y:S01]  /*4910*/  STL.64 [R1+0x320], R200 ;  /* 0x000320c801007387 */ /* 0x0001e20000100a00 */
[----:B------:R-:W-:Y:S01]  /*4920*/  LEA.HI.X.SX32 R23, R29, R2, 0x1, P1 ;  /* 0x000000021d177211 */ /* 0x000fe200008f0eff */
[----:B------:R-:W-:Y:S02]  /*4930*/  IMAD R19, R4, 0x4, R17 ;  /* 0x0000000404137824 */ /* 0x000fe400078e0211 */
[----:B------:R2:W-:Y:S01]  /*4940*/  STL.64 [R1+0x300], R20 ;  /* 0x0003001401007387 */ /* 0x0005e20000100a00 */
[----:B-1----:R-:W-:-:S04]  /*4950*/  LEA R206, P1, R35, R3, 0x1 ;  /* 0x0000000323ce7211 */ /* 0x002fc800078208ff */
[----:B------:R-:W-:Y:S02]  /*4960*/  LEA.HI.X.SX32 R207, R35, R2, 0x1, P1 ;  /* 0x0000000223cf7211 */ /* 0x000fe400008f0eff */
[----:B0-----:R-:W-:-:S04]  /*4970*/  LEA R200, P0, R27, R3, 0x1 ;  /* 0x000000031bc87211 */ /* 0x001fc800078008ff */
[----:B------:R-:W-:Y:S01]  /*4980*/  LEA.HI.X.SX32 R201, R27, R2, 0x1, P0 ;  /* 0x000000021bc97211 */ /* 0x000fe200000f0eff */
[----:B--2---:R-:W-:Y:S01]  /*4990*/  IMAD R21, R4, 0x4, R19 ;  /* 0x0000000404157824 */ /* 0x004fe200078e0213 */
[----:B------:R-:W-:-:S03]  /*49a0*/  LEA R208, P0, R33, R3, 0x1 ;  /* 0x0000000321d07211 */ /* 0x000fc600078008ff */
[----:B------:R0:W-:Y:S01]  /*49b0*/  STL.64 [R1+0x310], R200 ;  /* 0x000310c801007387 */ /* 0x0001e20000100a00 */
[----:B------:R-:W-:-:S03]  /*49c0*/  LEA.HI.X.SX32 R209, R33, R2, 0x1, P0 ;  /* 0x0000000221d17211 */ /* 0x000fc600000f0eff */
[----:B------:R1:W-:Y:S04]  /*49d0*/  STL.64 [R1+0x308], R22 ;  /* 0x0003081601007387 */ /* 0x0003e80000100a00 */
[----:B------:R2:W-:Y:S01]  /*49e0*/  STL.64 [R1+0x2f8], R208 ;  /* 0x0002f8d001007387 */ /* 0x0005e20000100a00 */
[----:B0-----:R-:W-:-:S03]  /*49f0*/  LEA R200, P2, R37, R3, 0x1 ;  /* 0x0000000325c87211 */ /* 0x001fc600078408ff */
[----:B------:R0:W-:Y:S01]  /*4a00*/  STL.64 [R1+0x2f0], R206 ;  /* 0x0002f0ce01007387 */ /* 0x0001e20000100a00 */
[-C--:B------:R-:W-:Y:S02]  /*4a10*/  LEA.HI.X.SX32 R201, R37, R2.reuse, 0x1, P2 ;  /* 0x0000000225c97211 */ /* 0x080fe400010f0eff */
[C---:B-1----:R-:W-:Y:S02]  /*4a20*/  LEA R23, R4.reuse, R21, 0x2 ;  /* 0x0000001504177211 */ /* 0x042fe400078e10ff */
[CC--:B--2---:R-:W-:Y:S01]  /*4a30*/  LEA R208, P0, R39.reuse, R3.reuse, 0x1 ;  /* 0x0000000327d07211 */ /* 0x0c4fe200078008ff */
[----:B------:R1:W-:Y:S02]  /*4a40*/  STL.64 [R1+0x2e8], R200 ;  /* 0x0002e8c801007387 */ /* 0x0003e40000100a00 */
[C---:B------:R-:W-:Y:S01]  /*4a50*/  IMAD R25, R4.reuse, 0x4, R23 ;  /* 0x0000000404197824 */ /* 0x040fe200078e0217 */
[----:B------:R-:W-:Y:S02]  /*4a60*/  LEA.HI.X.SX32 R209, R39, R2, 0x1, P0 ;  /* 0x0000000227d17211 */ /* 0x000fe400000f0eff */
[----:B0-----:R-:W-:Y:S01]  /*4a70*/  LEA R206, P1, R41, R3, 0x1 ;  /* 0x0000000329ce7211 */ /* 0x001fe200078208ff */
[----:B------:R-:W-:-:S02]  /*4a80*/  IMAD R27, R4, 0x4, R25 ;  /* 0x00000004041b7824 */ /* 0x000fc400078e0219 */
[----:B------:R0:W-:Y:S01]  /*4a90*/  STL.64 [R1+0x2e0], R208 ;  /* 0x0002e0d001007387 */ /* 0x0001e20000100a00 */
[----:B------:R-:W-:Y:S01]  /*4aa0*/  LEA.HI.X.SX32 R207, R41, R2, 0x1, P1 ;  /* 0x0000000229cf7211 */ /* 0x000fe200008f0eff */
[----:B------:R-:W-:Y:S01]  /*4ab0*/  IMAD R29, R4, 0x4, R27 ;  /* 0x00000004041d7824 */ /* 0x000fe200078e021b */
[----:B-1----:R-:W-:-:S03]  /*4ac0*/  LEA R200, P2, R43, R3, 0x1 ;  /* 0x000000032bc87211 */ /* 0x002fc600078408ff */
[----:B------:R1:W-:Y:S01]  /*4ad0*/  STL.64 [R1+0x2d8], R206 ;  /* 0x0002d8ce01007387 */ /* 0x0003e20000100a00 */
[C---:B------:R-:W-:Y:S02]  /*4ae0*/  LEA R31, R4.reuse, R29, 0x2 ;  /* 0x0000001d041f7211 */ /* 0x040fe400078e10ff */
[-C--:B------:R-:W-:Y:S02]  /*4af0*/  LEA.HI.X.SX32 R201, R43, R2.reuse, 0x1, P2 ;  /* 0x000000022bc97211 */ /* 0x080fe400010f0eff */
[CC--:B0-----:R-:W-:Y:S01]  /*4b00*/  LEA R208, P0, R45.reuse, R3.reuse, 0x1 ;  /* 0x000000032dd07211 */ /* 0x0c1fe200078008ff */
[C---:B------:R-:W-:Y:S02]  /*4b10*/  IMAD R33, R4.reuse, 0x4, R31 ;  /* 0x0000000404217824 */ /* 0x040fe400078e021f */
[----:B------:R0:W-:Y:S01]  /*4b20*/  STL.64 [R1+0x2d0], R200 ;  /* 0x0002d0c801007387 */ /* 0x0001e20000100a00 */
[----:B------:R-:W-:Y:S01]  /*4b30*/  LEA.HI.X.SX32 R209, R45, R2, 0x1, P0 ;  /* 0x000000022dd17211 */ /* 0x000fe200000f0eff */
[----:B------:R-:W-:Y:S01]  /*4b40*/  IMAD R35, R4, 0x4, R33 ;  /* 0x0000000404237824 */ /* 0x000fe200078e0221 */
        /* <DEDUP_REMOVED lines=15> */
[-C--:B------:R-:W-:Y:S01]  /*4c40*/  LEA.HI.X.SX32 R207, R53, R2.reuse, 0x1, P1 ;  /* 0x0000000235cf7211 */ /* 0x080fe200008f0eff */
[C---:B------:R-:W-:Y:S01]  /*4c50*/  IMAD R45, R4.reuse, 0x4, R43 ;  /* 0x00000004042d7824 */ /* 0x040fe200078e022b */
[----:B------:R-:W-:Y:S02]  /*4c60*/  CS2R R52, SRZ ;  /* 0x0000000000347805 */ /* 0x000fe4000001ff00 */
[C---:B-1----:R-:W-:Y:S01]  /*4c70*/  LEA R200, P2, R55.reuse, R3, 0x1 ;  /* 0x0000000337c87211 */ /* 0x042fe200078408ff */
[----:B------:R1:W-:Y:S01]  /*4c80*/  STL.64 [R1+0x2a8], R206 ;  /* 0x0002a8ce01007387 */ /* 0x0003e20000100a00 */
[----:B------:R-:W-:Y:S02]  /*4c90*/  LEA R47, R4, R45, 0x2 ;  /* 0x0000002d042f7211 */ /* 0x000fe400078e10ff */
[----:B------:R-:W-:Y:S02]  /*4ca0*/  LEA.HI.X.SX32 R201, R55, R2, 0x1, P2 ;  /* 0x0000000237c97211 */ /* 0x000fe400010f0eff */
[----:B------:R-:W-:-:S02]  /*4cb0*/  CS2R R54, SRZ ;  /* 0x0000000000367805 */ /* 0x000fc4000001ff00 */
[CC--:B0-----:R-:W-:Y:S01]  /*4cc0*/  LEA R208, P0, R57.reuse, R3.reuse, 0x1 ;  /* 0x0000000339d07211 */ /* 0x0c1fe200078008ff */
[----:B------:R0:W-:Y:S03]  /*4cd0*/  STL.64 [R1+0x2a0], R200 ;  /* 0x0002a0c801007387 */ /* 0x0001e60000100a00 */
[-C--:B------:R-:W-:Y:S02]  /*4ce0*/  LEA.HI.X.SX32 R209, R57, R2.reuse, 0x1, P0 ;  /* 0x0000000239d17211 */ /* 0x080fe400000f0eff */
[----:B------:R-:W-:Y:S02]  /*4cf0*/  CS2R R56, SRZ ;  /* 0x0000000000387805 */ /* 0x000fe4000001ff00 */
[C---:B-1----:R-:W-:Y:S01]  /*4d00*/  LEA R206, P1, R59.reuse, R3, 0x1 ;  /* 0x000000033bce7211 */ /* 0x042fe200078208ff */
[----:B------:R1:W-:Y:S03]  /*4d10*/  STL.64 [R1+0x298], R208 ;  /* 0x000298d001007387 */ /* 0x0003e60000100a00 */
[----:B------:R-:W-:-:S02]  /*4d20*/  LEA.HI.X.SX32 R207, R59, R2, 0x1, P1 ;  /* 0x000000023bcf7211 */ /* 0x000fc400008f0eff */
[----:B------:R-:W-:Y:S02]  /*4d30*/  CS2R R58, SRZ ;  /* 0x00000000003a7805 */ /* 0x000fe4000001ff00 */
        /* <DEDUP_REMOVED lines=15> */
[----:B0-----:R-:W-:-:S03]  /*4e30*/  LEA R208, P0, R7, R3, 0x1 ;  /* 0x0000000307d07211 */ /* 0x001fc600078008ff */
[----:B------:R0:W-:Y:S01]  /*4e40*/  STL.64 [R1+0x270], R200 ;  /* 0x000270c801007387 */ /* 0x0001e20000100a00 */
[----:B------:R-:W-:Y:S02]  /*4e50*/  LEA.HI.X.SX32 R209, R7, R2, 0x1, P0 ;  /* 0x0000000207d17211 */ /* 0x000fe400000f0eff */
[----:B-1----:R-:W-:-:S03]  /*4e60*/  LEA R206, P1, R9, R3, 0x1 ;  /* 0x0000000309ce7211 */ /* 0x002fc600078208ff */
[----:B------:R-:W-:Y:S01]  /*4e70*/  STL.64 [R1+0x268], R208 ;  /* 0x000268d001007387 */ /* 0x000fe20000100a00 */
[----:B------:R-:W-:Y:S01]  /*4e80*/  LEA.HI.X.SX32 R207, R9, R2, 0x1, P1 ;  /* 0x0000000209cf7211 */ /* 0x000fe200008f0eff */
[----:B------:R-:W-:Y:S01]  /*4e90*/  IMAD R9, R4, 0x4, R47 ;  /* 0x0000000404097824 */ /* 0x000fe200078e022f */
[----:B0-----:R-:W-:-:S03]  /*4ea0*/  LEA R200, P2, R11, R3, 0x1 ;  /* 0x000000030bc87211 */ /* 0x001fc600078408ff */
[----:B------:R0:W-:Y:S01]  /*4eb0*/  STL.64 [R1+0x260], R206 ;  /* 0x000260ce01007387 */ /* 0x0001e20000100a00 */
[----:B------:R-:W-:Y:S01]  /*4ec0*/  LEA.HI.X.SX32 R201, R11, R2, 0x1, P2 ;  /* 0x000000020bc97211 */ /* 0x000fe200010f0eff */
[----:B------:R-:W-:Y:S01]  /*4ed0*/  IMAD R11, R4, 0x4, R9 ;  /* 0x00000004040b7824 */ /* 0x000fe200078e0209 */
[----:B------:R-:W-:-:S03]  /*4ee0*/  LEA R6, P2, R17, R3, 0x1 ;  /* 0x0000000311067211 */ /* 0x000fc600078408ff */
[----:B------:R1:W-:Y:S01]  /*4ef0*/  STL.64 [R1+0x258], R200 ;  /* 0x000258c801007387 */ /* 0x0003e20000100a00 */
[----:B------:R-:W-:Y:S02]  /*4f00*/  LEA.HI.X.SX32 R7, R17, R2, 0x1, P2 ;  /* 0x0000000211077211 */ /* 0x000fe400010f0eff */
[----:B0-----:R-:W-:-:S04]  /*4f10*/  LEA R206, P0, R13, R3, 0x1 ;  /* 0x000000030dce7211 */ /* 0x001fc800078008ff */
[----:B------:R-:W-:Y:S01]  /*4f20*/  LEA.HI.X.SX32 R207, R13, R2, 0x1, P0 ;  /* 0x000000020dcf7211 */ /* 0x000fe200000f0eff */
[----:B------:R-:W-:Y:S01]  /*4f30*/  IMAD R13, R4, 0x4, R11 ;  /* 0x00000004040d7824 */ /* 0x000fe200078e020b */
[----:B-1----:R-:W-:-:S03]  /*4f40*/  LEA R200, P1, R15, R3, 0x1 ;  /* 0x000000030fc87211 */ /* 0x002fc600078208ff */
[----:B------:R0:W-:Y:S01]  /*4f50*/  STL.64 [R1+0x250], R206 ;  /* 0x000250ce01007387 */ /* 0x0001e20000100a00 */
[----:B------:R-:W-:Y:S02]  /*4f60*/  LEA.HI.X.SX32 R201, R15, R2, 0x1, P1 ;  /* 0x000000020fc97211 */ /* 0x000fe400008f0eff */
[----:B------:R-:W-:-:S03]  /*4f70*/  LEA R15, R4, R13, 0x2 ;  /* 0x0000000d040f7211 */ /* 0x000fc600078e10ff */
[----:B------:R1:W-:Y:S02]  /*4f80*/  STL.64 [R1+0x248], R200 ;  /* 0x000248c801007387 */ /* 0x0003e40000100a00 */
[C---:B------:R-:W-:Y:S01]  /*4f90*/  IMAD R49, R4.reuse, 0x4, R15 ;  /* 0x0000000404317824 */ /* 0x040fe200078e020f */
[CC--:B0-----:R-:W-:Y:S01]  /*4fa0*/  LEA R206, P0, R19.reuse, R3.reuse, 0x1 ;  /* 0x0000000313ce7211 */ /* 0x0c1fe200078008ff */
[----:B------:R0:W-:Y:S02]  /*4fb0*/  STL.64 [R1+0x240], R6 ;  /* 0x0002400601007387 */ /* 0x0001e40000100a00 */
[C---:B------:R-:W-:Y:S01]  /*4fc0*/  IMAD R51, R4.reuse, 0x4, R49 ;  /* 0x0000000404337824 */ /* 0x040fe200078e0231 */
[-C--:B------:R-:W-:Y:S02]  /*4fd0*/  LEA.HI.X.SX32 R207, R19, R2.reuse, 0x1, P0 ;  /* 0x0000000213cf7211 */ /* 0x080fe400000f0eff */
[-C--:B------:R-:W-:Y:S02]  /*4fe0*/  LEA R18, P0, R25, R3.reuse, 0x1 ;  /* 0x0000000319127211 */ /* 0x080fe400078008ff */
[----:B-1----:R-:W-:Y:S01]  /*4ff0*/  LEA R200, P1, R21, R3, 0x1 ;  /* 0x0000000315c87211 */ /* 0x002fe200078208ff */
[----:B------:R-:W-:Y:S01]  /*5000*/  STL.64 [R1+0x238], R206 ;  /* 0x000238ce01007387 */ /* 0x000fe20000100a00 */
[-C--:B------:R-:W-:Y:S01]  /*5010*/  LEA.HI.X.SX32 R19, R25, R2.reuse, 0x1, P0 ;  /* 0x0000000219137211 */ /* 0x080fe200000f0eff */
[----:B------:R-:W-:Y:S01]  /*5020*/  IMAD R25, R4, 0x4, R51 ;  /* 0x0000000404197824 */ /* 0x000fe200078e0233 */
[----:B------:R-:W-:-:S02]  /*5030*/  LEA.HI.X.SX32 R201, R21, R2, 0x1, P1 ;  /* 0x0000000215c97211 */ /* 0x000fc400008f0eff */
[-C--:B0-----:R-:W-:Y:S02]  /*5040*/  LEA R6, P2, R23, R3.reuse, 0x1 ;  /* 0x0000000317067211 */ /* 0x081fe400078408ff */
[----:B------:R-:W-:Y:S01]  /*5050*/  LEA R16, P1, R27, R3, 0x1 ;  /* 0x000000031b107211 */ /* 0x000fe200078208ff */
[----:B------:R-:W-:Y:S01]  /*5060*/  STL.64 [R1+0x230], R200 ;  /* 0x000230c801007387 */ /* 0x000fe20000100a00 */
[-C--:B------:R-:W-:Y:S02]  /*5070*/  LEA.HI.X.SX32 R7, R23, R2.reuse, 0x1, P2 ;  /* 0x0000000217077211 */ /* 0x080fe400010f0eff */
[----:B------:R-:W-:Y:S02]  /*5080*/  LEA.HI.X.SX32 R17, R27, R2, 0x1, P1 ;  /* 0x000000021b117211 */ /* 0x000fe400008f0eff */
[----:B------:R-:W-:Y:S01]  /*5090*/  LEA R27, R4, R25, 0x2 ;  /* 0x00000019041b7211 */ /* 0x000fe200078e10ff */
[----:B------:R0:W-:Y:S04]  /*50a0*/  STL.64 [R1+0x228], R6 ;  /* 0x0002280601007387 */ /* 0x0001e80000100a00 */
[----:B------:R1:W-:Y:S04]  /*50b0*/  STL.64 [R1+0x220], R18 ;  /* 0x0002201201007387 */ /* 0x0003e80000100a00 */
[----:B------:R2:W-:Y:S01]  /*50c0*/  STL.64 [R1+0x218], R16 ;  /* 0x0002181001007387 */ /* 0x0005e20000100a00 */
[----:B0-----:R-:W-:-:S04]  /*50d0*/  LEA R6, P2, R29, R3, 0x1 ;  /* 0x000000031d067211 */ /* 0x001fc800078408ff */
[-C--:B------:R-:W-:Y:S01]  /*50e0*/  LEA.HI.X.SX32 R7, R29, R2.reuse, 0x1, P2 ;  /* 0x000000021d077211 */ /* 0x080fe200010f0eff */
[C---:B------:R-:W-:Y:S01]  /*50f0*/  IMAD R29, R4.reuse, 0x4, R27 ;  /* 0x00000004041d7824 */ /* 0x040fe200078e021b */
[-C--:B-1----:R-:W-:Y:S02]  /*5100*/  LEA R18, P0, R31, R3.reuse, 0x1 ;  /* 0x000000031f127211 */ /* 0x082fe400078008ff */
[----:B--2---:R-:W-:Y:S01]  /*5110*/  LEA R16, P1, R33, R3, 0x1 ;  /* 0x0000000321107211 */ /* 0x004fe200078208ff */
[----:B------:R0:W-:Y:S01]  /*5120*/  STL.64 [R1+0x210], R6 ;  /* 0x0002100601007387 */ /* 0x0001e20000100a00 */
[-C--:B------:R-:W-:Y:S01]  /*5130*/  LEA.HI.X.SX32 R19, R31, R2.reuse, 0x1, P0 ;  /* 0x000000021f137211 */ /* 0x080fe200000f0eff */
[----:B------:R-:W-:Y:S01]  /*5140*/  IMAD R5, R4, 0x4, R29 ;  /* 0x0000000404057824 */ /* 0x000fe200078e021d */
[----:B------:R-:W-:Y:S02]  /*5150*/  LEA.HI.X.SX32 R17, R33, R2, 0x1, P1 ;  /* 0x0000000221117211 */ /* 0x000fe400008f0eff */
[----:B------:R-:W-:-:S02]  /*5160*/  CS2R R30, SRZ ;  /* 0x00000000001e7805 */ /* 0x000fc4000001ff00 */
[----:B------:R-:W-:Y:S01]  /*5170*/  CS2R R32, SRZ ;  /* 0x0000000000207805 */ /* 0x000fe2000001ff00 */
[----:B------:R1:W-:Y:S01]  /*5180*/  STL.64 [R1+0x208], R18 ;  /* 0x0002081201007387 */ /* 0x0003e20000100a00 */
[----:B------:R-:W-:-:S03]  /*5190*/  IMAD R21, R4, 0x4, R5 ;  /* 0x0000000404157824 */ /* 0x000fc600078e0205 */
[----:B------:R2:W-:Y:S01]  /*51a0*/  STL.64 [R1+0x200], R16 ;  /* 0x0002001001007387 */ /* 0x0005e20000100a00 */
[C---:B0-----:R-:W-:Y:S02]  /*51b0*/  LEA R6, P2, R35.reuse, R3, 0x1 ;  /* 0x0000000323067211 */ /* 0x041fe400078408ff */
[----:B------:R-:W-:Y:S02]  /*51c0*/  LEA R23, R4, R21, 0x2 ;  /* 0x0000001504177211 */ /* 0x000fe400078e10ff */
[----:B------:R-:W-:Y:S02]  /*51d0*/  LEA.HI.X.SX32 R7, R35, R2, 0x1, P2 ;  /* 0x0000000223077211 */ /* 0x000fe400010f0eff */
[----:B------:R-:W-:Y:S02]  /*51e0*/  CS2R R34, SRZ ;  /* 0x0000000000227805 */ /* 0x000fe4000001ff00 */
[-C--:B-1----:R-:W-:Y:S01]  /*51f0*/  LEA R18, P0, R37, R3.reuse, 0x1 ;  /* 0x0000000325127211 */ /* 0x082fe200078008ff */
[----:B------:R0:W-:Y:S01]  /*5200*/  STL.64 [R1+0x1f8], R6 ;  /* 0x0001f80601007387 */ /* 0x0001e20000100a00 */
[----:B--2---:R-:W-:-:S02]  /*5210*/  LEA R16, P1, R39, R3, 0x1 ;  /* 0x0000000327107211 */ /* 0x004fc400078208ff */
[-C--:B------:R-:W-:Y:S02]  /*5220*/  LEA.HI.X.SX32 R19, R37, R2.reuse, 0x1, P0 ;  /* 0x0000000225137211 */ /* 0x080fe400000f0eff */
[----:B------:R-:W-:Y:S02]  /*5230*/  CS2R R36, SRZ ;  /* 0x0000000000247805 */ /* 0x000fe4000001ff00 */
[----:B------:R-:W-:Y:S02]  /*5240*/  LEA.HI.X.SX32 R17, R39, R2, 0x1, P1 ;  /* 0x0000000227117211 */ /* 0x000fe400008f0eff */
[----:B------:R-:W-:Y:S01]  /*5250*/  CS2R R38, SRZ ;  /* 0x0000000000267805 */ /* 0x000fe2000001ff00 */
[----:B------:R1:W-:Y:S01]  /*5260*/  STL.64 [R1+0x1f0], R18 ;  /* 0x0001f01201007387 */ /* 0x0003e20000100a00 */
[----:B0-----:R-:W-:-:S03]  /*5270*/  LEA R6, P2, R41, R3, 0x1 ;  /* 0x0000000329067211 */ /* 0x001fc600078408ff */
[----:B------:R0:W-:Y:S01]  /*5280*/  STL.64 [R1+0x1e8], R16 ;  /* 0x0001e81001007387 */ /* 0x0001e20000100a00 */
[-C--:B------:R-:W-:Y:S02]  /*5290*/  LEA.HI.X.SX32 R7, R41, R2.reuse, 0x1, P2 ;  /* 0x0000000229077211 */ /* 0x080fe400010f0eff */
[----:B------:R-:W-:Y:S02]  /*52a0*/  CS2R R40, SRZ ;  /* 0x0000000000287805 */ /* 0x000fe4000001ff00 */
[C---:B-1----:R-:W-:Y:S01]  /*52b0*/  LEA R18, P0, R43.reuse, R3, 0x1 ;  /* 0x000000032b127211 */ /* 0x042fe200078008ff */
[----:B------:R1:W-:Y:S03]  /*52c0*/  STL.64 [R1+0x1e0], R6 ;  /* 0x0001e00601007387 */ /* 0x0003e60000100a00 */
[----:B------:R-:W-:Y:S02]  /*52d0*/  LEA.HI.X.SX32 R19, R43, R2, 0x1, P0 ;  /* 0x000000022b137211 */ /* 0x000fe400000f0eff */
[----:B------:R-:W-:-:S02]  /*52e0*/  CS2R R42, SRZ ;  /* 0x00000000002a7805 */ /* 0x000fc4000001ff00 */
[-C--:B0-----:R-:W-:Y:S02]  /*52f0*/  LEA R16, P1, R45, R3.reuse, 0x1 ;  /* 0x000000032d107211 */ /* 0x081fe400078208ff */
[-C--:B------:R-:W-:Y:S02]  /*5300*/  LEA R206, P0, R9, R3.reuse, 0x1 ;  /* 0x0000000309ce7211 */ /* 0x080fe400078008ff */
[----:B------:R-:W-:Y:S02]  /*5310*/  LEA.HI.X.SX32 R17, R45, R2, 0x1, P1 ;  /* 0x000000022d117211 */ /* 0x000fe400008f0eff */
[----:B------:R-:W-:Y:S02]  /*5320*/  CS2R R44, SRZ ;  /* 0x00000000002c7805 */ /* 0x000fe4000001ff00 */
[-C--:B------:R-:W-:Y:S02]  /*5330*/  LEA R200, P1, R11, R3.reuse, 0x1 ;  /* 0x000000030bc87211 */ /* 0x080fe400078208ff */
[----:B-1----:R-:W-:-:S02]  /*5340*/  LEA R6, P2, R47, R3, 0x1 ;  /* 0x000000032f067211 */ /* 0x002fc400078408ff */
[-C--:B------:R-:W-:Y:S02]  /*5350*/  LEA.HI.X.SX32 R207, R9, R2.reuse, 0x1, P0 ;  /* 0x0000000209cf7211 */ /* 0x080fe400000f0eff */
[-C--:B------:R-:W-:Y:S02]  /*5360*/  LEA.HI.X.SX32 R7, R47, R2.reuse, 0x1, P2 ;  /* 0x000000022f077211 */ /* 0x080fe400010f0eff */
[----:B------:R-:W-:Y:S02]  /*5370*/  CS2R R46, SRZ ;  /* 0x00000000002e7805 */ /* 0x000fe4000001ff00 */
[----:B------:R-:W-:Y:S01]  /*5380*/  LEA.HI.X.SX32 R201, R11, R2, 0x1, P1 ;  /* 0x000000020bc97211 */ /* 0x000fe200008f0eff */
[----:B------:R0:W-:Y:S04]  /*5390*/  STL.64 [R1+0x1c8], R6 ;  /* 0x0001c80601007387 */ /* 0x0001e80000100a00 */
[----:B------:R1:W-:Y:S04]  /*53a0*/  STL.64 [R1+0x1d8], R18 ;  /* 0x0001d81201007387 */ /* 0x0003e80000100a00 */
[----:B------:R2:W-:Y:S01]  /*53b0*/  STL.64 [R1+0x1d0], R16 ;  /* 0x0001d01001007387 */ /* 0x0005e20000100a00 */
[----:B0-----:R-:W-:Y:S01]  /*53c0*/  IMAD R7, R4, 0x4, R23 ;  /* 0x0000000404077824 */ /* 0x001fe200078e0217 */
[----:B-1----:R-:W-:-:S04]  /*53d0*/  LEA R18, P2, R13, R3, 0x1 ;  /* 0x000000030d127211 */ /* 0x002fc800078408ff */
[----:B------:R-:W-:Y:S01]  /*53e0*/  LEA.HI.X.SX32 R19, R13, R2, 0x1, P2 ;  /* 0x000000020d137211 */ /* 0x000fe200010f0eff */
[----:B--2---:R-:W-:Y:S01]  /*53f0*/  IMAD R17, R4, 0x4, R7 ;  /* 0x0000000404117824 */ /* 0x004fe200078e0207 */
[----:B------:R-:W-:-:S03]  /*5400*/  LEA R10, P2, R51, R3, 0x1 ;  /* 0x00000003330a7211 */ /* 0x000fc600078408ff */
[----:B------:R0:W-:Y:S01]  /*5410*/  STL.64 [R1+0x1b0], R18 ;  /* 0x0001b01201007387 */ /* 0x0001e20000100a00 */
[----:B------:R-:W-:Y:S02]  /*5420*/  LEA.HI.X.SX32 R11, R51, R2, 0x1, P2 ;  /* 0x00000002330b7211 */ /* 0x000fe400010f0eff */
[----:B------:R-:W-:Y:S01]  /*5430*/  CS2R R50, SRZ ;  /* 0x0000000000327805 */ /* 0x000fe2000001ff00 */
[----:B------:R1:W-:Y:S04]  /*5440*/  STL.64 [R1+0x1c0], R206 ;  /* 0x0001c0ce01007387 */ /* 0x0003e80000100a00 */
[----:B------:R2:W-:Y:S01]  /*5450*/  STL.64 [R1+0x1b8], R200 ;  /* 0x0001b8c801007387 */ /* 0x0005e20000100a00 */
[----:B0-----:R-:W-:Y:S01]  /*5460*/  IMAD R19, R4, 0x4, R17 ;  /* 0x0000000404137824 */ /* 0x001fe200078e0211 */
[----:B-1----:R-:W-:-:S04]  /*5470*/  LEA R206, P0, R15, R3, 0x1 ;  /* 0x000000030fce7211 */ /* 0x002fc800078008ff */
[C---:B------:R-:W-:Y:S02]  /*5480*/  LEA R9, R4.reuse, R19, 0x2 ;  /* 0x0000001304097211 */ /* 0x040fe400078e10ff */
[----:B--2---:R-:W-:Y:S02]  /*5490*/  LEA R200, P1, R49, R3, 0x1 ;  /* 0x0000000331c87211 */ /* 0x004fe400078208ff */
[-C--:B------:R-:W-:Y:S01]  /*54a0*/  LEA.HI.X.SX32 R207, R15, R2.reuse, 0x1, P0 ;  /* 0x000000020fcf7211 */ /* 0x080fe200000f0eff */
[C---:B------:R-:W-:Y:S01]  /*54b0*/  IMAD R13, R4.reuse, 0x4, R9 ;  /* 0x00000004040d7824 */ /* 0x040fe200078e0209 */
[----:B------:R-:W-:Y:S02]  /*54c0*/  LEA.HI.X.SX32 R201, R49, R2, 0x1, P1 ;  /* 0x0000000231c97211 */ /* 0x000fe400008f0eff */
[----:B------:R-:W-:Y:S01]  /*54d0*/  CS2R R48, SRZ ;  /* 0x0000000000307805 */ /* 0x000fe2000001ff00 */
[----:B------:R0:W-:Y:S01]  /*54e0*/  STL.64 [R1+0x1a8], R206 ;  /* 0x0001a8ce01007387 */ /* 0x0001e20000100a00 */
[----:B------:R-:W-:-:S03]  /*54f0*/  IMAD R15, R4, 0x4, R13 ;  /* 0x00000004040f7824 */ /* 0x000fc600078e020d */
[----:B------:R1:W-:Y:S01]  /*5500*/  STL.64 [R1+0x1a0], R200 ;  /* 0x0001a0c801007387 */ /* 0x0003e20000100a00 */
[----:B------:R-:W-:-:S03]  /*5510*/  IMAD R8, R4, 0x4, R15 ;  /* 0x0000000404087824 */ /* 0x000fc600078e020f */
[----:B------:R2:W-:Y:S01]  /*5520*/  STL.64 [R1+0x198], R10 ;  /* 0x0001980a01007387 */ /* 0x0005e20000100a00 */
[-C--:B0-----:R-:W-:Y:S02]  /*5530*/  LEA R206, P0, R25, R3.reuse, 0x1 ;  /* 0x0000000319ce7211 */ /* 0x081fe400078008ff */
[----:B-1----:R-:W-:Y:S02]  /*5540*/  LEA R200, P1, R27, R3, 0x1 ;  /* 0x000000031bc87211 */ /* 0x002fe400078208ff */
[-C--:B------:R-:W-:Y:S02]  /*5550*/  LEA.HI.X.SX32 R207, R25, R2.reuse, 0x1, P0 ;  /* 0x0000000219cf7211 */ /* 0x080fe400000f0eff */
[----:B------:R-:W-:Y:S02]  /*5560*/  CS2R R24, SRZ ;  /* 0x0000000000187805 */ /* 0x000fe4000001ff00 */
[----:B------:R-:W-:Y:S02]  /*5570*/  LEA.HI.X.SX32 R201, R27, R2, 0x1, P1 ;  /* 0x000000021bc97211 */ /* 0x000fe400008f0eff */
[----:B------:R-:W-:-:S02]  /*5580*/  CS2R R26, SRZ ;  /* 0x00000000001a7805 */ /* 0x000fc4000001ff00 */
[-C--:B--2---:R-:W-:Y:S01]  /*5590*/  LEA R10, P2, R29, R3.reuse, 0x1 ;  /* 0x000000031d0a7211 */ /* 0x084fe200078408ff */
[----:B------:R0:W-:Y:S01]  /*55a0*/  STL.64 [R1+0x190], R206 ;  /* 0x000190ce01007387 */ /* 0x0001e20000100a00 */
[-C--:B------:R-:W-:Y:S02]  /*55b0*/  LEA R208, P0, R5, R3.reuse, 0x1 ;  /* 0x0000000305d07211 */ /* 0x080fe400078008ff */
[-C--:B------:R-:W-:Y:S01]  /*55c0*/  LEA.HI.X.SX32 R11, R29, R2.reuse, 0x1, P2 ;  /* 0x000000021d0b7211 */ /* 0x080fe200010f0eff */
[----:B------:R1:W-:Y:S01]  /*55d0*/  STL.64 [R1+0x188], R200 ;  /* 0x000188c801007387 */ /* 0x0003e20000100a00 */
[----:B------:R-:W-:Y:S02]  /*55e0*/  LEA.HI.X.SX32 R209, R5, R2, 0x1, P0 ;  /* 0x0000000205d17211 */ /* 0x000fe400000f0eff */
[----:B------:R-:W-:Y:S01]  /*55f0*/  CS2R R28, SRZ ;  /* 0x00000000001c7805 */ /* 0x000fe2000001ff00 */
[----:B------:R2:W-:Y:S01]  /*5600*/  STL.64 [R1+0x180], R10 ;  /* 0x0001800a01007387 */ /* 0x0005e20000100a00 */
[----:B0-----:R-:W-:-:S03]  /*5610*/  LEA R206, P1, R21, R3, 0x1 ;  /* 0x0000000315ce7211 */ /* 0x001fc600078208ff */
[----:B------:R-:W-:Y:S01]  /*5620*/  STL.64 [R1+0x178], R208 ;  /* 0x000178d001007387 */ /* 0x000fe20000100a00 */
[-C--:B-1----:R-:W-:Y:S02]  /*5630*/  LEA R200, P2, R23, R3.reuse, 0x1 ;  /* 0x0000000317c87211 */ /* 0x082fe400078408ff */
[-C--:B------:R-:W-:Y:S02]  /*5640*/  LEA.HI.X.SX32 R207, R21, R2.reuse, 0x1, P1 ;  /* 0x0000000215cf7211 */ /* 0x080fe400008f0eff */
[----:B------:R-:W-:Y:S02]  /*5650*/  LEA.HI.X.SX32 R201, R23, R2, 0x1, P2 ;  /* 0x0000000217c97211 */ /* 0x000fe400010f0eff */
[----:B--2---:R-:W-:Y:S01]  /*5660*/  LEA R11, R4, R8, 0x2 ;  /* 0x00000008040b7211 */ /* 0x004fe200078e10ff */
[----:B------:R0:W-:Y:S01]  /*5670*/  STL.64 [R1+0x170], R206 ;  /* 0x000170ce01007387 */ /* 0x0001e20000100a00 */
[----:B------:R-:W-:-:S03]  /*5680*/  LEA R20, P2, R19, R3, 0x1 ;  /* 0x0000000313147211 */ /* 0x000fc600078408ff */
[----:B------:R1:W-:Y:S01]  /*5690*/  STL.64 [R1+0x168], R200 ;  /* 0x000168c801007387 */ /* 0x0003e20000100a00 */
[----:B------:R-:W-:Y:S01]  /*56a0*/  LEA.HI.X.SX32 R21, R19, R2, 0x1, P2 ;  /* 0x0000000213157211 */ /* 0x000fe200010f0eff */
[----:B------:R-:W-:Y:S01]  /*56b0*/  IMAD R12, R4, 0x4, R11 ;  /* 0x00000004040c7824 */ /* 0x000fe200078e020b */
[----:B------:R-:W-:-:S03]  /*56c0*/  LEA R16, P2, R15, R3, 0x1 ;  /* 0x000000030f107211 */ /* 0x000fc600078408ff */
[----:B------:R-:W-:Y:S01]  /*56d0*/  IMAD R5, R4, 0x4, R12 ;  /* 0x0000000404057824 */ /* 0x000fe200078e020c */
[----:B0-----:R-:W-:-:S03]  /*56e0*/  LEA R206, P0, R7, R3, 0x1 ;  /* 0x0000000307ce7211 */ /* 0x001fc600078008ff */
[C---:B------:R-:W-:Y:S01]  /*56f0*/  IMAD R6, R4.reuse, 0x4, R5 ;  /* 0x0000000404067824 */ /* 0x040fe200078e0205 */
[-C--:B-1----:R-:W-:Y:S02]  /*5700*/  LEA R200, P1, R17, R3.reuse, 0x1 ;  /* 0x0000000311c87211 */ /* 0x082fe400078208ff */
[-C--:B------:R-:W-:Y:S02]  /*5710*/  LEA.HI.X.SX32 R207, R7, R2.reuse, 0x1, P0 ;  /* 0x0000000207cf7211 */ /* 0x080fe400000f0eff */
[-C--:B------:R-:W-:Y:S02]  /*5720*/  LEA.HI.X.SX32 R201, R17, R2.reuse, 0x1, P1 ;  /* 0x0000000211c97211 */ /* 0x080fe400008f0eff */
[----:B------:R-:W-:Y:S01]  /*5730*/  LEA R22, P0, R9, R3, 0x1 ;  /* 0x0000000309167211 */ /* 0x000fe200078008ff */
[----:B------:R-:W-:Y:S01]  /*5740*/  STL.64 [R1+0x160], R206 ;  /* 0x000160ce01007387 */ /* 0x000fe20000100a00 */
[-C--:B------:R-:W-:Y:S02]  /*5750*/  LEA.HI.X.SX32 R17, R15, R2.reuse, 0x1, P2 ;  /* 0x000000020f117211 */ /* 0x080fe400010f0eff */
[----:B------:R-:W-:Y:S01]  /*5760*/  LEA.HI.X.SX32 R23, R9, R2, 0x1, P0 ;  /* 0x0000000209177211 */ /* 0x000fe200000f0eff */
[----:B------:R-:W-:Y:S01]  /*5770*/  STL.64 [R1+0x158], R200 ;  /* 0x000158c801007387 */ /* 0x000fe20000100a00 */
[----:B------:R-:W-:-:S03]  /*5780*/  LEA R7, R4, R6, 0x2 ;  /* 0x0000000604077211 */ /* 0x000fc600078e10ff */
[----:B------:R0:W-:Y:S02]  /*5790*/  STL.64 [R1+0x150], R20 ;  /* 0x0001501401007387 */ /* 0x0001e40000100a00 */
[C---:B------:R-:W-:Y:S02]  /*57a0*/  IMAD R10, R4.reuse, 0x4, R7 ;  /* 0x00000004040a7824 */ /* 0x040fe400078e0207 */
[----:B------:R-:W-:Y:S02]  /*57b0*/  STL.64 [R1+0x148], R22 ;  /* 0x0001481601007387 */ /* 0x000fe40000100a00 */
[----:B------:R-:W-:Y:S01]  /*57c0*/  IMAD R9, R4, 0x4, R10 ;  /* 0x0000000404097824 */ /* 0x000fe200078e020a */
[----:B0-----:R-:W-:-:S04]  /*57d0*/  LEA R20, P1, R13, R3, 0x1 ;  /* 0x000000030d147211 */ /* 0x001fc800078208ff */
[----:B------:R-:W-:Y:S02]  /*57e0*/  LEA.HI.X.SX32 R21, R13, R2, 0x1, P1 ;  /* 0x000000020d157211 */ /* 0x000fe400008f0eff */
[----:B------:R-:W-:-:S03]  /*57f0*/  LEA R18, P1, R11, R3, 0x1 ;  /* 0x000000030b127211 */ /* 0x000fc600078208ff */
[----:B------:R0:W-:Y:S01]  /*5800*/  STL.64 [R1+0x140], R20 ;  /* 0x0001401401007387 */ /* 0x0001e20000100a00 */
[----:B------:R-:W-:-:S03]  /*5810*/  LEA.HI.X.SX32 R19, R11, R2, 0x1, P1 ;  /* 0x000000020b137211 */ /* 0x000fc600008f0eff */
[----:B------:R1:W-:Y:S01]  /*5820*/  STL.64 [R1+0x138], R16 ;  /* 0x0001381001007387 */ /* 0x0003e20000100a00 */
[-C--:B0-----:R-:W-:Y:S02]  /*5830*/  LEA R20, P0, R8, R3.reuse, 0x1 ;  /* 0x0000000308147211 */ /* 0x081fe400078008ff */
[-C--:B-1----:R-:W-:Y:S02]  /*5840*/  LEA R16, P2, R12, R3.reuse, 0x1 ;  /* 0x000000030c107211 */ /* 0x082fe400078408ff */
[-C--:B------:R-:W-:Y:S01]  /*5850*/  LEA.HI.X.SX32 R21, R8, R2.reuse, 0x1, P0 ;  /* 0x0000000208157211 */ /* 0x080fe200000f0eff */
[----:B------:R-:W-:Y:S01]  /*5860*/  IMAD R8, R4, 0x4, R9 ;  /* 0x0000000404087824 */ /* 0x000fe200078e0209 */
[----:B------:R-:W-:Y:S02]  /*5870*/  LEA.HI.X.SX32 R17, R12, R2, 0x1, P2 ;  /* 0x000000020c117211 */ /* 0x000fe400010f0eff */
[----:B------:R-:W-:Y:S01]  /*5880*/  LEA R14, P2, R7, R3, 0x1 ;  /* 0x00000003070e7211 */ /* 0x000fe200078408ff */
[----:B------:R-:W-:Y:S01]  /*5890*/  STL.64 [R1+0x130], R20 ;  /* 0x0001301401007387 */ /* 0x000fe20000100a00 */
[----:B------:R-:W-:-:S02]  /*58a0*/  LEA R11, R4, R8, 0x2 ;  /* 0x00000008040b7211 */ /* 0x000fc400078e10ff */
[----:B------:R-:W-:Y:S01]  /*58b0*/  LEA.HI.X.SX32 R15, R7, R2, 0x1, P2 ;  /* 0x00000002070f7211 */ /* 0x000fe200010f0eff */
[----:B------:R0:W-:Y:S01]  /*58c0*/  STL.64 [R1+0x128], R18 ;  /* 0x0001281201007387 */ /* 0x0001e20000100a00 */
[----:B------:R-:W-:-:S03]  /*58d0*/  LEA R12, P2, R8, R3, 0x1 ;  /* 0x00000003080c7211 */ /* 0x000fc600078408ff */
[----:B------:R1:W-:Y:S01]  /*58e0*/  STL.64 [R1+0x120], R16 ;  /* 0x0001201001007387 */ /* 0x0003e20000100a00 */
[-C--:B------:R-:W-:Y:S02]  /*58f0*/  LEA.HI.X.SX32 R13, R8, R2.reuse, 0x1, P2 ;  /* 0x00000002080d7211 */ /* 0x080fe400010f0eff */
[CC--:B0-----:R-:W-:Y:S02]  /*5900*/  LEA R18, P0, R5.reuse, R3.reuse, 0x1 ;  /* 0x0000000305127211 */ /* 0x0c1fe400078008ff */
[C---:B-1----:R-:W-:Y:S02]  /*5910*/  LEA R16, P1, R6.reuse, R3, 0x1 ;  /* 0x0000000306107211 */ /* 0x042fe400078208ff */
[-C--:B------:R-:W-:Y:S02]  /*5920*/  LEA.HI.X.SX32 R19, R5, R2.reuse, 0x1, P0 ;  /* 0x0000000205137211 */ /* 0x080fe400000f0eff */
[----:B------:R-:W-:Y:S01]  /*5930*/  LEA.HI.X.SX32 R17, R6, R2, 0x1, P1 ;  /* 0x0000000206117211 */ /* 0x000fe200008f0eff */
[----:B------:R-:W-:-:S02]  /*5940*/  IMAD R6, R4, 0x4, R11 ;  /* 0x0000000404067824 */ /* 0x000fc400078e020b */
[----:B------:R-:W-:Y:S02]  /*5950*/  STL.64 [R1+0x118], R18 ;  /* 0x0001181201007387 */ /* 0x000fe40000100a00 */
[C---:B------:R-:W-:Y:S02]  /*5960*/  IMAD R5, R4.reuse, 0x4, R6 ;  /* 0x0000000404057824 */ /* 0x040fe400078e0206 */
[----:B------:R0:W-:Y:S02]  /*5970*/  STL.64 [R1+0x110], R16 ;  /* 0x0001101001007387 */ /* 0x0001e40000100a00 */
[----:B------:R-:W-:Y:S02]  /*5980*/  IMAD R4, R4, 0x4, R5 ;  /* 0x0000000404047824 */ /* 0x000fe400078e0205 */
[----:B------:R1:W-:Y:S01]  /*5990*/  STL.64 [R1+0x108], R14 ;  /* 0x0001080e01007387 */ /* 0x0003e20000100a00 */
[-C--:B0-----:R-:W-:Y:S02]  /*59a0*/  LEA R16, P0, R10, R3.reuse, 0x1 ;  /* 0x000000030a107211 */ /* 0x081fe400078008ff */
[----:B-1----:R-:W-:-:S02]  /*59b0*/  LEA R14, P1, R9, R3, 0x1 ;  /* 0x00000003090e7211 */ /* 0x002fc400078208ff */
[-C--:B------:R-:W-:Y:S02]  /*59c0*/  LEA.HI.X.SX32 R17, R10, R2.reuse, 0x1, P0 ;  /* 0x000000020a117211 */ /* 0x080fe400000f0eff */
[-C--:B------:R-:W-:Y:S02]  /*59d0*/  LEA.HI.X.SX32 R15, R9, R2.reuse, 0x1, P1 ;  /* 0x00000002090f7211 */ /* 0x080fe400008f0eff */
[CC--:B------:R-:W-:Y:S01]  /*59e0*/  LEA R18, P0, R11.reuse, R3.reuse, 0x1 ;  /* 0x000000030b127211 */ /* 0x0c0fe200078008ff */
[----:B------:R0:W-:Y:S03]  /*59f0*/  STL.64 [R1+0x100], R16 ;  /* 0x0001001001007387 */ /* 0x0001e60000100a00 */
[----:B------:R-:W-:Y:S01]  /*5a00*/  LEA.HI.X.SX32 R19, R11, R2, 0x1, P0 ;  /* 0x000000020b137211 */ /* 0x000fe200000f0eff */
[----:B------:R1:W-:Y:S04]  /*5a10*/  STL.64 [R1+0xf8], R14 ;  /* 0x0000f80e01007387 */ /* 0x0003e80000100a00 */
[----:B------:R2:W-:Y:S01]  /*5a20*/  STL.64 [R1+0xf0], R12 ;  /* 0x0000f00c01007387 */ /* 0x0005e20000100a00 */
[----:B0-----:R-:W-:-:S03]  /*5a30*/  LEA R16, P1, R6, R3, 0x1 ;  /* 0x0000000306107211 */ /* 0x001fc600078208ff */
[----:B------:R-:W-:Y:S01]  /*5a40*/  STL.64 [R1+0xe8], R18 ;  /* 0x0000e81201007387 */ /* 0x000fe20000100a00 */
[CC--:B-1----:R-:W-:Y:S02]  /*5a50*/  LEA R14, P2, R5.reuse, R3.reuse, 0x1 ;  /* 0x00000003050e7211 */ /* 0x0c2fe400078408ff */
[-C--:B------:R-:W-:Y:S02]  /*5a60*/  LEA.HI.X.SX32 R17, R6, R2.reuse, 0x1, P1 ;  /* 0x0000000206117211 */ /* 0x080fe400008f0eff */
[C---:B--2---:R-:W-:Y:S02]  /*5a70*/  LEA R12, P3, R4.reuse, R3, 0x1 ;  /* 0x00000003040c7211 */ /* 0x044fe400078608ff */
[-C--:B------:R-:W-:Y:S01]  /*5a80*/  LEA.HI.X.SX32 R15, R5, R2.reuse, 0x1, P2 ;  /* 0x00000002050f7211 */ /* 0x080fe200010f0eff */
[----:B------:R-:W-:Y:S01]  /*5a90*/  STL.64 [R1+0xe0], R16 ;  /* 0x0000e01001007387 */ /* 0x000fe20000100a00 */
[----:B------:R-:W-:Y:S01]  /*5aa0*/  LEA.HI.X.SX32 R13, R4, R2, 0x1, P3 ;  /* 0x00000002040d7211 */ /* 0x000fe200018f0eff */
[----:B------:R-:W-:Y:S01]  /*5ab0*/  IMAD.MOV.U32 R4, RZ, RZ, -0x800000 ;  /* 0xff800000ff047424 */ /* 0x000fe200078e00ff */
[----:B------:R-:W-:Y:S01]  /*5ac0*/  MOV R3, 0x3f800000 ;  /* 0x3f80000000037802 */ /* 0x000fe20000000f00 */
[----:B------:R-:W-:Y:S01]  /*5ad0*/  STL.64 [R1+0xd8], R14 ;  /* 0x0000d80e01007387 */ /* 0x000fe20000100a00 */
[----:B------:R-:W-:Y:S01]  /*5ae0*/  MOV R5, 0xff800000 ;  /* 0xff80000000057802 */ /* 0x000fe20000000f00 */
[----:B------:R-:W-:-:S02]  /*5af0*/  IMAD.MOV.U32 R2, RZ, RZ, RZ ;  /* 0x000000ffff027224 */ /* 0x000fc400078e00ff */
[----:B------:R-:W-:Y:S04]  /*5b00*/  STL.64 [R1+0xd0], R12 ;  /* 0x0000d00c01007387 */ /* 0x000fe80000100a00 */
[----:B------:R0:W-:Y:S04]  /*5b10*/  STL [R1+0xcc], R3 ;  /* 0x0000cc0301007387 */ /* 0x0001e80000100800 */
[----:B------:R1:W-:Y:S04]  /*5b20*/  STL [R1+0xbc], R4 ;  /* 0x0000bc0401007387 */ /* 0x0003e80000100800 */
[----:B------:R2:W-:Y:S01]  /*5b30*/  STL [R1+0xc4], R5 ;  /* 0x0000c40501007387 */ /* 0x0005e20000100800 */
[----:B0-----:R-:W-:-:S03]  /*5b40*/  IMAD.MOV.U32 R3, RZ, RZ, RZ ;  /* 0x000000ffff037224 */ /* 0x001fc600078e00ff */
[----:B------:R2:W-:Y:S01]  /*5b50*/  STL [R1+0xc0], RZ ;  /* 0x0000c0ff01007387 */ /* 0x0005e20000100800 */
[----:B-1----:R-:W-:-:S05]  /*5b60*/  IMAD.MOV.U32 R4, RZ, RZ, 0x3f800000 ;  /* 0x3f800000ff047424 */ /* 0x002fca00078e00ff */
[----:B------:R2:W-:Y:S02]  /*5b70*/  STL [R1+0xc8], R4 ;  /* 0x0000c80401007387 */ /* 0x0005e40000100800 */
.L_x_1:
[----:B--2---:R-:W-:Y:S01]  /*5b80*/  MOV R5, UR47 ;  /* 0x0000002f00057c02 */ /* 0x004fe20008000f00 */
[----:B------:R0:W-:Y:S01]  /*5b90*/  STL [R1+0x534], R3 ;  /* 0x0005340301007387 */ /* 0x0001e20000100800 */
[----:B------:R-:W-:Y:S01]  /*5ba0*/  MOV R4, UR46 ;  /* 0x0000002e00047c02 */ /* 0x000fe20008000f00 */
[----:B------:R-:W1:Y:S01]  /*5bb0*/  LDC R199, c[0x0][0x254] ;  /* 0x00009500ffc77b82 */ /* 0x000e620000000800 */
[C---:B-----5:R-:W-:Y:S01]  /*5bc0*/  IMAD.WIDE R6, R2.reuse, 0x2, R204 ;  /* 0x0000000202067825 */ /* 0x060fe200078e02cc */
[----:B------:R2:W-:Y:S03]  /*5bd0*/  STL [R1+0x70], R5 ;  /* 0x0000700501007387 */ /* 0x0005e60000100800 */
[----:B------:R-:W-:Y:S01]  /*5be0*/  IMAD.WIDE R8, R2, 0x2, R202 ;  /* 0x0000000202087825 */ /* 0x000fe200078e02ca */
[----:B------:R3:W-:Y:S01]  /*5bf0*/  STL [R1+0x6c], R4 ;  /* 0x00006c0401007387 */ /* 0x0007e20000100800 */
[----:B0-----:R-:W-:-:S03]  /*5c00*/  MOV R3, UR45 ;  /* 0x0000002d00037c02 */ /* 0x001fc60008000f00 */
[----:B------:R0:W4:Y:S01]  /*5c10*/  LDG.E.U16 R19, desc[UR4][R6.64] ;  /* 0x0000000406137981 */ /* 0x000122000c1e1500 */
[----:B--2---:R-:W-:-:S03]  /*5c20*/  MOV R5, UR44 ;  /* 0x0000002c00057c02 */ /* 0x004fc60008000f00 */
[----:B------:R2:W-:Y:S01]  /*5c30*/  STL [R1+0x68], R3 ;  /* 0x0000680301007387 */ /* 0x0005e20000100800 */
[----:B---3--:R-:W-:-:S03]  /*5c40*/  MOV R4, UR51 ;  /* 0x0000003300047c02 */ /* 0x008fc60008000f00 */
[----:B------:R3:W-:Y:S04]  /*5c50*/  STL [R1+0x64], R5 ;  /* 0x0000640501007387 */ /* 0x0007e80000100800 */
[----:B------:R0:W-:Y:S01]  /*5c60*/  STL [R1+0x60], R4 ;  /* 0x0000600401007387 */ /* 0x0001e20000100800 */
[----:B--2---:R-:W-:Y:S01]  /*5c70*/  MOV R3, UR50 ;  /* 0x0000003200037c02 */ /* 0x004fe20008000f00 */
[----:B-1----:R-:W-:Y:S02]  /*5c80*/  IMAD.SHL.U32 R10, R199, 0x2, RZ ;  /* 0x00000002c70a7824 */ /* 0x002fe400078e00ff */
[----:B------:R1:W2:Y:S01]  /*5c90*/  LDG.E.U16 R20, desc[UR4][R8.64] ;  /* 0x0000000408147981 */ /* 0x0002a2000c1e1500 */
[----:B---3--:R-:W-:-:S03]  /*5ca0*/  MOV R5, UR49 ;  /* 0x0000003100057c02 */ /* 0x008fc60008000f00 */
[----:B------:R3:W-:Y:S01]  /*5cb0*/  STL [R1+0x5c], R3 ;  /* 0x00005c0301007387 */ /* 0x0007e20000100800 */
[----:B0-----:R-:W-:-:S03]  /*5cc0*/  MOV R4, UR48 ;  /* 0x0000003000047c02 */ /* 0x001fc60008000f00 */
[----:B------:R0:W-:Y:S04]  /*5cd0*/  STL [R1+0x58], R5 ;  /* 0x0000580501007387 */ /* 0x0001e80000100800 */
[----:B------:R1:W-:Y:S01]  /*5ce0*/  STL [R1+0x54], R4 ;  /* 0x0000540401007387 */ /* 0x0003e20000100800 */
[----:B---3--:R-:W-:Y:S02]  /*5cf0*/  MOV R3, UR55 ;  /* 0x0000003700037c02 */ /* 0x008fe40008000f00 */
[----:B0-----:R-:W-:-:S03]  /*5d00*/  MOV R5, UR54 ;  /* 0x0000003600057c02 */ /* 0x001fc60008000f00 */
[----:B------:R0:W-:Y:S01]  /*5d10*/  STL [R1+0x50], R3 ;  /* 0x0000500301007387 */ /* 0x0001e20000100800 */
[----:B-1----:R-:W-:-:S03]  /*5d20*/  MOV R4, UR53 ;  /* 0x0000003500047c02 */ /* 0x002fc60008000f00 */
[----:B------:R-:W-:Y:S01]  /*5d30*/  STL [R1+0x4c], R5 ;  /* 0x00004c0501007387 */ /* 0x000fe20000100800 */
[----:B0-----:R-:W-:-:S05]  /*5d40*/  MOV R3, UR52 ;  /* 0x0000003400037c02 */ /* 0x001fca0008000f00 */
[----:B------:R-:W-:Y:S04]  /*5d50*/  STL [R1+0x538], R3 ;  /* 0x0005380301007387 */ /* 0x000fe80000100800 */
[----:B------:R0:W-:Y:S01]  /*5d60*/  STL [R1+0x48], R4 ;  /* 0x0000480401007387 */ /* 0x0001e20000100800 */
[C---:B------:R-:W-:Y:S02]  /*5d70*/  IMAD R6, R199.reuse, 0x3, RZ ;  /* 0x00000003c7067824 */ /* 0x040fe400078e02ff */
[----:B------:R-:W-:-:S04]  /*5d80*/  IMAD.WIDE R14, R199, 0x2, R204 ;  /* 0x00000002c70e7825 */ /* 0x000fc800078e02cc */
[----:B0-----:R-:W-:-:S04]  /*5d90*/  IMAD.WIDE R4, R199, 0x2, R202 ;  /* 0x00000002c7047825 */ /* 0x001fc800078e02ca */
[----:B------:R-:W-:Y:S02]  /*5da0*/  IMAD.SHL.U32 R16, R199, 0x4, RZ ;  /* 0x00000004c7107824 */ /* 0x000fe400078e00ff */
[----:B------:R-:W-:-:S04]  /*5db0*/  IMAD.WIDE R4, R2, 0x2, R4 ;  /* 0x0000000202047825 */ /* 0x000fc800078e0204 */
[C---:B------:R-:W-:Y:S01]  /*5dc0*/  IMAD.WIDE R12, R10.reuse, 0x2, R202 ;  /* 0x000000020a0c7825 */ /* 0x040fe200078e02ca */
[----:B------:R0:W3:Y:S03]  /*5dd0*/  LDG.E.U16 R18, desc[UR4][R4.64] ;  /* 0x0000000404127981 */ /* 0x0000e6000c1e1500 */
[----:B------:R-:W-:-:S04]  /*5de0*/  IMAD.WIDE R10, R10, 0x2, R204 ;  /* 0x000000020a0a7825 */ /* 0x000fc800078e02cc */
[----:B------:R-:W-:-:S04]  /*5df0*/  IMAD.WIDE R8, R6, 0x2, R202 ;  /* 0x0000000206087825 */ /* 0x000fc800078e02ca */
[----:B------:R-:W-:-:S04]  /*5e00*/  IMAD.WIDE R6, R6, 0x2, R204 ;  /* 0x0000000206067825 */ /* 0x000fc800078e02cc */
[----:B0-----:R-:W-:-:S04]  /*5e10*/  IMAD.WIDE R4, R16, 0x2, R202 ;  /* 0x0000000210047825 */ /* 0x001fc800078e02ca */
[----:B------:R-:W-:-:S04]  /*5e20*/  IMAD.WIDE R14, R2, 0x2, R14 ;  /* 0x00000002020e7825 */ /* 0x000fc800078e020e */
[C---:B------:R-:W-:Y:S01]  /*5e30*/  IMAD.WIDE R12, R2.reuse, 0x2, R12 ;  /* 0x00000002020c7825 */ /* 0x040fe200078e020c */
[----:B------:R0:W3:Y:S03]  /*5e40*/  LDG.E.U16 R17, desc[UR4][R14.64] ;  /* 0x000000040e117981 */ /* 0x0000e6000c1e1500 */
[C---:B------:R-:W-:Y:S01]  /*5e50*/  IMAD.WIDE R10, R2.reuse, 0x2, R10 ;  /* 0x00000002020a7825 */ /* 0x040fe200078e020a */
[----:B------:R-:W3:Y:S03]  /*5e60*/  LDG.E.U16 R206, desc[UR4][R12.64] ;  /* 0x000000040cce7981 */ /* 0x000ee6000c1e1500 */
[C---:B------:R-:W-:Y:S01]  /*5e70*/  IMAD.WIDE R8, R2.reuse, 0x2, R8 ;  /* 0x0000000202087825 */ /* 0x040fe200078e0208 */
[----:B------:R-:W3:Y:S03]  /*5e80*/  LDG.E.U16 R201, desc[UR4][R10.64] ;  /* 0x000000040ac97981 */ /* 0x000ee6000c1e1500 */
[C---:B------:R-:W-:Y:S01]  /*5e90*/  IMAD.WIDE R6, R2.reuse, 0x2, R6 ;  /* 0x0000000202067825 */ /* 0x040fe200078e0206 */
[----:B------:R-:W3:Y:S03]  /*5ea0*/  LDG.E.U16 R200, desc[UR4][R8.64] ;  /* 0x0000000408c87981 */ /* 0x000ee6000c1e1500 */
[----:B------:R-:W-:Y:S01]  /*5eb0*/  IMAD.WIDE R4, R2, 0x2, R4 ;  /* 0x0000000202047825 */ /* 0x000fe200078e0204 */
[----:B------:R-:W3:Y:S04]  /*5ec0*/  LDG.E.U16 R23, desc[UR4][R6.64] ;  /* 0x0000000406177981 */ /* 0x000ee8000c1e1500 */
[----:B------:R-:W3:Y:S01]  /*5ed0*/  LDG.E.U16 R3, desc[UR4][R4.64] ;  /* 0x0000000404037981 */ /* 0x000ee2000c1e1500 */
[----:B0-----:R-:W-:-:S04]  /*5ee0*/  IMAD.WIDE R14, R16, 0x2, R204 ;  /* 0x00000002100e7825 */ /* 0x001fc800078e02cc */
[----:B------:R-:W-:Y:S02]  /*5ef0*/  IMAD R16, R199, 0x7, RZ ;  /* 0x00000007c7107824 */ /* 0x000fe400078e02ff */
[----:B------:R-:W-:-:S05]  /*5f00*/  IMAD.WIDE R14, R2, 0x2, R14 ;  /* 0x00000002020e7825 */ /* 0x000fca00078e020e */
[----:B------:R0:W3:Y:S02]  /*5f10*/  LDG.E.U16 R22, desc[UR4][R14.64] ;  /* 0x000000040e167981 */ /* 0x0000e4000c1e1500 */
[----:B0-----:R-:W-:-:S04]  /*5f20*/  IMAD.WIDE R14, R16, 0x2, R204 ;  /* 0x00000002100e7825 */ /* 0x001fc800078e02cc */
[----:B------:R-:W-:-:S04]  /*5f30*/  IMAD.WIDE R14, R2, 0x2, R14 ;  /* 0x00000002020e7825 */ /* 0x000fc800078e020e */
[----:B------:R-:W-:Y:S01]  /*5f40*/  IMAD R10, R199, 0x5, RZ ;  /* 0x00000005c70a7824 */ /* 0x000fe200078e02ff */
[----:B--2---:R-:W-:Y:S04]  /*5f50*/  STL [R1+0x24], R20 ;  /* 0x0000241401007387 */ /* 0x004fe80000100800 */
[----:B----4-:R-:W-:Y:S04]  /*5f60*/  STL [R1+0x20], R19 ;  /* 0x0000201301007387 */ /* 0x010fe80000100800 */
[----:B---3--:R-:W-:Y:S04]  /*5f70*/  STL [R1+0x40], R18 ;  /* 0x0000401201007387 */ /* 0x008fe80000100800 */
[----:B------:R-:W-:Y:S04]  /*5f80*/  STL [R1+0x3c], R17 ;  /* 0x00003c1101007387 */ /* 0x000fe80000100800 */
[----:B------:R-:W-:Y:S04]  /*5f90*/  STL [R1+0x38], R206 ;  /* 0x000038ce01007387 */ /* 0x000fe80000100800 */
[----:B------:R-:W-:Y:S04]  /*5fa0*/  STL [R1+0x34], R201 ;  /* 0x000034c901007387 */ /* 0x000fe80000100800 */
[----:B------:R-:W-:Y:S04]  /*5fb0*/  STL [R1+0x30], R200 ;  /* 0x000030c801007387 */ /* 0x000fe80000100800 */
[----:B------:R-:W-:Y:S04]  /*5fc0*/  STL [R1+0x2c], R23 ;  /* 0x00002c1701007387 */ /* 0x000fe80000100800 */
[----:B------:R0:W-:Y:S04]  /*5fd0*/  STL [R1+0x28], R3 ;  /* 0x0000280301007387 */ /* 0x0001e80000100800 */
[----:B0-----:R-:W2:Y:S01]  /*5fe0*/  LDG.E.U16 R3, desc[UR4][R14.64] ;  /* 0x000000040e037981 */ /* 0x001ea2000c1e1500 */
[----:B------:R-:W-:-:S04]  /*5ff0*/  IMAD.WIDE R12, R10, 0x2, R202 ;  /* 0x000000020a0c7825 */ /* 0x000fc800078e02ca */
[----:B------:R-:W-:-:S05]  /*6000*/  IMAD.WIDE R12, R2, 0x2, R12 ;  /* 0x00000002020c7825 */ /* 0x000fca00078e020c */
[----:B------:R-:W3:Y:S01]  /*6010*/  LDG.E.U16 R21, desc[UR4][R12.64] ;  /* 0x000000040c157981 */ /* 0x000ee2000c1e1500 */
[----:B------:R-:W-:Y:S02]  /*6020*/  IMAD R6, R199, 0x6, RZ ;  /* 0x00000006c7067824 */ /* 0x000fe400078e02ff */
[----:B------:R-:W-:-:S04]  /*6030*/  IMAD.WIDE R10, R10, 0x2, R204 ;  /* 0x000000020a0a7825 */ /* 0x000fc800078e02cc */
[----:B------:R-:W-:-:S04]  /*6040*/  IMAD.WIDE R8, R6, 0x2, R202 ;  /* 0x0000000206087825 */ /* 0x000fc800078e02ca */
[----:B------:R-:W-:-:S04]  /*6050*/  IMAD.WIDE R6, R6, 0x2, R204 ;  /* 0x0000000206067825 */ /* 0x000fc800078e02cc */
[----:B------:R-:W-:-:S04]  /*6060*/  IMAD.WIDE R4, R16, 0x2, R202 ;  /* 0x0000000210047825 */ /* 0x000fc800078e02ca */
[----:B------:R-:W-:-:S04]  /*6070*/  IMAD.WIDE R10, R2, 0x2, R10 ;  /* 0x00000002020a7825 */ /* 0x000fc800078e020a */
[C---:B------:R-:W-:Y:S01]  /*6080*/  IMAD.WIDE R8, R2.reuse, 0x2, R8 ;  /* 0x0000000202087825 */ /* 0x040fe200078e0208 */
[----:B------:R0:W4:Y:S03]  /*6090*/  LDG.E.U16 R20, desc[UR4][R10.64] ;  /* 0x000000040a147981 */ /* 0x000126000c1e1500 */
[C---:B------:R-:W-:Y:S01]  /*60a0*/  IMAD.WIDE R6, R2.reuse, 0x2, R6 ;  /* 0x0000000202067825 */ /* 0x040fe200078e0206 */
[----:B------:R-:W4:Y:S03]  /*60b0*/  LDG.E.U16 R19, desc[UR4][R8.64] ;  /* 0x0000000408137981 */ /* 0x000f26000c1e1500 */
[----:B------:R-:W-:Y:S01]  /*60c0*/  IMAD.WIDE R4, R2, 0x2, R4 ;  /* 0x0000000202047825 */ /* 0x000fe200078e0204 */
[----:B------:R1:W4:Y:S04]  /*60d0*/  LDG.E.U16 R18, desc[UR4][R6.64] ;  /* 0x0000000406127981 */ /* 0x000328000c1e1500 */
[----:B------:R-:W4:Y:S01]  /*60e0*/  LDG.E.U16 R17, desc[UR4][R4.64] ;  /* 0x0000000404117981 */ /* 0x000f22000c1e1500 */
[----:B0-----:R-:W-:-:S05]  /*60f0*/  SHF.L.U32 R10, R199, 0x3, RZ ;  /* 0x00000003c70a7819 */ /* 0x001fca00000006ff */
[----:B------:R-:W-:-:S04]  /*6100*/  IMAD.WIDE R12, R10, 0x2, R202 ;  /* 0x000000020a0c7825 */ /* 0x000fc800078e02ca */
[----:B------:R-:W-:-:S04]  /*6110*/  IMAD.WIDE R12, R2, 0x2, R12 ;  /* 0x00000002020c7825 */ /* 0x000fc800078e020c */
[----:B-1----:R-:W-:Y:S02]  /*6120*/  IMAD R6, R199, 0x9, RZ ;  /* 0x00000009c7067824 */ /* 0x002fe400078e02ff */
[----:B------:R-:W-:-:S04]  /*6130*/  IMAD.WIDE R10, R10, 0x2, R204 ;  /* 0x000000020a0a7825 */ /* 0x000fc800078e02cc */
[----:B------:R-:W-:-:S04]  /*6140*/  IMAD.WIDE R8, R6, 0x2, R202 ;  /* 0x0000000206087825 */ /* 0x000fc800078e02ca */
[----:B------:R-:W-:-:S04]  /*6150*/  IMAD.WIDE R6, R6, 0x2, R204 ;  /* 0x0000000206067825 */ /* 0x000fc800078e02cc */
[----:B------:R-:W-:-:S04]  /*6160*/  IMAD.WIDE R10, R2, 0x2, R10 ;  /* 0x00000002020a7825 */ /* 0x000fc800078e020a */
[C---:B------:R-:W-:Y:S01]  /*6170*/  IMAD.WIDE R6, R2.reuse, 0x2, R6 ;  /* 0x0000000202067825 */ /* 0x040fe200078e0206 */
[----:B------:R0:W4:Y:S03]  /*6180*/  LDG.E.U16 R252, desc[UR4][R10.64] ;  /* 0x000000040afc7981 */ /* 0x000126000c1e1500 */
[----:B------:R-:W-:Y:S01]  /*6190*/  IMAD.WIDE R8, R2, 0x2, R8 ;  /* 0x0000000202087825 */ /* 0x000fe200078e0208 */
[----:B------:R1:W4:Y:S03]  /*61a0*/  LDG.E.U16 R250, desc[UR4][R6.64] ;  /* 0x0000000406fa7981 */ /* 0x000326000c1e1500 */
[C---:B------:R-:W-:Y:S01]  /*61b0*/  IMAD R16, R199.reuse, 0xa, RZ ;  /* 0x0000000ac7107824 */ /* 0x040fe200078e02ff */
[----:B------:R1:W4:Y:S01]  /*61c0*/  LDG.E.U16 R251, desc[UR4][R8.64] ;  /* 0x0000000408fb7981 */ /* 0x000322000c1e1500 */
[----:B0-----:R-:W-:-:S02]  /*61d0*/  IMAD R10, R199, 0xb, RZ ;  /* 0x0000000bc70a7824 */ /* 0x001fc400078e02ff */
[----:B-1----:R-:W-:Y:S02]  /*61e0*/  IMAD R6, R199, 0xc, RZ ;  /* 0x0000000cc7067824 */ /* 0x002fe400078e02ff */
[----:B------:R-:W-:-:S04]  /*61f0*/  IMAD.WIDE R4, R16, 0x2, R202 ;  /* 0x0000000210047825 */ /* 0x000fc800078e02ca */
[----:B------:R-:W-:-:S04]  /*6200*/  IMAD.WIDE R8, R6, 0x2, R202 ;  /* 0x0000000206087825 */ /* 0x000fc800078e02ca */
[----:B------:R-:W-:-:S04]  /*6210*/  IMAD.WIDE R6, R6, 0x2, R204 ;  /* 0x0000000206067825 */ /* 0x000fc800078e02cc */
[----:B------:R-:W-:-:S04]  /*6220*/  IMAD.WIDE R4, R2, 0x2, R4 ;  /* 0x0000000202047825 */ /* 0x000fc800078e0204 */
[----:B------:R-:W-:Y:S01]  /*6230*/  IMAD.WIDE R14, R16, 0x2, R204 ;  /* 0x00000002100e7825 */ /* 0x000fe200078e02cc */
[----:B------:R0:W4:Y:S03]  /*6240*/  LDG.E.U16 R249, desc[UR4][R4.64] ;  /* 0x0000000404f97981 */ /* 0x000126000c1e1500 */
[----:B------:R-:W-:Y:S02]  /*6250*/  IMAD R16, R199, 0xd, RZ ;  /* 0x0000000dc7107824 */ /* 0x000fe400078e02ff */
[----:B------:R-:W-:-:S04]  /*6260*/  IMAD.WIDE R6, R2, 0x2, R6 ;  /* 0x0000000202067825 */ /* 0x000fc800078e0206 */
[----:B------:R-:W-:Y:S01]  /*6270*/  IMAD.WIDE R8, R2, 0x2, R8 ;  /* 0x0000000202087825 */ /* 0x000fe200078e0208 */
[----:B------:R1:W4:Y:S03]  /*6280*/  LDG.E.U16 R244, desc[UR4][R6.64] ;  /* 0x0000000406f47981 */ /* 0x000326000c1e1500 */
[----:B0-----:R-:W-:Y:S01]  /*6290*/  IMAD.WIDE R4, R16, 0x2, R202 ;  /* 0x0000000210047825 */ /* 0x001fe200078e02ca */
[----:B------:R0:W4:Y:S03]  /*62a0*/  LDG.E.U16 R245, desc[UR4][R8.64] ;  /* 0x0000000408f57981 */ /* 0x000126000c1e1500 */
[----:B------:R-:W-:-:S04]  /*62b0*/  IMAD.WIDE R14, R2, 0x2, R14 ;  /* 0x00000002020e7825 */ /* 0x000fc800078e020e */
[----:B-1----:R-:W-:Y:S01]  /*62c0*/  IMAD R6, R199, 0xf, RZ ;  /* 0x0000000fc7067824 */ /* 0x002fe200078e02ff */
[----:B------:R1:W4:Y:S01]  /*62d0*/  LDG.E.U16 R248, desc[UR4][R14.64] ;  /* 0x000000040ef87981 */ /* 0x000322000c1e1500 */
[----:B------:R-:W-:-:S04]  /*62e0*/  IMAD.WIDE R4, R2, 0x2, R4 ;  /* 0x0000000202047825 */ /* 0x000fc800078e0204 */
[C---:B0-----:R-:W-:Y:S01]  /*62f0*/  IMAD.WIDE R8, R6.reuse, 0x2, R202 ;  /* 0x0000000206087825 */ /* 0x041fe200078e02ca */
[----:B------:R0:W4:Y:S03]  /*6300*/  LDG.E.U16 R243, desc[UR4][R4.64] ;  /* 0x0000000404f37981 */ /* 0x000126000c1e1500 */
[----:B------:R-:W-:-:S04]  /*6310*/  IMAD.WIDE R6, R6, 0x2, R204 ;  /* 0x0000000206067825 */ /* 0x000fc800078e02cc */
[----:B-1----:R-:W-:-:S04]  /*6320*/  IMAD.WIDE R14, R16, 0x2, R204 ;  /* 0x00000002100e7825 */ /* 0x002fc800078e02cc */
[----:B------:R-:W-:Y:S02]  /*6330*/  IMAD.SHL.U32 R16, R199, 0x10, RZ ;  /* 0x00000010c7107824 */ /* 0x000fe400078e00ff */
[----:B------:R-:W-:-:S04]  /*6340*/  IMAD.WIDE R14, R2, 0x2, R14 ;  /* 0x00000002020e7825 */ /* 0x000fc800078e020e */
[----:B0-----:R-:W-:Y:S01]  /*6350*/  IMAD.WIDE R4, R16, 0x2, R202 ;  /* 0x0000000210047825 */ /* 0x001fe200078e02ca */
[----:B------:R0:W4:Y:S03]  /*6360*/  LDG.E.U16 R242, desc[UR4][R14.64] ;  /* 0x000000040ef27981 */ /* 0x000126000c1e1500 */
[----:B------:R-:W-:-:S04]  /*6370*/  IMAD.WIDE R6, R2, 0x2, R6 ;  /* 0x0000000202067825 */ /* 0x000fc800078e0206 */
[C---:B------:R-:W-:Y:S01]  /*6380*/  IMAD.WIDE R8, R2.reuse, 0x2, R8 ;  /* 0x0000000202087825 */ /* 0x040fe200078e0208 */
[----:B------:R1:W4:Y:S03]  /*6390*/  LDG.E.U16 R235, desc[UR4][R6.64] ;  /* 0x0000000406eb7981 */ /* 0x000326000c1e1500 */
[----:B------:R-:W-:Y:S01]  /*63a0*/  IMAD.WIDE R4, R2, 0x2, R4 ;  /* 0x0000000202047825 */ /* 0x000fe200078e0204 */
[----:B------:R1:W4:Y:S03]  /*63b0*/  LDG.E.U16 R237, desc[UR4][R8.64] ;  /* 0x0000000408ed7981 */ /* 0x000326000c1e1500 */
[----:B0-----:R-:W-:Y:S01]  /*63c0*/  IMAD.WIDE R14, R16, 0x2, R204 ;  /* 0x00000002100e7825 */ /* 0x001fe200078e02cc */
[----:B------:R0:W4:Y:S03]  /*63d0*/  LDG.E.U16 R234, desc[UR4][R4.64] ;  /* 0x0000000404ea7981 */ /* 0x000126000c1e1500 */
[----:B-1----:R-:W-:-:S02]  /*63e0*/  IMAD R6, R199, 0x12, RZ ;  /* 0x00000012c7067824 */ /* 0x002fc400078e02ff */
[----:B------:R-:W-:Y:S02]  /*63f0*/  IMAD R16, R199, 0x13, RZ ;  /* 0x00000013c7107824 */ /* 0x000fe400078e02ff */
[----:B------:R-:W-:-:S04]  /*6400*/  IMAD.WIDE R8, R6, 0x2, R202 ;  /* 0x0000000206087825 */ /* 0x000fc800078e02ca */
[----:B------:R-:W-:-:S04]  /*6410*/  IMAD.WIDE R6, R6, 0x2, R204 ;  /* 0x0000000206067825 */ /* 0x000fc800078e02cc */
[----:B0-----:R-:W-:-:S04]  /*6420*/  IMAD.WIDE R4, R16, 0x2, R202 ;  /* 0x0000000210047825 */ /* 0x001fc800078e02ca */
[C---:B------:R-:W-:Y:S01]  /*6430*/  IMAD.WIDE R14, R2.reuse, 0x2, R14 ;  /* 0x00000002020e7825 */ /* 0x040fe200078e020e */
[----:B--2---:R0:W-:Y:S03]  /*6440*/  STL [R1+0x53c], R3 ;  /* 0x00053c0301007387 */ /* 0x0041e60000100800 */
[C---:B------:R-:W-:Y:S01]  /*6450*/  IMAD.WIDE R6, R2.reuse, 0x2, R6 ;  /* 0x0000000202067825 */ /* 0x040fe200078e0206 */
[----:B------:R1:W2:Y:S03]  /*6460*/  LDG.E.U16 R233, desc[UR4][R14.64] ;  /* 0x000000040ee97981 */ /* 0x0002a6000c1e1500 */
[----:B------:R-:W-:Y:S01]  /*6470*/  IMAD.WIDE R4, R2, 0x2, R4 ;  /* 0x0000000202047825 */ /* 0x000fe200078e0204 */
[----:B------:R-:W2:Y:S04]  /*6480*/  LDG.E.U16 R229, desc[UR4][R6.64] ;  /* 0x0000000406e57981 */ /* 0x000ea8000c1e1500 */
[----:B0-----:R0:W2:Y:S01]  /*6490*/  LDG.E.U16 R3, desc[UR4][R12.64] ;  /* 0x000000040c037981 */ /* 0x0010a2000c1e1500 */
[----:B-1----:R-:W-:-:S03]  /*64a0*/  IMAD.WIDE R14, R16, 0x2, R204 ;  /* 0x00000002100e7825 */ /* 0x002fc600078e02cc */
[----:B------:R-:W2:Y:S01]  /*64b0*/  LDG.E.U16 R228, desc[UR4][R4.64] ;  /* 0x0000000404e47981 */ /* 0x000ea2000c1e1500 */
[----:B0-----:R-:W-:-:S04]  /*64c0*/  IMAD.WIDE R12, R10, 0x2, R202 ;  /* 0x000000020a0c7825 */ /* 0x001fc800078e02ca */
[----:B------:R-:W-:-:S04]  /*64d0*/  IMAD.WIDE R10, R10, 0x2, R204 ;  /* 0x000000020a0a7825 */ /* 0x000fc800078e02cc */
[----:B------:R-:W-:-:S04]  /*64e0*/  IMAD.WIDE R10, R2, 0x2, R10 ;  /* 0x00000002020a7825 */ /* 0x000fc800078e020a */
[----:B------:R-:W-:Y:S01]  /*64f0*/  IMAD.WIDE R12, R2, 0x2, R12 ;  /* 0x00000002020c7825 */ /* 0x000fe200078e020c */
[----:B------:R0:W2:Y:S04]  /*6500*/  LDG.E.U16 R246, desc[UR4][R10.64] ;  /* 0x000000040af67981 */ /* 0x0000a8000c1e1500 */
[----:B------:R1:W2:Y:S01]  /*6510*/  LDG.E.U16 R247, desc[UR4][R12.64] ;  /* 0x000000040cf77981 */ /* 0x0002a2000c1e1500 */
[----:B0-----:R-:W-:-:S04]  /*6520*/  IMAD R10, R199, 0xe, RZ ;  /* 0x0000000ec70a7824 */ /* 0x001fc800078e02ff */
[----:B-1----:R-:W-:-:S04]  /*6530*/  IMAD.WIDE R12, R10, 0x2, R202 ;  /* 0x000000020a0c7825 */ /* 0x002fc800078e02ca */
        /* <DEDUP_REMOVED lines=9> */
[C---:B------:R-:W-:Y:S01]  /*65d0*/  IMAD.WIDE R12, R2.reuse, 0x2, R12 ;  /* 0x00000002020c7825 */ /* 0x040fe200078e020c */
[----:B------:R0:W2:Y:S03]  /*65e0*/  LDG.E.U16 R231, desc[UR4][R10.64] ;  /* 0x000000040ae77981 */ /* 0x0000a6000c1e1500 */
[----:B------:R-:W-:Y:S01]  /*65f0*/  IMAD R16, R199, 0x16, RZ ;  /* 0x00000016c7107824 */ /* 0x000fe200078e02ff */
[----:B------:R1:W2:Y:S01]  /*6600*/  LDG.E.U16 R232, desc[UR4][R12.64] ;  /* 0x000000040ce87981 */ /* 0x0002a2000c1e1500 */
[----:B------:R-:W-:-:S04]  /*6610*/  IMAD.WIDE R8, R2, 0x2, R8 ;  /* 0x0000000202087825 */ /* 0x000fc800078e0208 */
[C---:B0-----:R-:W-:Y:S01]  /*6620*/  IMAD R10, R199.reuse, 0x14, RZ ;  /* 0x00000014c70a7824 */ /* 0x041fe200078e02ff */
[----:B------:R0:W2:Y:S01]  /*6630*/  LDG.E.U16 R230, desc[UR4][R8.64] ;  /* 0x0000000408e67981 */ /* 0x0000a2000c1e1500 */
[----:B------:R-:W-:Y:S02]  /*6640*/  IMAD R6, R199, 0x15, RZ ;  /* 0x00000015c7067824 */ /* 0x000fe400078e02ff */
[----:B-1----:R-:W-:-:S04]  /*6650*/  IMAD.WIDE R12, R10, 0x2, R202 ;  /* 0x000000020a0c7825 */ /* 0x002fc800078e02ca */
[----:B------:R-:W-:-:S04]  /*6660*/  IMAD.WIDE R10, R10, 0x2, R204 ;  /* 0x000000020a0a7825 */ /* 0x000fc800078e02cc */
[----:B------:R-:W-:-:S04]  /*6670*/  IMAD.WIDE R4, R16, 0x2, R202 ;  /* 0x0000000210047825 */ /* 0x000fc800078e02ca */
[----:B0-----:R-:W-:-:S04]  /*6680*/  IMAD.WIDE R8, R6, 0x2, R202 ;  /* 0x0000000206087825 */ /* 0x001fc800078e02ca */
[----:B------:R-:W-:-:S04]  /*6690*/  IMAD.WIDE R10, R2, 0x2, R10 ;  /* 0x00000002020a7825 */ /* 0x000fc800078e020a */
[----:B------:R-:W-:Y:S01]  /*66a0*/  IMAD.WIDE R4, R2, 0x2, R4 ;  /* 0x0000000202047825 */ /* 0x000fe200078e0204 */
[----:B------:R0:W2:Y:S03]  /*66b0*/  LDG.E.U16 R224, desc[UR4][R10.64] ;  /* 0x000000040ae07981 */ /* 0x0000a6000c1e1500 */
[----:B------:R-:W-:Y:S01]  /*66c0*/  IMAD.WIDE R6, R6, 0x2, R204 ;  /* 0x0000000206067825 */ /* 0x000fe200078e02cc */
[----:B------:R1:W2:Y:S03]  /*66d0*/  LDG.E.U16 R221, desc[UR4][R4.64] ;  /* 0x0000000404dd7981 */ /* 0x0002a6000c1e1500 */
[----:B------:R-:W-:-:S04]  /*66e0*/  IMAD.WIDE R14, R2, 0x2, R14 ;  /* 0x00000002020e7825 */ /* 0x000fc800078e020e */
[C---:B------:R-:W-:Y:S01]  /*66f0*/  IMAD.WIDE R12, R2.reuse, 0x2, R12 ;  /* 0x00000002020c7825 */ /* 0x040fe200078e020c */
[----:B------:R3:W2:Y:S03]  /*6700*/  LDG.E.U16 R227, desc[UR4][R14.64] ;  /* 0x000000040ee37981 */ /* 0x0006a6000c1e1500 */
[----:B------:R-:W-:Y:S01]  /*6710*/  IMAD.WIDE R8, R2, 0x2, R8 ;  /* 0x0000000202087825 */ /* 0x000fe200078e0208 */
[----:B------:R3:W2:Y:S03]  /*6720*/  LDG.E.U16 R225, desc[UR4][R12.64] ;  /* 0x000000040ce17981 */ /* 0x0006a6000c1e1500 */
[C---:B0-----:R-:W-:Y:S01]  /*6730*/  IMAD R10, R199.reuse, 0x17, RZ ;  /* 0x00000017c70a7824 */ /* 0x041fe200078e02ff */
[----:B------:R0:W2:Y:S01]  /*6740*/  LDG.E.U16 R223, desc[UR4][R8.64] ;  /* 0x0000000408df7981 */ /* 0x0000a2000c1e1500 */
[----:B-1----:R-:W-:-:S02]  /*6750*/  IMAD R4, R199, 0x18, RZ ;  /* 0x00000018c7047824 */ /* 0x002fc400078e02ff */
[----:B------:R-:W-:-:S04]  /*6760*/  IMAD.WIDE R6, R2, 0x2, R6 ;  /* 0x0000000202067825 */ /* 0x000fc800078e0206 */
[----:B---3--:R-:W-:Y:S01]  /*6770*/  IMAD.WIDE R14, R16, 0x2, R204 ;  /* 0x00000002100e7825 */ /* 0x008fe200078e02cc */
[----:B------:R1:W3:Y:S03]  /*6780*/  LDG.E.U16 R222, desc[UR4][R6.64] ;  /* 0x0000000406de7981 */ /* 0x0002e6000c1e1500 */
[----:B------:R-:W-:-:S04]  /*6790*/  IMAD.WIDE R12, R10, 0x2, R202 ;  /* 0x000000020a0c7825 */ /* 0x000fc800078e02ca */
[----:B0-----:R-:W-:-:S04]  /*67a0*/  IMAD.WIDE R8, R4, 0x2, R202 ;  /* 0x0000000204087825 */ /* 0x001fc800078e02ca */
[----:B------:R-:W-:Y:S02]  /*67b0*/  IMAD R16, R199, 0x19, RZ ;  /* 0x00000019c7107824 */ /* 0x000fe400078e02ff */
[----:B------:R-:W-:-:S04]  /*67c0*/  IMAD.WIDE R10, R10, 0x2, R204 ;  /* 0x000000020a0a7825 */ /* 0x000fc800078e02cc */
[----:B------:R-:W-:-:S04]  /*67d0*/  IMAD.WIDE R4, R4, 0x2, R204 ;  /* 0x0000000204047825 */ /* 0x000fc800078e02cc */
[----:B-1----:R-:W-:-:S04]  /*67e0*/  IMAD.WIDE R6, R16, 0x2, R202 ;  /* 0x0000000210067825 */ /* 0x002fc800078e02ca */
[----:B------:R-:W-:-:S04]  /*67f0*/  IMAD.WIDE R10, R2, 0x2, R10 ;  /* 0x00000002020a7825 */ /* 0x000fc800078e020a */
[C---:B------:R-:W-:Y:S01]  /*6800*/  IMAD.WIDE R4, R2.reuse, 0x2, R4 ;  /* 0x0000000202047825 */ /* 0x040fe200078e0204 */
[----:B------:R0:W3:Y:S03]  /*6810*/  LDG.E.U16 R216, desc[UR4][R10.64] ;  /* 0x000000040ad87981 */ /* 0x0000e6000c1e1500 */
[C---:B------:R-:W-:Y:S01]  /*6820*/  IMAD.WIDE R12, R2.reuse, 0x2, R12 ;  /* 0x00000002020c7825 */ /* 0x040fe200078e020c */
[----:B------:R1:W3:Y:S03]  /*6830*/  LDG.E.U16 R213, desc[UR4][R4.64] ;  /* 0x0000000404d57981 */ /* 0x0002e6000c1e1500 */
[----:B------:R-:W-:Y:S01]  /*6840*/  IMAD.WIDE R6, R2, 0x2, R6 ;  /* 0x0000000202067825 */ /* 0x000fe200078e0206 */
[----:B------:R4:W3:Y:S03]  /*6850*/  LDG.E.U16 R217, desc[UR4][R12.64] ;  /* 0x000000040cd97981 */ /* 0x0008e6000c1e1500 */
[----:B0-----:R-:W-:Y:S01]  /*6860*/  IMAD R10, R199, 0x1a, RZ ;  /* 0x0000001ac70a7824 */ /* 0x001fe200078e02ff */
[----:B------:R0:W3:Y:S01]  /*6870*/  LDG.E.U16 R211, desc[UR4][R6.64] ;  /* 0x0000000406d37981 */ /* 0x0000e2000c1e1500 */
[----:B-1----:R-:W-:-:S04]  /*6880*/  IMAD.WIDE R4, R16, 0x2, R204 ;  /* 0x0000000210047825 */ /* 0x002fc800078e02cc */
[----:B------:R-:W-:-:S04]  /*6890*/  IMAD.WIDE R14, R2, 0x2, R14 ;  /* 0x00000002020e7825 */ /* 0x000fc800078e020e */
[----:B------:R-:W-:Y:S01]  /*68a0*/  IMAD.WIDE R8, R2, 0x2, R8 ;  /* 0x0000000202087825 */ /* 0x000fe200078e0208 */
[----:B------:R1:W3:Y:S03]  /*68b0*/  LDG.E.U16 R219, desc[UR4][R14.64] ;  /* 0x000000040edb7981 */ /* 0x0002e6000c1e1500 */
[----:B----4-:R-:W-:Y:S01]  /*68c0*/  IMAD.WIDE R12, R10, 0x2, R202 ;  /* 0x000000020a0c7825 */ /* 0x010fe200078e02ca */
[----:B------:R4:W3:Y:S03]  /*68d0*/  LDG.E.U16 R215, desc[UR4][R8.64] ;  /* 0x0000000408d77981 */ /* 0x0008e6000c1e1500 */
[----:B0-----:R-:W-:Y:S02]  /*68e0*/  IMAD R6, R199, 0x1b, RZ ;  /* 0x0000001bc7067824 */ /* 0x001fe400078e02ff */
[----:B------:R-:W-:-:S04]  /*68f0*/  IMAD.WIDE R4, R2, 0x2, R4 ;  /* 0x0000000202047825 */ /* 0x000fc800078e0204 */
[----:B------:R-:W-:Y:S01]  /*6900*/  IMAD.WIDE R10, R10, 0x2, R204 ;  /* 0x000000020a0a7825 */ /* 0x000fe200078e02cc */
[----:B------:R0:W3:Y:S03]  /*6910*/  LDG.E.U16 R209, desc[UR4][R4.64] ;  /* 0x0000000404d17981 */ /* 0x0000e6000c1e1500 */
[----:B-1----:R-:W-:Y:S02]  /*6920*/  IMAD R14, R199, 0x1c, RZ ;  /* 0x0000001cc70e7824 */ /* 0x002fe400078e02ff */
[----:B----4-:R-:W-:-:S04]  /*6930*/  IMAD.WIDE R8, R6, 0x2, R202 ;  /* 0x0000000206087825 */ /* 0x010fc800078e02ca */
[----:B------:R-:W-:-:S04]  /*6940*/  IMAD.WIDE R12, R2, 0x2, R12 ;  /* 0x00000002020c7825 */ /* 0x000fc800078e020c */
[----:B0-----:R-:W-:Y:S01]  /*6950*/  IMAD.WIDE R4, R14, 0x2, R202 ;  /* 0x000000020e047825 */ /* 0x001fe200078e02ca */
[----:B------:R0:W4:Y:S03]  /*6960*/  LDG.E.U16 R208, desc[UR4][R12.64] ;  /* 0x000000040cd07981 */ /* 0x000126000c1e1500 */
[----:B------:R-:W-:-:S04]  /*6970*/  IMAD.WIDE R10, R2, 0x2, R10 ;  /* 0x00000002020a7825 */ /* 0x000fc800078e020a */
[----:B------:R-:W-:Y:S01]  /*6980*/  IMAD.WIDE R8, R2, 0x2, R8 ;  /* 0x0000000202087825 */ /* 0x000fe200078e0208 */
[----:B------:R1:W4:Y:S03]  /*6990*/  LDG.E.U16 R207, desc[UR4][R10.64] ;  /* 0x000000040acf7981 */ /* 0x000326000c1e1500 */
[----:B------:R-:W-:Y:S01]  /*69a0*/  IMAD.WIDE R6, R6, 0x2, R204 ;  /* 0x0000000206067825 */ /* 0x000fe200078e02cc */
[----:B------:R1:W4:Y:S03]  /*69b0*/  LDG.E.U16 R201, desc[UR4][R8.64] ;  /* 0x0000000408c97981 */ /* 0x000326000c1e1500 */
[----:B0-----:R-:W-:Y:S02]  /*69c0*/  IMAD R12, R199, 0x1d, RZ ;  /* 0x0000001dc70c7824 */ /* 0x001fe400078e02ff */
[----:B------:R-:W-:-:S04]  /*69d0*/  IMAD.WIDE R4, R2, 0x2, R4 ;  /* 0x0000000202047825 */ /* 0x000fc800078e0204 */
[--C-:B-1----:R-:W-:Y:S01]  /*69e0*/  IMAD.WIDE R10, R14, 0x2, R204.reuse ;  /* 0x000000020e0a7825 */ /* 0x102fe200078e02cc */
[----:B------:R0:W4:Y:S03]  /*69f0*/  LDG.E.U16 R198, desc[UR4][R4.64] ;  /* 0x0000000404c67981 */ /* 0x000126000c1e1500 */
[----:B------:R-:W-:Y:S01]  /*6a00*/  IMAD.WIDE R8, R12, 0x2, R204 ;  /* 0x000000020c087825 */ /* 0x000fe200078e02cc */
[----:B------:R1:W-:Y:S03]  /*6a10*/  STL [R1+0x1c], R22 ;  /* 0x00001c1601007387 */ /* 0x0003e60000100800 */
[----:B------:R-:W-:-:S04]  /*6a20*/  IMAD.WIDE R6, R2, 0x2, R6 ;  /* 0x0000000202067825 */ /* 0x000fc800078e0206 */
[----:B0-----:R-:W-:Y:S01]  /*6a30*/  IMAD R4, R199, 0x1e, RZ ;  /* 0x0000001ec7047824 */ /* 0x001fe200078e02ff */
[----:B------:R0:W4:Y:S01]  /*6a40*/  LDG.E.U16 R200, desc[UR4][R6.64] ;  /* 0x0000000406c87981 */ /* 0x000122000c1e1500 */
[----:B------:R-:W-:-:S04]  /*6a50*/  IMAD.WIDE R10, R2, 0x2, R10 ;  /* 0x00000002020a7825 */ /* 0x000fc800078e020a */
[----:B-1----:R-:W-:-:S04]  /*6a60*/  IMAD.WIDE R22, R12, 0x2, R202 ;  /* 0x000000020c167825 */ /* 0x002fc800078e02ca */
[----:B------:R-:W-:Y:S01]  /*6a70*/  IMAD.WIDE R8, R2, 0x2, R8 ;  /* 0x0000000202087825 */ /* 0x000fe200078e0208 */
[----:B------:R1:W-:Y:S03]  /*6a80*/  STL [R1+0x18], R21 ;  /* 0x0000181501007387 */ /* 0x0003e60000100800 */
[----:B------:R-:W-:Y:S01]  /*6a90*/  IMAD R12, R199, 0x1f, RZ ;  /* 0x0000001fc70c7824 */ /* 0x000fe200078e02ff */
[----:B------:R1:W4:Y:S01]  /*6aa0*/  LDG.E.U16 R197, desc[UR4][R10.64] ;  /* 0x000000040ac57981 */ /* 0x000322000c1e1500 */
[----:B0-----:R-:W-:-:S04]  /*6ab0*/  IMAD.WIDE R6, R4, 0x2, R202 ;  /* 0x0000000204067825 */ /* 0x001fc800078e02ca */
[----:B------:R-:W-:Y:S01]  /*6ac0*/  IMAD.WIDE R4, R4, 0x2, R204 ;  /* 0x0000000204047825 */ /* 0x000fe200078e02cc */
[----:B-1----:R0:W4:Y:S03]  /*6ad0*/  LDG.E.U16 R21, desc[UR4][R8.64] ;  /* 0x0000000408157981 */ /* 0x002126000c1e1500 */
[----:B------:R-:W-:Y:S02]  /*6ae0*/  IMAD.SHL.U32 R16, R199, 0x20, RZ ;  /* 0x00000020c7107824 */ /* 0x000fe400078e00ff */
[----:B------:R-:W-:-:S04]  /*6af0*/  IMAD.WIDE R10, R12, 0x2, R202 ;  /* 0x000000020c0a7825 */ /* 0x000fc800078e02ca */
[----:B0-----:R-:W-:-:S04]  /*6b00*/  IMAD.WIDE R8, R12, 0x2, R204 ;  /* 0x000000020c087825 */ /* 0x001fc800078e02cc */
[----:B------:R-:W-:-:S04]  /*6b10*/  IMAD.WIDE R12, R16, 0x2, R202 ;  /* 0x00000002100c7825 */ /* 0x000fc800078e02ca */
[----:B------:R-:W-:-:S04]  /*6b20*/  IMAD.WIDE R22, R2, 0x2, R22 ;  /* 0x0000000202167825 */ /* 0x000fc800078e0216 */
[C---:B------:R-:W-:Y:S02]  /*6b30*/  IMAD.WIDE R6, R2.reuse, 0x2, R6 ;  /* 0x0000000202067825 */ /* 0x040fe400078e0206 */
[----:B------:R-:W4:Y:S02]  /*6b40*/  LDG.E.U16 R22, desc[UR4][R22.64] ;  /* 0x0000000416167981 */ /* 0x000f24000c1e1500 */
[C---:B------:R-:W-:Y:S02]  /*6b50*/  IMAD.WIDE R4, R2.reuse, 0x2, R4 ;  /* 0x0000000202047825 */ /* 0x040fe400078e0204 */
[----:B------:R0:W4:Y:S02]  /*6b60*/  LDG.E.U16 R15, desc[UR4][R6.64] ;  /* 0x00000004060f7981 */ /* 0x000124000c1e1500 */
[C---:B------:R-:W-:Y:S02]  /*6b70*/  IMAD.WIDE R10, R2.reuse, 0x2, R10 ;  /* 0x00000002020a7825 */ /* 0x040fe400078e020a */
[----:B------:R1:W4:Y:S02]  /*6b80*/  LDG.E.U16 R14, desc[UR4][R4.64] ;  /* 0x00000004040e7981 */ /* 0x000324000c1e1500 */
[----:B------:R-:W-:-:S02]  /*6b90*/  IMAD.WIDE R12, R2, 0x2, R12 ;  /* 0x00000002020c7825 */ /* 0x000fc400078e020c */
[----:B------:R-:W4:Y:S02]  /*6ba0*/  LDG.E.U16 R10, desc[UR4][R10.64] ;  /* 0x000000040a0a7981 */ /* 0x000f24000c1e1500 */
[C---:B0-----:R-:W-:Y:S02]  /*6bb0*/  IMAD R6, R199.reuse, 0x21, RZ ;  /* 0x00000021c7067824 */ /* 0x041fe400078e02ff */
[----:B------:R-:W-:Y:S02]  /*6bc0*/  IMAD R23, R199, 0x24, RZ ;  /* 0x00000024c7177824 */ /* 0x000fe400078e02ff */
[----:B-1----:R-:W-:Y:S01]  /*6bd0*/  IMAD.WIDE R4, R16, 0x2, R204 ;  /* 0x0000000210047825 */ /* 0x002fe200078e02cc */
[----:B------:R0:W3:Y:S03]  /*6be0*/  LDG.E.U16 R11, desc[UR4][R12.64] ;  /* 0x000000040c0b7981 */ /* 0x0000e6000c1e1500 */
[----:B------:R-:W-:-:S04]  /*6bf0*/  IMAD.WIDE R194, R6, 0x2, R202 ;  /* 0x0000000206c27825 */ /* 0x000fc800078e02ca */
[----:B------:R-:W-:-:S04]  /*6c00*/  IMAD.WIDE R6, R6, 0x2, R204 ;  /* 0x0000000206067825 */ /* 0x000fc800078e02cc */
[----:B0-----:R-:W-:Y:S01]  /*6c10*/  IMAD.WIDE R12, R23, 0x2, R204 ;  /* 0x00000002170c7825 */ /* 0x001fe200078e02cc */
[----:B------:R-:W-:Y:S03]  /*6c20*/  STL [R1+0x14], R20 ;  /* 0x0000141401007387 */ /* 0x000fe60000100800 */
[C---:B------:R-:W-:Y:S01]  /*6c30*/  IMAD.WIDE R4, R2.reuse, 0x2, R4 ;  /* 0x0000000202047825 */ /* 0x040fe200078e0204 */
[----:B------:R-:W-:Y:S03]  /*6c40*/  STL [R1+0x10], R19 ;  /* 0x0000101301007387 */ /* 0x000fe60000100800 */
[----:B------:R-:W-:Y:S01]  /*6c50*/  IMAD R16, R199, 0x23, RZ ;  /* 0x00000023c7107824 */ /* 0x000fe200078e02ff */
[----:B------:R-:W-:Y:S01]  /*6c60*/  STL [R1+0xc], R18 ;  /* 0x00000c1201007387 */ /* 0x000fe20000100800 */
[----:B------:R-:W-:-:S03]  /*6c70*/  IMAD.WIDE R12, R2, 0x2, R12 ;  /* 0x00000002020c7825 */ /* 0x000fc600078e020c */
[----:B------:R0:W-:Y:S01]  /*6c80*/  STL [R1+0x8], R17 ;  /* 0x0000081101007387 */ /* 0x0001e20000100800 */
[----:B------:R-:W-:-:S03]  /*6c90*/  IMAD.WIDE R6, R2, 0x2, R6 ;  /* 0x0000000202067825 */ /* 0x000fc600078e0206 */
[----:B------:R1:W4:Y:S01]  /*6ca0*/  LDG.E.U16 R4, desc[UR4][R4.64] ;  /* 0x0000000404047981 */ /* 0x000322000c1e1500 */
[----:B------:R-:W-:-:S03]  /*6cb0*/  IMAD.WIDE R166, R16, 0x2, R202 ;  /* 0x0000000210a67825 */ /* 0x000fc600078e02ca */
[----:B------:R1:W4:Y:S01]  /*6cc0*/  LDG.E.U16 R155, desc[UR4][R12.64] ;  /* 0x000000040c9b7981 */ /* 0x000322000c1e1500 */
[C---:B------:R-:W-:Y:S02]  /*6cd0*/  IMAD R158, R199.reuse, 0x26, RZ ;  /* 0x00000026c79e7824 */ /* 0x040fe400078e02ff */
[----:B0-----:R-:W-:Y:S01]  /*6ce0*/  IMAD.WIDE R16, R16, 0x2, R204 ;  /* 0x0000000210107825 */ /* 0x001fe200078e02cc */
[----:B------:R0:W4:Y:S03]  /*6cf0*/  LDG.E.U16 R179, desc[UR4][R6.64] ;  /* 0x0000000406b37981 */ /* 0x000126000c1e1500 */
[----:B-1----:R-:W-:Y:S02]  /*6d00*/  IMAD R5, R199, 0x25, RZ ;  /* 0x00000025c7057824 */ /* 0x002fe400078e02ff */
[----:B------:R-:W-:-:S04]  /*6d10*/  IMAD.WIDE R12, R158, 0x2, R202 ;  /* 0x000000029e0c7825 */ /* 0x000fc800078e02ca */
[----:B0-----:R-:W-:-:S04]  /*6d20*/  IMAD.WIDE R6, R5, 0x2, R202 ;  /* 0x0000000205067825 */ /* 0x001fc800078e02ca */
[----:B------:R-:W-:-:S04]  /*6d30*/  IMAD.WIDE R158, R158, 0x2, R204 ;  /* 0x000000029e9e7825 */ /* 0x000fc800078e02cc */
[----:B------:R-:W-:-:S04]  /*6d40*/  IMAD.WIDE R16, R2, 0x2, R16 ;  /* 0x0000000202107825 */ /* 0x000fc800078e0210 */
[----:B------:R-:W-:Y:S01]  /*6d50*/  IMAD R18, R199, 0x22, RZ ;  /* 0x00000022c7127824 */ /* 0x000fe200078e02ff */
[----:B------:R0:W4:Y:S01]  /*6d60*/  LDG.E.U16 R163, desc[UR4][R16.64] ;  /* 0x0000000410a37981 */ /* 0x000122000c1e1500 */
[----:B------:R-:W-:-:S04]  /*6d70*/  IMAD.WIDE R12, R2, 0x2, R12 ;  /* 0x00000002020c7825 */ /* 0x000fc800078e020c */
[C---:B------:R-:W-:Y:S02]  /*6d80*/  IMAD.WIDE R6, R2.reuse, 0x2, R6 ;  /* 0x0000000202067825 */ /* 0x040fe400078e0206 */
[----:B------:R-:W4:Y:S02]  /*6d90*/  LDG.E.U16 R13, desc[UR4][R12.64] ;  /* 0x000000040c0d7981 */ /* 0x000f24000c1e1500 */
[----:B------:R-:W-:Y:S02]  /*6da0*/  IMAD.WIDE R158, R2, 0x2, R158 ;  /* 0x00000002029e7825 */ /* 0x000fe400078e029e */
[----:B------:R1:W4:Y:S02]  /*6db0*/  LDG.E.U16 R20, desc[UR4][R6.64] ;  /* 0x0000000406147981 */ /* 0x000324000c1e1500 */
[----:B0-----:R-:W-:Y:S02]  /*6dc0*/  IMAD R16, R199, 0x28, RZ ;  /* 0x00000028c7107824 */ /* 0x001fe400078e02ff */
[C---:B------:R-:W-:Y:S01]  /*6dd0*/  IMAD.WIDE R174, R18.reuse, 0x2, R202 ;  /* 0x0000000212ae7825 */ /* 0x040fe200078e02ca */
[----:B------:R0:W4:Y:S03]  /*6de0*/  LDG.E.U16 R12, desc[UR4][R158.64] ;  /* 0x000000049e0c7981 */ /* 0x000126000c1e1500 */
[----:B------:R-:W-:-:S04]  /*6df0*/  IMAD.WIDE R18, R18, 0x2, R204 ;  /* 0x0000000212127825 */ /* 0x000fc800078e02cc */
[----:B-1----:R-:W-:Y:S02]  /*6e00*/  IMAD R6, R199, 0x27, RZ ;  /* 0x00000027c7067824 */ /* 0x002fe400078e02ff */
[----:B------:R-:W-:-:S04]  /*6e10*/  IMAD.WIDE R152, R16, 0x2, R202 ;  /* 0x0000000210987825 */ /* 0x000fc800078e02ca */
[----:B0-----:R-:W-:Y:S02]  /*6e20*/  IMAD R158, R199, 0x29, RZ ;  /* 0x00000029c79e7824 */ /* 0x001fe400078e02ff */
[----:B------:R-:W-:-:S04]  /*6e30*/  IMAD.WIDE R18, R2, 0x2, R18 ;  /* 0x0000000202127825 */ /* 0x000fc800078e0212 */
[C---:B------:R-:W-:Y:S01]  /*6e40*/  IMAD.WIDE R156, R6.reuse, 0x2, R202 ;  /* 0x00000002069c7825 */ /* 0x040fe200078e02ca */
[----:B------:R0:W4:Y:S03]  /*6e50*/  LDG.E.U16 R171, desc[UR4][R18.64] ;  /* 0x0000000412ab7981 */ /* 0x000126000c1e1500 */
[----:B------:R-:W-:-:S04]  /*6e60*/  IMAD.WIDE R6, R6, 0x2, R204 ;  /* 0x0000000206067825 */ /* 0x000fc800078e02cc */
[----:B------:R-:W-:-:S04]  /*6e70*/  IMAD.WIDE R160, R158, 0x2, R202 ;  /* 0x000000029ea07825 */ /* 0x000fc800078e02ca */
[----:B------:R-:W-:-:S04]  /*6e80*/  IMAD.WIDE R152, R2, 0x2, R152 ;  /* 0x0000000202987825 */ /* 0x000fc800078e0298 */
[----:B------:R-:W-:-:S04]  /*6e90*/  IMAD.WIDE R158, R158, 0x2, R204 ;  /* 0x000000029e9e7825 */ /* 0x000fc800078e02cc */
[----:B------:R-:W-:-:S04]  /*6ea0*/  IMAD.WIDE R16, R16, 0x2, R204 ;  /* 0x0000000210107825 */ /* 0x000fc800078e02cc */
[----:B------:R-:W-:-:S04]  /*6eb0*/  IMAD.WIDE R8, R2, 0x2, R8 ;  /* 0x0000000202087825 */ /* 0x000fc800078e0208 */
[----:B0-----:R-:W-:Y:S02]  /*6ec0*/  IMAD.WIDE R18, R5, 0x2, R204 ;  /* 0x0000000205127825 */ /* 0x001fe400078e02cc */
[----:B------:R0:W4:Y:S02]  /*6ed0*/  LDG.E.U16 R5, desc[UR4][R152.64] ;  /* 0x0000000498057981 */ /* 0x000124000c1e1500 */
[C---:B------:R-:W-:Y:S02]  /*6ee0*/  IMAD.WIDE R156, R2.reuse, 0x2, R156 ;  /* 0x00000002029c7825 */ /* 0x040fe400078e029c */
[----:B------:R-:W4:Y:S02]  /*6ef0*/  LDG.E.U16 R9, desc[UR4][R8.64] ;  /* 0x0000000408097981 */ /* 0x000f24000c1e1500 */
[----:B------:R-:W-:-:S04]  /*6f00*/  IMAD.WIDE R6, R2, 0x2, R6 ;  /* 0x0000000202067825 */ /* 0x000fc800078e0206 */
[C---:B0-----:R-:W-:Y:S02]  /*6f10*/  IMAD R152, R199.reuse, 0x2a, RZ ;  /* 0x0000002ac7987824 */ /* 0x041fe400078e02ff */
[C---:B------:R-:W-:Y:S01]  /*6f20*/  IMAD.WIDE R158, R2.reuse, 0x2, R158 ;  /* 0x00000002029e7825 */ /* 0x040fe200078e029e */
[----:B------:R-:W4:Y:S03]  /*6f30*/  LDG.E.U16 R7, desc[UR4][R6.64] ;  /* 0x0000000406077981 */ /* 0x000f26000c1e1500 */
[C---:B------:R-:W-:Y:S01]  /*6f40*/  IMAD.WIDE R16, R2.reuse, 0x2, R16 ;  /* 0x0000000202107825 */ /* 0x040fe200078e0210 */
[----:B------:R0:W4:Y:S03]  /*6f50*/  LDG.E.U16 R8, desc[UR4][R156.64] ;  /* 0x000000049c087981 */ /* 0x000126000c1e1500 */
[----:B------:R-:W-:Y:S01]  /*6f60*/  IMAD R182, R199, 0x2b, RZ ;  /* 0x0000002bc7b67824 */ /* 0x000fe200078e02ff */
[----:B------:R1:W4:Y:S01]  /*6f70*/  LDG.E.U16 R180, desc[UR4][R158.64] ;  /* 0x000000049eb47981 */ /* 0x000322000c1e1500 */
[----:B------:R-:W-:-:S03]  /*6f80*/  IMAD.WIDE R18, R2, 0x2, R18 ;  /* 0x0000000202127825 */ /* 0x000fc600078e0212 */
[----:B------:R2:W4:Y:S01]  /*6f90*/  LDG.E.U16 R6, desc[UR4][R16.64] ;  /* 0x0000000410067981 */ /* 0x000522000c1e1500 */
[----:B------:R-:W-:-:S03]  /*6fa0*/  IMAD.WIDE R160, R2, 0x2, R160 ;  /* 0x0000000202a07825 */ /* 0x000fc600078e02a0 */
[----:B------:R-:W4:Y:S01]  /*6fb0*/  LDG.E.U16 R18, desc[UR4][R18.64] ;  /* 0x0000000412127981 */ /* 0x000f22000c1e1500 */
[----:B0-----:R-:W-:-:S03]  /*6fc0*/  IMAD.WIDE R156, R152, 0x2, R202 ;  /* 0x00000002989c7825 */ /* 0x001fc600078e02ca */
[----:B------:R0:W4:Y:S01]  /*6fd0*/  LDG.E.U16 R181, desc[UR4][R160.64] ;  /* 0x00000004a0b57981 */ /* 0x000122000c1e1500 */
[----:B------:R-:W-:-:S04]  /*6fe0*/  IMAD.WIDE R152, R152, 0x2, R204 ;  /* 0x0000000298987825 */ /* 0x000fc800078e02cc */
[----:B-1----:R-:W-:Y:S02]  /*6ff0*/  IMAD R158, R199, 0x38, RZ ;  /* 0x00000038c79e7824 */ /* 0x002fe400078e02ff */
[----:B--2---:R-:W-:-:S04]  /*7000*/  IMAD.WIDE R16, R182, 0x2, R202 ;  /* 0x00000002b6107825 */ /* 0x004fc800078e02ca */
[----:B0-----:R-:W-:-:S04]  /*7010*/  IMAD.WIDE R160, R158, 0x2, R202 ;  /* 0x000000029ea07825 */ /* 0x001fc800078e02ca */
[----:B------:R-:W-:Y:S02]  /*7020*/  IMAD R19, R199, 0x30, RZ ;  /* 0x00000030c7137824 */ /* 0x000fe400078e02ff */
[----:B------:R-:W-:-:S04]  /*7030*/  IMAD.WIDE R152, R2, 0x2, R152 ;  /* 0x0000000202987825 */ /* 0x000fc800078e0298 */
[----:B------:R-:W-:Y:S01]  /*7040*/  IMAD.WIDE R158, R158, 0x2, R204 ;  /* 0x000000029e9e7825 */ /* 0x000fe200078e02cc */
[----:B------:R0:W2:Y:S03]  /*7050*/  LDG.E.U16 R172, desc[UR4][R152.64] ;  /* 0x0000000498ac7981 */ /* 0x0000a6000c1e1500 */
[----:B------:R-:W-:-:S04]  /*7060*/  IMAD.WIDE R16, R2, 0x2, R16 ;  /* 0x0000000202107825 */ /* 0x000fc800078e0210 */
[----:B------:R-:W-:Y:S01]  /*7070*/  IMAD R184, R199, 0x39, RZ ;  /* 0x00000039c7b87824 */ /* 0x000fe200078e02ff */
[----:B------:R1:W2:Y:S01]  /*7080*/  LDG.E.U16 R165, desc[UR4][R16.64] ;  /* 0x0000000410a57981 */ /* 0x0002a2000c1e1500 */
[----:B------:R-:W-:-:S04]  /*7090*/  IMAD.WIDE R194, R2, 0x2, R194 ;  /* 0x0000000202c27825 */ /* 0x000fc800078e02c2 */
[----:B------:R-:W-:Y:S02]  /*70a0*/  IMAD.WIDE R176, R19, 0x2, R202 ;  /* 0x0000000213b07825 */ /* 0x000fe400078e02ca */
[----:B------:R-:W2:Y:S02]  /*70b0*/  LDG.E.U16 R194, desc[UR4][R194.64] ;  /* 0x00000004c2c27981 */ /* 0x000ea4000c1e1500 */
[----:B------:R-:W-:-:S04]  /*70c0*/  IMAD.WIDE R156, R2, 0x2, R156 ;  /* 0x00000002029c7825 */ /* 0x000fc800078e029c */
[----:B0-----:R-:W-:Y:S01]  /*70d0*/  IMAD.WIDE R152, R184, 0x2, R202 ;  /* 0x00000002b8987825 */ /* 0x001fe200078e02ca */
[----:B------:R0:W2:Y:S03]  /*70e0*/  LDG.E.U16 R173, desc[UR4][R156.64] ;  /* 0x000000049cad7981 */ /* 0x0000a6000c1e1500 */
[----:B------:R-:W-:-:S04]  /*70f0*/  IMAD.WIDE R158, R2, 0x2, R158 ;  /* 0x00000002029e7825 */ /* 0x000fc800078e029e */
[----:B-1----:R-:W-:Y:S01]  /*7100*/  IMAD.WIDE R16, R19, 0x2, R204 ;  /* 0x0000000213107825 */ /* 0x002fe200078e02cc */
[----:B------:R1:W2:Y:S03]  /*7110*/  LDG.E.U16 R195, desc[UR4][R158.64] ;  /* 0x000000049ec37981 */ /* 0x0002a6000c1e1500 */
[----:B------:R-:W-:-:S04]  /*7120*/  IMAD.WIDE R176, R2, 0x2, R176 ;  /* 0x0000000202b07825 */ /* 0x000fc800078e02b0 */
[C---:B0-----:R-:W-:Y:S02]  /*7130*/  IMAD R156, R199.reuse, 0x31, RZ ;  /* 0x00000031c79c7824 */ /* 0x041fe400078e02ff */
[C---:B------:R-:W-:Y:S01]  /*7140*/  IMAD.WIDE R160, R2.reuse, 0x2, R160 ;  /* 0x0000000202a07825 */ /* 0x040fe200078e02a0 */
[----:B------:R-:W2:Y:S03]  /*7150*/  LDG.E.U16 R176, desc[UR4][R176.64] ;  /* 0x00000004b0b07981 */ /* 0x000ea6000c1e1500 */
[----:B------:R-:W-:Y:S01]  /*7160*/  IMAD.WIDE R152, R2, 0x2, R152 ;  /* 0x0000000202987825 */ /* 0x000fe200078e0298 */
[----:B------:R0:W2:Y:S03]  /*7170*/  LDG.E.U16 R196, desc[UR4][R160.64] ;  /* 0x00000004a0c47981 */ /* 0x0000a6000c1e1500 */
[----:B-1----:R-:W-:-:S02]  /*7180*/  IMAD R158, R199, 0x32, RZ ;  /* 0x00000032c79e7824 */ /* 0x002fc400078e02ff */
[----:B------:R-:W-:Y:S01]  /*7190*/  IMAD.WIDE R182, R182, 0x2, R204 ;  /* 0x00000002b6b67825 */ /* 0x000fe200078e02cc */
[----:B------:R1:W2:Y:S03]  /*71a0*/  LDG.E.U16 R177, desc[UR4][R152.64] ;  /* 0x0000000498b17981 */ /* 0x0002a6000c1e1500 */
[----:B------:R-:W-:-:S04]  /*71b0*/  IMAD.WIDE R168, R156, 0x2, R202 ;  /* 0x000000029ca87825 */ /* 0x000fc800078e02ca */
[----:B------:R-:W-:-:S04]  /*71c0*/  IMAD.WIDE R16, R2, 0x2, R16 ;  /* 0x0000000202107825 */ /* 0x000fc800078e0210 */
[--C-:B------:R-:W-:Y:S02]  /*71d0*/  IMAD.WIDE R184, R184, 0x2, R204.reuse ;  /* 0x00000002b8b87825 */ /* 0x100fe400078e02cc */
[----:B------:R1:W2:Y:S02]  /*71e0*/  LDG.E.U16 R16, desc[UR4][R16.64] ;  /* 0x0000000410107981 */ /* 0x0002a4000c1e1500 */
[----:B------:R-:W-:Y:S02]  /*71f0*/  IMAD R188, R199, 0x3a, RZ ;  /* 0x0000003ac7bc7824 */ /* 0x000fe400078e02ff */
[----:B------:R-:W-:-:S04]  /*7200*/  IMAD.WIDE R156, R156, 0x2, R204 ;  /* 0x000000029c9c7825 */ /* 0x000fc800078e02cc */
[----:B0-----:R-:W-:-:S04]  /*7210*/  IMAD.WIDE R160, R158, 0x2, R202 ;  /* 0x000000029ea07825 */ /* 0x001fc800078e02ca */
[----:B------:R-:W-:-:S04]  /*7220*/  IMAD.WIDE R158, R158, 0x2, R204 ;  /* 0x000000029e9e7825 */ /* 0x000fc800078e02cc */
[----:B------:R-:W-:-:S04]  /*7230*/  IMAD.WIDE R174, R2, 0x2, R174 ;  /* 0x0000000202ae7825 */ /* 0x000fc800078e02ae */
[----:B-1----:R-:W-:Y:S02]  /*7240*/  IMAD.WIDE R152, R188, 0x2, R202 ;  /* 0x00000002bc987825 */ /* 0x002fe400078e02ca */
[----:B------:R-:W2:Y:S02]  /*7250*/  LDG.E.U16 R174, desc[UR4][R174.64] ;  /* 0x00000004aeae7981 */ /* 0x000ea4000c1e1500 */
[----:B------:R-:W-:-:S04]  /*7260*/  IMAD.WIDE R182, R2, 0x2, R182 ;  /* 0x0000000202b67825 */ /* 0x000fc800078e02b6 */
[C---:B------:R-:W-:Y:S01]  /*7270*/  IMAD.WIDE R184, R2.reuse, 0x2, R184 ;  /* 0x0000000202b87825 */ /* 0x040fe200078e02b8 */
[----:B------:R0:W2:Y:S03]  /*7280*/  LDG.E.U16 R164, desc[UR4][R182.64] ;  /* 0x00000004b6a47981 */ /* 0x0000a6000c1e1500 */
[C---:B------:R-:W-:Y:S01]  /*7290*/  IMAD.WIDE R156, R2.reuse, 0x2, R156 ;  /* 0x00000002029c7825 */ /* 0x040fe200078e029c */
[----:B------:R1:W2:Y:S03]  /*72a0*/  LDG.E.U16 R175, desc[UR4][R184.64] ;  /* 0x00000004b8af7981 */ /* 0x0002a6000c1e1500 */
[----:B------:R-:W-:Y:S01]  /*72b0*/  IMAD R17, R199, 0x3b, RZ ;  /* 0x0000003bc7117824 */ /* 0x000fe200078e02ff */
[----:B------:R1:W2:Y:S01]  /*72c0*/  LDG.E.U16 R178, desc[UR4][R156.64] ;  /* 0x000000049cb27981 */ /* 0x0002a2000c1e1500 */
[----:B------:R-:W-:-:S04]  /*72d0*/  IMAD.WIDE R168, R2, 0x2, R168 ;  /* 0x0000000202a87825 */ /* 0x000fc800078e02a8 */
[----:B------:R-:W-:Y:S02]  /*72e0*/  IMAD R186, R199, 0x2c, RZ ;  /* 0x0000002cc7ba7824 */ /* 0x000fe400078e02ff */
[----:B------:R-:W-:Y:S01]  /*72f0*/  IMAD.WIDE R158, R2, 0x2, R158 ;  /* 0x00000002029e7825 */ /* 0x000fe200078e029e */
[----:B------:R-:W2:Y:S03]  /*7300*/  LDG.E.U16 R168, desc[UR4][R168.64] ;  /* 0x00000004a8a87981 */ /* 0x000ea6000c1e1500 */
[----:B------:R-:W-:Y:S01]  /*7310*/  IMAD.WIDE R188, R188, 0x2, R204 ;  /* 0x00000002bcbc7825 */ /* 0x000fe200078e02cc */
[----:B------:R3:W2:Y:S03]  /*7320*/  LDG.E.U16 R170, desc[UR4][R158.64] ;  /* 0x000000049eaa7981 */ /* 0x0006a6000c1e1500 */
[----:B------:R-:W-:-:S04]  /*7330*/  IMAD.WIDE R152, R2, 0x2, R152 ;  /* 0x0000000202987825 */ /* 0x000fc800078e0298 */
[----:B------:R-:W-:Y:S01]  /*7340*/  IMAD R192, R199, 0x2d, RZ ;  /* 0x0000002dc7c07824 */ /* 0x000fe200078e02ff */
[----:B------:R3:W2:Y:S01]  /*7350*/  LDG.E.U16 R169, desc[UR4][R152.64] ;  /* 0x0000000498a97981 */ /* 0x0006a2000c1e1500 */
[----:B0-----:R-:W-:-:S04]  /*7360*/  IMAD.WIDE R182, R17, 0x2, R202 ;  /* 0x0000000211b67825 */ /* 0x001fc800078e02ca */
[----:B-1----:R-:W-:Y:S02]  /*7370*/  IMAD R184, R199, 0x33, RZ ;  /* 0x00000033c7b87824 */ /* 0x002fe400078e02ff */
[----:B------:R-:W-:-:S04]  /*7380*/  IMAD.WIDE R166, R2, 0x2, R166 ;  /* 0x0000000202a67825 */ /* 0x000fc800078e02a6 */
[----:B------:R-:W-:Y:S02]  /*7390*/  IMAD.WIDE R156, R186, 0x2, R202 ;  /* 0x00000002ba9c7825 */ /* 0x000fe400078e02ca */
[----:B------:R-:W2:Y:S02]  /*73a0*/  LDG.E.U16 R166, desc[UR4][R166.64] ;  /* 0x00000004a6a67981 */ /* 0x000ea4000c1e1500 */
[----:B------:R-:W-:-:S04]  /*73b0*/  IMAD.WIDE R160, R2, 0x2, R160 ;  /* 0x0000000202a07825 */ /* 0x000fc800078e02a0 */
[----:B------:R-:W-:Y:S02]  /*73c0*/  IMAD.WIDE R186, R186, 0x2, R204 ;  /* 0x00000002baba7825 */ /* 0x000fe400078e02cc */
[----:B------:R-:W2:Y:S02]  /*73d0*/  LDG.E.U16 R160, desc[UR4][R160.64] ;  /* 0x00000004a0a07981 */ /* 0x000ea4000c1e1500 */
[----:B---3--:R-:W-:-:S04]  /*73e0*/  IMAD.WIDE R158, R192, 0x2, R202 ;  /* 0x00000002c09e7825 */ /* 0x008fc800078e02ca */
[----:B------:R-:W-:-:S04]  /*73f0*/  IMAD.WIDE R188, R2, 0x2, R188 ;  /* 0x0000000202bc7825 */ /* 0x000fc800078e02bc */
[C---:B------:R-:W-:Y:S01]  /*7400*/  IMAD.WIDE R152, R184.reuse, 0x2, R202 ;  /* 0x00000002b8987825 */ /* 0x040fe200078e02ca */
[----:B------:R0:W3:Y:S03]  /*7410*/  LDG.E.U16 R167, desc[UR4][R188.64] ;  /* 0x00000004bca77981 */ /* 0x0000e6000c1e1500 */
[----:B------:R-:W-:-:S04]  /*7420*/  IMAD.WIDE R184, R184, 0x2, R204 ;  /* 0x00000002b8b87825 */ /* 0x000fc800078e02cc */
[----:B------:R-:W-:-:S04]  /*7430*/  IMAD.WIDE R182, R2, 0x2, R182 ;  /* 0x0000000202b67825 */ /* 0x000fc800078e02b6 */
[C---:B------:R-:W-:Y:S01]  /*7440*/  IMAD.WIDE R156, R2.reuse, 0x2, R156 ;  /* 0x00000002029c7825 */ /* 0x040fe200078e029c */
[----:B------:R1:W3:Y:S03]  /*7450*/  LDG.E.U16 R161, desc[UR4][R182.64] ;  /* 0x00000004b6a17981 */ /* 0x0002e6000c1e1500 */
[C---:B------:R-:W-:Y:S02]  /*7460*/  IMAD.WIDE R186, R2.reuse, 0x2, R186 ;  /* 0x0000000202ba7825 */ /* 0x040fe400078e02ba */
[----:B------:R-:W3:Y:S02]  /*7470*/  LDG.E.U16 R157, desc[UR4][R156.64] ;  /* 0x000000049c9d7981 */ /* 0x000ee4000c1e1500 */
[----:B------:R-:W-:-:S04]  /*7480*/  IMAD.WIDE R158, R2, 0x2, R158 ;  /* 0x00000002029e7825 */ /* 0x000fc800078e029e */
[----:B0-----:R-:W-:Y:S01]  /*7490*/  IMAD R188, R199, 0x34, RZ ;  /* 0x00000034c7bc7824 */ /* 0x001fe200078e02ff */
[----:B------:R0:W3:Y:S01]  /*74a0*/  LDG.E.U16 R19, desc[UR4][R158.64] ;  /* 0x000000049e137981 */ /* 0x0000e2000c1e1500 */
[----:B------:R-:W-:-:S03]  /*74b0*/  IMAD.WIDE R184, R2, 0x2, R184 ;  /* 0x0000000202b87825 */ /* 0x000fc600078e02b8 */
[----:B------:R0:W3:Y:S01]  /*74c0*/  LDG.E.U16 R156, desc[UR4][R186.64] ;  /* 0x00000004ba9c7981 */ /* 0x0000e2000c1e1500 */
[----:B-1----:R-:W-:Y:S02]  /*74d0*/  IMAD R182, R199, 0x3c, RZ ;  /* 0x0000003cc7b67824 */ /* 0x002fe400078e02ff */
[----:B------:R-:W-:Y:S01]  /*74e0*/  IMAD.WIDE R190, R188, 0x2, R202 ;  /* 0x00000002bcbe7825 */ /* 0x000fe200078e02ca */
[----:B------:R1:W3:Y:S03]  /*74f0*/  LDG.E.U16 R162, desc[UR4][R184.64] ;  /* 0x00000004b8a27981 */ /* 0x0002e6000c1e1500 */
[----:B0-----:R-:W-:-:S04]  /*7500*/  IMAD.WIDE R158, R17, 0x2, R204 ;  /* 0x00000002119e7825 */ /* 0x001fc800078e02cc */
[----:B------:R-:W-:-:S04]  /*7510*/  IMAD.WIDE R186, R182, 0x2, R202 ;  /* 0x00000002b6ba7825 */ /* 0x000fc800078e02ca */
[----:B------:R-:W-:-:S04]  /*7520*/  IMAD.WIDE R182, R182, 0x2, R204 ;  /* 0x00000002b6b67825 */ /* 0x000fc800078e02cc */
[----:B-1----:R-:W-:-:S04]  /*7530*/  IMAD.WIDE R184, R23, 0x2, R202 ;  /* 0x0000000217b87825 */ /* 0x002fc800078e02ca */
[----:B------:R-:W-:-:S04]  /*7540*/  IMAD.WIDE R152, R2, 0x2, R152 ;  /* 0x0000000202987825 */ /* 0x000fc800078e0298 */
[----:B------:R-:W-:Y:S02]  /*7550*/  IMAD.WIDE R188, R188, 0x2, R204 ;  /* 0x00000002bcbc7825 */ /* 0x000fe400078e02cc */
[----:B------:R-:W3:Y:S02]  /*7560*/  LDG.E.U16 R152, desc[UR4][R152.64] ;  /* 0x0000000498987981 */ /* 0x000ee4000c1e1500 */
[----:B------:R-:W-:-:S04]  /*7570*/  IMAD.WIDE R190, R2, 0x2, R190 ;  /* 0x0000000202be7825 */ /* 0x000fc800078e02be */
[C---:B------:R-:W-:Y:S01]  /*7580*/  IMAD.WIDE R158, R2.reuse, 0x2, R158 ;  /* 0x00000002029e7825 */ /* 0x040fe200078e029e */
[----:B------:R0:W3:Y:S03]  /*7590*/  LDG.E.U16 R17, desc[UR4][R190.64] ;  /* 0x00000004be117981 */ /* 0x0000e6000c1e1500 */
[C---:B------:R-:W-:Y:S02]  /*75a0*/  IMAD.WIDE R186, R2.reuse, 0x2, R186 ;  /* 0x0000000202ba7825 */ /* 0x040fe400078e02ba */
[----:B------:R-:W3:Y:S02]  /*75b0*/  LDG.E.U16 R159, desc[UR4][R158.64] ;  /* 0x000000049e9f7981 */ /* 0x000ee4000c1e1500 */
[C---:B------:R-:W-:Y:S02]  /*75c0*/  IMAD.WIDE R182, R2.reuse, 0x2, R182 ;  /* 0x0000000202b67825 */ /* 0x040fe400078e02b6 */
[----:B------:R1:W3:Y:S02]  /*75d0*/  LDG.E.U16 R153, desc[UR4][R186.64] ;  /* 0x00000004ba997981 */ /* 0x0002e4000c1e1500 */
[----:B------:R-:W-:-:S02]  /*75e0*/  IMAD.WIDE R184, R2, 0x2, R184 ;  /* 0x0000000202b87825 */ /* 0x000fc400078e02b8 */
[----:B------:R1:W3:Y:S02]  /*75f0*/  LDG.E.U16 R23, desc[UR4][R182.64] ;  /* 0x00000004b6177981 */ /* 0x0002e4000c1e1500 */
[----:B------:R-:W-:Y:S02]  /*7600*/  IMAD.WIDE R188, R2, 0x2, R188 ;  /* 0x0000000202bc7825 */ /* 0x000fe400078e02bc */
[----:B------:R1:W3:Y:S02]  /*7610*/  LDG.E.U16 R158, desc[UR4][R184.64] ;  /* 0x00000004b89e7981 */ /* 0x0002e4000c1e1500 */
[C---:B------:R-:W-:Y:S02]  /*7620*/  IMAD R220, R199.reuse, 0x2e, RZ ;  /* 0x0000002ec7dc7824 */ /* 0x040fe400078e02ff */
[C---:B0-----:R-:W-:Y:S01]  /*7630*/  IMAD R190, R199.reuse, 0x35, RZ ;  /* 0x00000035c7be7824 */ /* 0x041fe200078e02ff */
[----:B------:R0:W3:Y:S01]  /*7640*/  LDG.E.U16 R154, desc[UR4][R188.64] ;  /* 0x00000004bc9a7981 */ /* 0x0000e2000c1e1500 */
[----:B-1----:R-:W-:-:S02]  /*7650*/  IMAD R186, R199, 0x3d, RZ ;  /* 0x0000003dc7ba7824 */ /* 0x002fc400078e02ff */
[----:B------:R-:W-:-:S04]  /*7660*/  IMAD.WIDE R182, R192, 0x2, R204 ;  /* 0x00000002c0b67825 */ /* 0x000fc800078e02cc */
[----:B------:R-:W-:-:S04]  /*7670*/  IMAD.WIDE R184, R220, 0x2, R202 ;  /* 0x00000002dcb87825 */ /* 0x000fc800078e02ca */
[----:B------:R-:W-:-:S04]  /*7680*/  IMAD.WIDE R192, R190, 0x2, R202 ;  /* 0x00000002bec07825 */ /* 0x000fc800078e02ca */
[----:B------:R-:W-:-:S04]  /*7690*/  IMAD.WIDE R190, R190, 0x2, R204 ;  /* 0x00000002bebe7825 */ /* 0x000fc800078e02cc */
[----:B0-----:R-:W-:-:S04]  /*76a0*/  IMAD.WIDE R188, R186, 0x2, R202 ;  /* 0x00000002babc7825 */ /* 0x001fc800078e02ca */
[----:B------:R-:W-:-:S04]  /*76b0*/  IMAD.WIDE R186, R186, 0x2, R204 ;  /* 0x00000002baba7825 */ /* 0x000fc800078e02cc */
[----:B------:R-:W-:-:S04]  /*76c0*/  IMAD.WIDE R184, R2, 0x2, R184 ;  /* 0x0000000202b87825 */ /* 0x000fc800078e02b8 */
[C---:B------:R-:W-:Y:S01]  /*76d0*/  IMAD.WIDE R190, R2.reuse, 0x2, R190 ;  /* 0x0000000202be7825 */ /* 0x040fe200078e02be */
[----:B------:R0:W3:Y:S03]  /*76e0*/  LDG.E.U16 R210, desc[UR4][R184.64] ;  /* 0x00000004b8d27981 */ /* 0x0000e6000c1e1500 */
[C---:B------:R-:W-:Y:S01]  /*76f0*/  IMAD.WIDE R186, R2.reuse, 0x2, R186 ;  /* 0x0000000202ba7825 */ /* 0x040fe200078e02ba */
[----:B------:R1:W3:Y:S03]  /*7700*/  LDG.E.U16 R214, desc[UR4][R190.64] ;  /* 0x00000004bed67981 */ /* 0x0002e6000c1e1500 */
[C---:B------:R-:W-:Y:S01]  /*7710*/  IMAD.WIDE R188, R2.reuse, 0x2, R188 ;  /* 0x0000000202bc7825 */ /* 0x040fe200078e02bc */
[----:B------:R4:W-:Y:S03]  /*7720*/  STL [R1], R3 ;  /* 0x0000000301007387 */ /* 0x0009e60000100800 */
[----:B0-----:R-:W-:Y:S01]  /*7730*/  IMAD R184, R199, 0x36, RZ ;  /* 0x00000036c7b87824 */ /* 0x001fe200078e02ff */
[----:B------:R0:W3:Y:S01]  /*7740*/  LDG.E.U16 R218, desc[UR4][R188.64] ;  /* 0x00000004bcda7981 */ /* 0x0000e2000c1e1500 */
[----:B------:R-:W-:-:S04]  /*7750*/  IMAD.WIDE R182, R2, 0x2, R182 ;  /* 0x0000000202b67825 */ /* 0x000fc800078e02b6 */
[----:B------:R-:W-:Y:S01]  /*7760*/  IMAD.WIDE R192, R2, 0x2, R192 ;  /* 0x0000000202c07825 */ /* 0x000fe200078e02c0 */
[----:B------:R-:W3:Y:S03]  /*7770*/  LDG.E.U16 R206, desc[UR4][R182.64] ;  /* 0x00000004b6ce7981 */ /* 0x000ee6000c1e1500 */
[----:B-1----:R-:W-:Y:S01]  /*7780*/  IMAD.WIDE R190, R220, 0x2, R204 ;  /* 0x00000002dcbe7825 */ /* 0x002fe200078e02cc */
[----:B------:R-:W3:Y:S03]  /*7790*/  LDG.E.U16 R212, desc[UR4][R192.64] ;  /* 0x00000004c0d47981 */ /* 0x000ee6000c1e1500 */
[----:B----4-:R-:W-:Y:S01]  /*77a0*/  IMAD R3, R199, 0x2f, RZ ;  /* 0x0000002fc7037824 */ /* 0x010fe200078e02ff */
[----:B------:R1:W4:Y:S01]  /*77b0*/  LDG.E.U16 R220, desc[UR4][R186.64] ;  /* 0x00000004badc7981 */ /* 0x000322000c1e1500 */
[----:B0-----:R-:W-:-:S04]  /*77c0*/  IMAD.WIDE R188, R184, 0x2, R202 ;  /* 0x00000002b8bc7825 */ /* 0x001fc800078e02ca */
        /* <DEDUP_REMOVED lines=8> */
[C---:B------:R-:W-:Y:S01]  /*7850*/  IMAD.WIDE R192, R2.reuse, 0x2, R192 ;  /* 0x0000000202c07825 */ /* 0x040fe200078e02c0 */
[----:B------:R1:W4:Y:S03]  /*7860*/  LDG.E.U16 R236, desc[UR4][R184.64] ;  /* 0x00000004b8ec7981 */ /* 0x000326000c1e1500 */
[C---:B------:R-:W-:Y:S02]  /*7870*/  IMAD.WIDE R182, R2.reuse, 0x2, R182 ;  /* 0x0000000202b67825 */ /* 0x040fe400078e02b6 */
[----:B------:R-:W4:Y:S02]  /*7880*/  LDG.E.U16 R192, desc[UR4][R192.64] ;  /* 0x00000004c0c07981 */ /* 0x000f24000c1e1500 */
[----:B------:R-:W-:-:S02]  /*7890*/  IMAD.WIDE R188, R2, 0x2, R188 ;  /* 0x0000000202bc7825 */ /* 0x000fc400078e02bc */
[----:B------:R1:W4:Y:S02]  /*78a0*/  LDG.E.U16 R238, desc[UR4][R182.64] ;  /* 0x00000004b6ee7981 */ /* 0x000324000c1e1500 */
[----:B------:R-:W-:-:S04]  /*78b0*/  IMAD.WIDE R186, R2, 0x2, R186 ;  /* 0x0000000202ba7825 */ /* 0x000fc800078e02ba */
[C---:B0-----:R-:W-:Y:S01]  /*78c0*/  IMAD R190, R199.reuse, 0x37, RZ ;  /* 0x00000037c7be7824 */ /* 0x041fe200078e02ff */
[----:B------:R0:W4:Y:S01]  /*78d0*/  LDG.E.U16 R193, desc[UR4][R188.64] ;  /* 0x00000004bcc17981 */ /* 0x000122000c1e1500 */
[----:B-1----:R-:W-:Y:S02]  /*78e0*/  IMAD R184, R199, 0x3f, RZ ;  /* 0x0000003fc7b87824 */ /* 0x002fe400078e02ff */
[----:B------:R-:W-:Y:S01]  /*78f0*/  IMAD.WIDE R182, R3, 0x2, R204 ;  /* 0x0000000203b67825 */ /* 0x000fe200078e02cc */
[----:B------:R1:W4:Y:S04]  /*7900*/  LDG.E.U16 R240, desc[UR4][R186.64] ;  /* 0x00000004baf07981 */ /* 0x000328000c1e1500 */
[----:B------:R-:W3:Y:S01]  /*7910*/  LDL.LU R3, [R1+0x24] ;  /* 0x0000240001037983 */ /* 0x000ee20000300800 */
[----:B0-----:R-:W-:-:S03]  /*7920*/  IMAD.WIDE R188, R184, 0x2, R202 ;  /* 0x00000002b8bc7825 */ /* 0x001fc600078e02ca */
[----:B------:R0:W-:Y:S01]  /*7930*/  STL [R1+0x4e4], R202 ;  /* 0x0004e4ca01007387 */ /* 0x0001e20000100800 */
[----:B-1----:R-:W-:-:S04]  /*7940*/  IMAD.WIDE R186, R190, 0x2, R202 ;  /* 0x00000002beba7825 */ /* 0x002fc800078e02ca */
[--C-:B------:R-:W-:Y:S01]  /*7950*/  IMAD.WIDE R190, R190, 0x2, R204.reuse ;  /* 0x00000002bebe7825 */ /* 0x100fe200078e02cc */
[----:B0-----:R-:W4:Y:S03]  /*7960*/  LDL.LU R202, [R1+0x3c] ;  /* 0x00003c0001ca7983 */ /* 0x001f260000300800 */
[----:B------:R-:W-:Y:S01]  /*7970*/  IMAD.WIDE R184, R184, 0x2, R204 ;  /* 0x00000002b8b87825 */ /* 0x000fe200078e02cc */
[----:B------:R0:W-:Y:S04]  /*7980*/  STL [R1+0x4e0], R203 ;  /* 0x0004e0cb01007387 */ /* 0x0001e80000100800 */
[----:B0-----:R-:W4:Y:S04]  /*7990*/  LDL.LU R203, [R1] ;  /* 0x0000000001cb7983 */ /* 0x001f280000300800 */
[----:B------:R0:W-:Y:S04]  /*79a0*/  STL [R1+0x4ec], R204 ;  /* 0x0004eccc01007387 */ /* 0x0001e80000100800 */
[----:B0-----:R-:W4:Y:S04]  /*79b0*/  LDL.LU R204, [R1+0x20] ;  /* 0x0000200001cc7983 */ /* 0x001f280000300800 */
[----:B------:R0:W-:Y:S04]  /*79c0*/  STL [R1+0x4e8], R205 ;  /* 0x0004e8cd01007387 */ /* 0x0001e80000100800 */
[----:B0-----:R-:W4:Y:S01]  /*79d0*/  LDL.LU R205, [R1+0x40] ;  /* 0x0000400001cd7983 */ /* 0x001f220000300800 */
[----:B------:R-:W-:-:S03]  /*79e0*/  IMAD.WIDE R182, R2, 0x2, R182 ;  /* 0x0000000202b67825 */ /* 0x000fc600078e02b6 */
[----:B------:R0:W-:Y:S01]  /*79f0*/  STL [R1+0x4f0], R2 ;  /* 0x0004f00201007387 */ /* 0x0001e20000100800 */
[----:B------:R-:W-:-:S03]  /*7a00*/  IMAD.WIDE R186, R2, 0x2, R186 ;  /* 0x0000000202ba7825 */ /* 0x000fc600078e02ba */
[----:B------:R-:W4:Y:S01]  /*7a10*/  LDG.E.U16 R182, desc[UR4][R182.64] ;  /* 0x00000004b6b67981 */ /* 0x000f22000c1e1500 */
[----:B------:R-:W-:-:S03]  /*7a20*/  IMAD.WIDE R190, R2, 0x2, R190 ;  /* 0x0000000202be7825 */ /* 0x000fc600078e02be */
[----:B------:R-:W4:Y:S01]  /*7a30*/  LDG.E.U16 R186, desc[UR4][R186.64] ;  /* 0x00000004baba7981 */ /* 0x000f22000c1e1500 */
[----:B------:R-:W-:-:S03]  /*7a40*/  IMAD.WIDE R188, R2, 0x2, R188 ;  /* 0x0000000202bc7825 */ /* 0x000fc600078e02bc */
[----:B------:R1:W4:Y:S01]  /*7a50*/  LDG.E.U16 R190, desc[UR4][R190.64] ;  /* 0x00000004bebe7981 */ /* 0x000322000c1e1500 */
[----:B------:R-:W-:Y:S02]  /*7a60*/  IMAD.WIDE R184, R2, 0x2, R184 ;  /* 0x0000000202b87825 */ /* 0x000fe400078e02b8 */
[----:B0-----:R-:W1:Y:S01]  /*7a70*/  S2R R2, SR_TID.X ;  /* 0x0000000000027919 */ /* 0x001e620000002100 */
[----:B------:R0:W4:Y:S04]  /*7a80*/  LDG.E.U16 R188, desc[UR4][R188.64] ;  /* 0x00000004bcbc7981 */ /* 0x000128000c1e1500 */
[----:B------:R-:W4:Y:S01]  /*7a90*/  LDG.E.U16 R183, desc[UR4][R184.64] ;  /* 0x00000004b8b77981 */ /* 0x000f22000c1e1500 */
[C---:B-1----:R-:W-:Y:S02]  /*7aa0*/  LOP3.LUT R191, R2.reuse, 0xc0, RZ, 0xc0, !PT ;  /* 0x000000c002bf7812 */ /* 0x042fe400078ec0ff */
[----:B------:R-:W-:-:S05]  /*7ab0*/  LOP3.LUT R187, R2, 0x3f, RZ, 0xc0, !PT ;  /* 0x0000003f02bb7812 */ /* 0x000fca00078ec0ff */
[----:B------:R-:W-:-:S05]  /*7ac0*/  IMAD R187, R191, 0x40, R187 ;  /* 0x00000040bfbb7824 */ /* 0x000fca00078e02bb */
[----:B------:R-:W-:-:S05]  /*7ad0*/  SHF.L.U32 R187, R187, 0x1, RZ ;  /* 0x00000001bbbb7819 */ /* 0x000fca00000006ff */
[C---:B0-----:R-:W-:Y:S01]  /*7ae0*/  IMAD.IADD R189, R0.reuse, 0x1, R187 ;  /* 0x0000000100bd7824 */ /* 0x041fe200078e02bb */
[----:B------:R-:W-:Y:S06]  /*7af0*/  BAR.SYNC.DEFER_BLOCKING 0x0 ;  /* 0x0000000000007b1d */ /* 0x000fec0000010000 */
[----:B------:R0:W-:Y:S02]  /*7b00*/  STS.U16 [R189+0x11000], R11 ;  /* 0x0110000bbd007388 */ /* 0x0001e40000000400 */
[C---:B0-----:R-:W-:Y:S02]  /*7b10*/  LOP3.LUT R11, R187.reuse, 0x10, RZ, 0x3c, !PT ;  /* 0x00000010bb0b7812 */ /* 0x041fe400078e3cff */
[----:B------:R-:W-:Y:S03]  /*7b20*/  STS.U16 [R189+0x18400], R252 ;  /* 0x018400fcbd007388 */ /* 0x000fe60000000400 */
[----:B------:R-:W-:Y:S01]  /*7b30*/  IMAD.IADD R11, R0, 0x1, R11 ;  /* 0x00000001000b7824 */ /* 0x000fe200078e020b */
[----:B------:R-:W-:Y:S04]  /*7b40*/  STS.U16 [R189+0x10800], R234 ;  /* 0x010800eabd007388 */ /* 0x000fe80000000400 */
[----:B------:R-:W-:Y:S04]  /*7b50*/  STS.U16 [R189+0x18800], R233 ;  /* 0x018800e9bd007388 */ /* 0x000fe80000000400 */
[----:B------:R-:W-:Y:S04]  /*7b60*/  STS.U16 [R189+0x10c00], R215 ;  /* 0x010c00d7bd007388 */ /* 0x000fe80000000400 */
        /* <DEDUP_REMOVED lines=8> */
[----:B---3--:R0:W-:Y:S04]  /*7bf0*/  STS.U16 [R189+0x10000], R3 ;  /* 0x01000003bd007388 */ /* 0x0081e80000000400 */
[----:B0-----:R-:W2:Y:S04]  /*7c00*/  LDL.LU R3, [R1+0x53c] ;  /* 0x00053c0001037983 */ /* 0x001ea80000300800 */
[----:B----4-:R-:W-:Y:S04]  /*7c10*/  STS.U16 [R189+0x10400], R203 ;  /* 0x010400cbbd007388 */ /* 0x010fe80000000400 */
[----:B------:R0:W-:Y:S04]  /*7c20*/  STS.U16 [R189+0x18000], R204 ;  /* 0x018000ccbd007388 */ /* 0x0001e80000000400 */
[----:B------:R-:W-:Y:S04]  /*7c30*/  STS.U16 [R11+0x18080], R202 ;  /* 0x018080ca0b007388 */ /* 0x000fe80000000400 */
[----:B0-----:R-:W3:Y:S04]  /*7c40*/  LDL.LU R204, [R1+0x38] ;  /* 0x0000380001cc7983 */ /* 0x001ee80000300800 */
[----:B------:R-:W4:Y:S04]  /*7c50*/  LDL.LU R203, [R1+0x34] ;  /* 0x0000340001cb7983 */ /* 0x000f280000300800 */
[----:B------:R0:W-:Y:S04]  /*7c60*/  STS.U16 [R11+0x10080], R205 ;  /* 0x010080cd0b007388 */ /* 0x0001e80000000400 */
[----:B0-----:R-:W2:Y:S04]  /*7c70*/  LDL.LU R205, [R1+0x30] ;  /* 0x0000300001cd7983 */ /* 0x001ea80000300800 */
[----:B------:R-:W2:Y:S01]  /*7c80*/  LDL.LU R202, [R1+0x2c] ;  /* 0x00002c0001ca7983 */ /* 0x000ea20000300800 */
[----:B------:R-:W-:-:S02]  /*7c90*/  LOP3.LUT R4, R187, 0x20, RZ, 0x3c, !PT ;  /* 0x00000020bb047812 */ /* 0x000fc400078e3cff */
[----:B------:R-:W-:-:S03]  /*7ca0*/  LOP3.LUT R5, R187, 0x30, RZ, 0x3c, !PT ;  /* 0x00000030bb057812 */ /* 0x000fc600078e3cff */
[C---:B------:R-:W-:Y:S01]  /*7cb0*/  IMAD.IADD R4, R0.reuse, 0x1, R4 ;  /* 0x0000000100047824 */ /* 0x040fe200078e0204 */
[----:B------:R-:W-:Y:S01]  /*7cc0*/  IADD3 R5, R0, R5, RZ ;  /* 0x0000000500057210 */ /* 0x000fe20007ffe0ff */
        /* <DEDUP_REMOVED lines=28> */
[----:B---3--:R0:W-:Y:S04]  /*7e90*/  STS.U16 [R4+0x10100], R204 ;  /* 0x010100cc04007388 */ /* 0x0081e80000000400 */
[----:B----4-:R1:W-:Y:S04]  /*7ea0*/  STS.U16 [R4+0x18100], R203 ;  /* 0x018100cb04007388 */ /* 0x0103e80000000400 */
[----:B0-----:R-:W3:Y:S04]  /*7eb0*/  LDL.LU R204, [R1+0x28] ;  /* 0x0000280001cc7983 */ /* 0x001ee80000300800 */
[----:B-1----:R-:W4:Y:S04]  /*7ec0*/  LDL.LU R203, [R1+0x1c] ;  /* 0x00001c0001cb7983 */ /* 0x002f280000300800 */
[----:B--2---:R0:W-:Y:S04]  /*7ed0*/  STS.U16 [R5+0x10180], R205 ;  /* 0x010180cd05007388 */ /* 0x0041e80000000400 */
[----:B------:R1:W-:Y:S04]  /*7ee0*/  STS.U16 [R5+0x18180], R202 ;  /* 0x018180ca05007388 */ /* 0x0003e80000000400 */
[----:B0-----:R-:W2:Y:S04]  /*7ef0*/  LDL.LU R205, [R1+0x18] ;  /* 0x0000180001cd7983 */ /* 0x001ea80000300800 */
[----:B-1----:R-:W2:Y:S01]  /*7f00*/  LDL.LU R202, [R1+0x14] ;  /* 0x0000140001ca7983 */ /* 0x002ea20000300800 */
[----:B------:R-:W-:-:S03]  /*7f10*/  LOP3.LUT R4, R187, 0x40, RZ, 0x3c, !PT ;  /* 0x00000040bb047812 */ /* 0x000fc600078e3cff */
        /* <DEDUP_REMOVED lines=13> */
[----:B------:R0:W-:Y:S01]  /*7ff0*/  STS.U16 [R5+0x19d80], R159 ;  /* 0x019d809f05007388 */ /* 0x0001e20000000400 */
[----:B------:R-:W-:Y:S01]  /*8000*/  IMAD.IADD R4, R0, 0x1, R4 ;  /* 0x0000000100047824 */ /* 0x000fe200078e0204 */
[----:B0-----:R-:W-:-:S04]  /*8010*/  LOP3.LUT R5, R187, 0x50, RZ, 0x3c, !PT ;  /* 0x00000050bb057812 */ /* 0x001fc800078e3cff */
[----:B------:R-:W-:Y:S01]  /*8020*/  STS.U16 [R4+0x10600], R245 ;  /* 0x010600f504007388 */ /* 0x000fe20000000400 */
[----:B------:R-:W-:-:S03]  /*8030*/  IMAD.IADD R5, R0, 0x1, R5 ;  /* 0x0000000100057824 */ /* 0x000fc600078e0205 */
        /* <DEDUP_REMOVED lines=18> */
[----:B0-----:R-:W2:Y:S01]  /*8160*/  LDL.LU R202, [R1+0x8] ;  /* 0x0000080001ca7983 */ /* 0x001ea20000300800 */
[----:B------:R-:W-:-:S02]  /*8170*/  LOP3.LUT R4, R187, 0x60, RZ, 0x3c, !PT ;  /* 0x00000060bb047812 */ /* 0x000fc400078e3cff */
[----:B------:R-:W-:-:S03]  /*8180*/  LOP3.LUT R187, R187, 0x70, RZ, 0x3c, !PT ;  /* 0x00000070bbbb7812 */ /* 0x000fc600078e3cff */
[C---:B------:R-:W-:Y:S01]  /*8190*/  IMAD.IADD R4, R0.reuse, 0x1, R4 ;  /* 0x0000000100047824 */ /* 0x040fe200078e0204 */
[C---:B------:R-:W-:Y:S01]  /*81a0*/  IADD3 R187, R0.reuse, R187, RZ ;  /* 0x000000bb00bb7210 */ /* 0x040fe20007ffe0ff */
        /* <DEDUP_REMOVED lines=28> */
[----:B------:R-:W-:Y:S01]  /*8370*/  STS.U16 [R4+0x19f00], R240 ;  /* 0x019f00f004007388 */ /* 0x000fe20000000400 */
[----:B0-----:R-:W-:-:S05]  /*8380*/  VIADD R5, R0, 0x10000 ;  /* 0x0001000000057836 */ /* 0x001fca0000000000 */
[----:B------:R-:W-:-:S04]  /*8390*/  SHF.R.U32.HI R5, RZ, 0x4, R5 ;  /* 0x00000004ff057819 */ /* 0x000fc80000011605 */
[----:B------:R-:W-:-:S04]  /*83a0*/  SGXT.U32 R5, R5, 0xe ;  /* 0x0000000e0505781a */ /* 0x000fc80000000000 */
[----:B------:R-:W-:Y:S01]  /*83b0*/  R2UR UR58, R5 ;  /* 0x00000000053a72ca */ /* 0x000fe200000e0000 */
[----:B------:R-:W-:Y:S01]  /*83c0*/  UMOV UR59, 0x40000040 ;  /* 0x40000040003b7882 */ /* 0x000fe20000000000 */
[----:B---3--:R-:W-:Y:S04]  /*83d0*/  STS.U16 [R4+0x10300], R204 ;  /* 0x010300cc04007388 */ /* 0x008fe80000000400 */
[----:B----4-:R-:W-:Y:S04]  /*83e0*/  STS.U16 [R4+0x18300], R203 ;  /* 0x018300cb04007388 */ /* 0x010fe80000000400 */
[----:B------:R0:W-:Y:S04]  /*83f0*/  STS.U16 [R187+0x18380], R3 ;  /* 0x01838003bb007388 */ /* 0x0001e80000000400 */
        /* <DEDUP_REMOVED lines=15> */
[----:B------:R2:W-:Y:S06]  /*84f0*/  MEMBAR.ALL.CTA ;  /* 0x0000000000007992 */ /* 0x0005ec0000008000 */
[----:B--2---:R-:W2:Y:S01]  /*8500*/  FENCE.VIEW.ASYNC.S ;  /* 0x00000000000073c6 */ /* 0x004ea20000000000 */
[----:B------:R-:W-:Y:S01]  /*8510*/  MOV R184, UR5 ;  /* 0x0000000500b87c02 */ /* 0x000fe20008000f00 */
[----:B------:R-:W-:Y:S01]  /*8520*/  UIADD3.64 UR6, UR18, 0x2, URZ ;  /* 0x0000000212067897 */ /* 0x000fe2000fffe03f */
[----:B------:R-:W-:Y:S01]  /*8530*/  MOV R185, UR4 ;  /* 0x0000000400b97c02 */ /* 0x000fe20008000f00 */
[----:B------:R-:W-:Y:S01]  /*8540*/  UIADD3.64 UR52, UR16, 0x100, URZ ;  /* 0x0000010010347897 */ /* 0x000fe2000fffe03f */
[----:B0-----:R-:W3:Y:S01]  /*8550*/  LDL.LU R3, [R1+0x538] ;  /* 0x0005380001037983 */ /* 0x001ee20000300800 */
[----:B--2---:R-:W-:Y:S01]  /*8560*/  BAR.SYNC.DEFER_BLOCKING 0x0 ;  /* 0x0000000000007b1d */ /* 0x004fe20000010000 */
[----:B------:R-:W-:-:S02]  /*8570*/  UIADD3.64 UR4, UR16, 0x80, URZ ;  /* 0x0000008010047897 */ /* 0x000fc4000fffe03f */
[----:B------:R-:W-:Y:S02]  /*8580*/  UIADD3.64 UR54, UR18, 0x4, URZ ;  /* 0x0000000412367897 */ /* 0x000fe4000fffe03f */
[----:B------:R-:W-:Y:S02]  /*8590*/  UIADD3.64 UR48, UR16, 0x180, URZ ;  /* 0x0000018010307897 */ /* 0x000fe4000fffe03f */
[----:B------:R-:W-:Y:S01]  /*85a0*/  UIADD3.64 UR50, UR18, 0x1fe, URZ ;  /* 0x000001fe12327897 */ /* 0x000fe2000fffe03f */
[----:B------:R-:W2:Y:S01]  /*85b0*/  LDL.LU R16, [R1+0x70] ;  /* 0x0000700001107983 */ /* 0x000ea20000300800 */
[----:B------:R-:W-:Y:S02]  /*85c0*/  UIADD3.64 UR44, UR16, 0x200, URZ ;  /* 0x00000200102c7897 */ /* 0x000fe4000fffe03f */
[----:B------:R-:W-:Y:S01]  /*85d0*/  UIADD3.64 UR46, UR18, 0x200, URZ ;  /* 0x00000200122e7897 */ /* 0x000fe2000fffe03f */
[----:B------:R-:W4:Y:S04]  /*85e0*/  LDL.LU R6, [R1+0x6c] ;  /* 0x00006c0001067983 */ /* 0x000f280000300800 */
[----:B------:R-:W3:Y:S04]  /*85f0*/  LDL.LU R213, [R1+0x68] ;  /* 0x0000680001d57983 */ /* 0x000ee80000300800 */
[----:B------:R-:W3:Y:S01]  /*8600*/  LDL.LU R215, [R1+0x64] ;  /* 0x0000640001d77983 */ /* 0x000ee20000300800 */
[----:B-1----:R-:W-:-:S03]  /*8610*/  WARPGROUP.ARRIVE ;  /* 0x00000000000079c5 */ /* 0x002fc60000000000 */
[----:B------:R-:W3:Y:S04]  /*8620*/  LDL.LU R233, [R1+0x60] ;  /* 0x0000600001e97983 */ /* 0x000ee80000300800 */
[----:B------:R-:W3:Y:S01]  /*8630*/  LDL.LU R234, [R1+0x5c] ;  /* 0x00005c0001ea7983 */ /* 0x000ee20000300800 */
[----:B------:R-:W-:Y:S03]  /*8640*/  HGMMA.64x32x16.F32 R168, gdesc[UR56].tnspA, RZ, !UPT ;  /* 0x2060000038a879f0 */ /* 0x000fe6000c7008ff */
[----:B------:R-:W3:Y:S04]  /*8650*/  LDL.LU R252, [R1+0x58] ;  /* 0x0000580001fc7983 */ /* 0x000ee80000300800 */
[----:B------:R-:W3:Y:S04]  /*8660*/  LDL.LU R205, [R1+0x54] ;  /* 0x0000540001cd7983 */ /* 0x000ee80000300800 */
[----:B------:R-:W3:Y:S04]  /*8670*/  LDL.LU R204, [R1+0x50] ;  /* 0x0000500001cc7983 */ /* 0x000ee80000300800 */
[----:B------:R-:W3:Y:S04]  /*8680*/  LDL.LU R203, [R1+0x4c] ;  /* 0x00004c0001cb7983 */ /* 0x000ee80000300800 */
[----:B------:R-:W3:Y:S01]  /*8690*/  LDL.LU R202, [R1+0x48] ;  /* 0x0000480001ca7983 */ /* 0x000ee20000300800 */
[----:B------:R-:W-:Y:S04]  /*86a0*/  HGMMA.64x32x16.F32 R168, gdesc[UR16].tnspA, R168 ;  /* 0x2060000010a879f0 */ /* 0x000fe800087008a8 */
[----:B------:R-:W-:Y:S04]  /*86b0*/  HGMMA.64x32x16.F32 R168, gdesc[UR4].tnspA, R168 ;  /* 0x2060000004a879f0 */ /* 0x000fe800087008a8 */
[----:B------:R-:W-:Y:S04]  /*86c0*/  HGMMA.64x32x16.F32 R168, gdesc[UR52].tnspA, R168 ;  /* 0x2060000034a879f0 */ /* 0x000fe800087008a8 */
[----:B------:R-:W-:Y:S01]  /*86d0*/  HGMMA.64x32x16.F32 R168, gdesc[UR48].tnspA, R168 ;  /* 0x2060000030a879f0 */ /* 0x000fe200087008a8 */
[----:B------:R-:W-:-:S02]  /*86e0*/  UIADD3.64 UR4, UR16, 0x280, URZ ;  /* 0x0000028010047897 */ /* 0x000fc4000fffe03f */
[----:B------:R-:W-:Y:S01]  /*86f0*/  UIADD3.64 UR6, UR18, 0x202, URZ ;  /* 0x0000020212067897 */ /* 0x000fe2000fffe03f */
[----:B------:R-:W-:Y:S01]  /*8700*/  HGMMA.64x32x16.F32 R168, gdesc[UR44].tnspA, R168 ;  /* 0x206000002ca879f0 */ /* 0x000fe200087008a8 */
[----:B------:R-:W-:Y:S02]  /*8710*/  UIADD3.64 UR52, UR16, 0x300, URZ ;  /* 0x0000030010347897 */ /* 0x000fe4000fffe03f */
[----:B------:R-:W-:-:S05]  /*8720*/  UIADD3.64 UR54, UR18, 0x204, URZ ;  /* 0x0000020412367897 */ /* 0x000fca000fffe03f */
[----:B------:R-:W-:Y:S01]  /*8730*/  HGMMA.64x32x16.F32 R168, gdesc[UR4].tnspA, R168 ;  /* 0x2060000004a879f0 */ /* 0x000fe200087008a8 */
[----:B------:R-:W-:Y:S02]  /*8740*/  UIADD3.64 UR48, UR16, 0x380, URZ ;  /* 0x0000038010307897 */ /* 0x000fe4000fffe03f */
        /* <DEDUP_REMOVED lines=16> */
[----:B------:R-:W-:Y:S04]  /*8850*/  HGMMA.64x32x16.F32 R168, gdesc[UR48].tnspA, R168 ;  /* 0x2060000030a879f0 */ /* 0x000fe800087008a8 */
[----:B------:R-:W-:Y:S01]  /*8860*/  HGMMA.64x32x16.F32 R168, gdesc[UR44].tnspA, R168 ;  /* 0x206000002ca879f0 */ /* 0x000fe200087008a8 */
[----:B------:R-:W-:Y:S02]  /*8870*/  UIADD3.64 UR44, UR16, 0x680, URZ ;  /* 0x00000680102c7897 */ /* 0x000fe4000fffe03f */
[----:B------:R-:W-:Y:S02]  /*8880*/  UIADD3.64 UR46, UR18, 0x602, URZ ;  /* 0x00000602122e7897 */ /* 0x000fe4000fffe03f */
        /* <DEDUP_REMOVED lines=12> */
[----:B------:R-:W-:Y:S01]  /*8950*/  UMOV UR60, UR48 ;  /* 0x00000030003c7c82 */ /* 0x000fe20008000000 */
[----:B------:R-:W-:Y:S01]  /*8960*/  UMOV UR61, UR49 ;  /* 0x00000031003d7c82 */ /* 0x000fe20008000000 */
[----:B------:R-:W-:Y:S02]  /*8970*/  UIADD3.64 UR48, UR16, 0x900, URZ ;  /* 0x0000090010307897 */ /* 0x000fe4000fffe03f */
[----:B------:R-:W-:-:S03]  /*8980*/  UIADD3.64 UR50, UR18, 0x804, URZ ;  /* 0x0000080412327897 */ /* 0x000fc6000fffe03f */
[----:B------:R-:W-:Y:S01]  /*8990*/  HGMMA.64x32x16.F32 R168, gdesc[UR4].tnspA, R168 ;  /* 0x2060000004a879f0 */ /* 0x000fe200087008a8 */
[----:B------:R-:W-:Y:S02]  /*89a0*/  UIADD3.64 UR52, UR16, 0x980, URZ ;  /* 0x0000098010347897 */ /* 0x000fe4000fffe03f */
[----:B------:R-:W-:-:S03]  /*89b0*/  UIADD3.64 UR54, UR18, 0x9fe, URZ ;  /* 0x000009fe12367897 */ /* 0x000fc6000fffe03f */
[----:B------:R-:W-:Y:S06]  /*89c0*/  HGMMA.64x32x16.F32 R168, gdesc[UR48].tnspA, R168 ;  /* 0x2060000030a879f0 */ /* 0x000fec00087008a8 */
[----:B------:R-:W-:Y:S04]  /*89d0*/  HGMMA.64x32x16.F32 R168, gdesc[UR52].tnspA, R168 ;  /* 0x2060000034a879f0 */ /* 0x000fe800087008a8 */
[----:B------:R-:W-:Y:S04]  /*89e0*/  HGMMA.64x32x16.F32 R168, gdesc[UR12].tnspA, R168 ;  /* 0x206000000ca879f0 */ /* 0x000fe800087008a8 */
[----:B------:R-:W-:Y:S04]  /*89f0*/  HGMMA.64x32x16.F32 R168, gdesc[UR8].tnspA, R168 ;  /* 0x2060000008a879f0 */ /* 0x000fe800087008a8 */
[----:B------:R-:W-:Y:S04]  /*8a00*/  HGMMA.64x32x16.F32 R168, gdesc[UR20].tnspA, R168 ;  /* 0x2060000014a879f0 */ /* 0x000fe800087008a8 */
[----:B------:R-:W-:Y:S04]  /*8a10*/  HGMMA.64x32x16.F32 R168, gdesc[UR24].tnspA, R168 ;  /* 0x2060000018a879f0 */ /* 0x000fe800087008a8 */
[----:B------:R-:W-:Y:S04]  /*8a20*/  HGMMA.64x32x16.F32 R168, gdesc[UR28].tnspA, R168 ;  /* 0x206000001ca879f0 */ /* 0x000fe800087008a8 */
[----:B------:R-:W-:Y:S04]  /*8a30*/  HGMMA.64x32x16.F32 R168, gdesc[UR32].tnspA, R168 ;  /* 0x2060000020a879f0 */ /* 0x000fe800087008a8 */
[----:B------:R-:W-:Y:S01]  /*8a40*/  HGMMA.64x32x16.F32 R168, gdesc[UR36].tnspA, R168 ;  /* 0x2060000024a879f0 */ /* 0x000fe200087008a8 */
[----:B--2---:R-:W-:-:S02]  /*8a50*/  R2UR UR47, R16 ;  /* 0x00000000102f72ca */ /* 0x004fc400000e0000 */
[----:B----4-:R-:W-:Y:S02]  /*8a60*/  R2UR UR46, R6 ;  /* 0x00000000062e72ca */ /* 0x010fe400000e0000 */
[----:B---3--:R-:W-:Y:S02]  /*8a70*/  R2UR UR45, R213 ;  /* 0x00000000d52d72ca */ /* 0x008fe400000e0000 */
[----:B------:R-:W-:Y:S01]  /*8a80*/  R2UR UR44, R215 ;  /* 0x00000000d72c72ca */ /* 0x000fe200000e0000 */
[----:B------:R-:W-:Y:S01]  /*8a90*/  HGMMA.64x32x16.F32 R168, gdesc[UR40].tnspA, R168 ;  /* 0x2060000028a879f0 */ /* 0x000fe200087008a8 */
[----:B------:R-:W-:Y:S01]  /*8aa0*/  UMOV UR58, UR48 ;  /* 0x00000030003a7c82 */ /* 0x000fe20008000000 */
[----:B------:R-:W-:Y:S01]  /*8ab0*/  UMOV UR59, UR49 ;  /* 0x00000031003b7c82 */ /* 0x000fe20008000000 */
[----:B------:R-:W-:Y:S02]  /*8ac0*/  R2UR UR51, R233 ;  /* 0x00000000e93372ca */ /* 0x000fe400000e0000 */
[----:B------:R-:W-:-:S02]  /*8ad0*/  R2UR UR50, R234 ;  /* 0x00000000ea3272ca */ /* 0x000fc400000e0000 */
[----:B------:R-:W-:Y:S02]  /*8ae0*/  R2UR UR49, R252 ;  /* 0x00000000fc3172ca */ /* 0x000fe400000e0000 */
[----:B------:R-:W-:-:S03]  /*8af0*/  R2UR UR48, R205 ;  /* 0x00000000cd3072ca */ /* 0x000fc600000e0000 */
[----:B------:R-:W-:Y:S01]  /*8b00*/  HGMMA.64x32x16.F32 R168, gdesc[UR44].tnspA, R168 ;  /* 0x206000002ca879f0 */ /* 0x000fe200087008a8 */
[----:B------:R-:W-:Y:S01]  /*8b10*/  UMOV UR6, UR4 ;  /* 0x0000000400067c82 */ /* 0x000fe20008000000 */
[----:B------:R-:W-:Y:S01]  /*8b20*/  UMOV UR7, UR5 ;  /* 0x0000000500077c82 */ /* 0x000fe20008000000 */
[----:B------:R-:W-:Y:S01]  /*8b30*/  UMOV UR4, UR52 ;  /* 0x0000003400047c82 */ /* 0x000fe20008000000 */
[----:B------:R-:W-:Y:S01]  /*8b40*/  UMOV UR5, UR53 ;  /* 0x0000003500057c82 */ /* 0x000fe20008000000 */
[----:B------:R-:W-:Y:S02]  /*8b50*/  R2UR UR55, R204 ;  /* 0x00000000cc3772ca */ /* 0x000fe400000e0000 */
[----:B------:R-:W-:Y:S02]  /*8b60*/  R2UR UR54, R203 ;  /* 0x00000000cb3672ca */ /* 0x000fe400000e0000 */
[----:B------:R-:W-:Y:S02]  /*8b70*/  R2UR UR53, R202 ;  /* 0x00000000ca3572ca */ /* 0x000fe400000e0000 */
[----:B------:R-:W-:Y:S01]  /*8b80*/  R2UR UR52, R3 ;  /* 0x00000000033472ca */ /* 0x000fe200000e0000 */
[----:B------:R-:W-:Y:S01]  /*8b90*/  HGMMA.64x32x16.F32 R168, gdesc[UR48].tnspA, R168 ;  /* 0x2060000030a879f0 */ /* 0x000fe200087008a8 */
[----:B------:R-:W-:Y:S01]  /*8ba0*/  MOV R12, UR51 ;  /* 0x00000033000c7c02 */ /* 0x000fe20008000f00 */
[----:B------:R-:W2:Y:S01]  /*8bb0*/  LDL.LU R3, [R1+0x534] ;  /* 0x0005340001037983 */ /* 0x000ea20000300800 */
[----:B------:R-:W-:Y:S01]  /*8bc0*/  MOV R13, UR50 ;  /* 0x00000032000d7c02 */ /* 0x000fe20008000f00 */
[----:B------:R-:W-:Y:S01]  /*8bd0*/  UIADD3.64 UR50, UR18, 0xfe, URZ ;  /* 0x000000fe12327897 */ /* 0x000fe2000fffe03f */
[----:B------:R-:W-:Y:S01]  /*8be0*/  MOV R14, UR49 ;  /* 0x00000031000e7c02 */ /* 0x000fe20008000f00 */
[----:B------:R-:W-:Y:S01]  /*8bf0*/  UMOV UR49, UR57 ;  /* 0x0000003900317c82 */ /* 0x000fe20008000000 */
[----:B------:R-:W-:Y:S01]  /*8c00*/  MOV R15, UR48 ;  /* 0x00000030000f7c02 */ /* 0x000fe20008000f00 */
[----:B------:R-:W-:Y:S01]  /*8c10*/  UMOV UR48, UR56 ;  /* 0x0000003800307c82 */ /* 0x000fe20008000000 */
[----:B------:R-:W-:Y:S01]  /*8c20*/  MOV R8, UR15 ;  /* 0x0000000f00087c02 */ /* 0x000fe20008000f00 */
[----:B------:R-:W2:Y:S01]  /*8c30*/  LDL.64 R212, [R1+0x4c8] ;  /* 0x0004c80001d47983 */ /* 0x000ea20000100a00 */
[----:B------:R-:W-:Y:S01]  /*8c40*/  MOV R9, UR14 ;  /* 0x0000000e00097c02 */ /* 0x000fe20008000f00 */
[----:B------:R-:W-:Y:S01]  /*8c50*/  HGMMA.64x32x16.F32 R168, gdesc[UR52].tnspA, R168 ;  /* 0x2060000034a879f0 */ /* 0x000fe200087008a8 */
[----:B------:R-:W-:Y:S01]  /*8c60*/  MOV R10, UR13 ;  /* 0x0000000d000a7c02 */ /* 0x000fe20008000f00 */
[----:B------:R-:W3:Y:S02]  /*8c70*/  LDL.64 R210, [R1+0x4c0] ;  /* 0x0004c00001d27983 */ /* 0x000ee40000100a00 */
[----:B------:R-:W-:Y:S01]  /*8c80*/  HGMMA.64x32x16.F32 R152, gdesc[UR48].tnspA, RZ, !UPT ;  /* 0x20600000309879f0 */ /* 0x000fe2000c7008ff */
[----:B------:R-:W-:Y:S01]  /*8c90*/  UIADD3.64 UR14, UR18, 0x100, URZ ;  /* 0x00000100120e7897 */ /* 0x000fe2000fffe03f */
[----:B------:R-:W-:Y:S01]  /*8ca0*/  MOV R11, UR12 ;  /* 0x0000000c000b7c02 */ /* 0x000fe20008000f00 */
[----:B------:R-:W-:Y:S01]  /*8cb0*/  UMOV UR12, UR16 ;  /* 0x00000010000c7c82 */ /* 0x000fe20008000000 */
[----:B------:R-:W-:Y:S01]  /*8cc0*/  UMOV UR13, UR17 ;  /* 0x00000011000d7c82 */ /* 0x000fe20008000000 */
[----:B------:R-:W-:Y:S01]  /*8cd0*/  MOV R4, UR7 ;  /* 0x0000000700047c02 */ /* 0x000fe20008000f00 */
[----:B------:R-:W4:Y:S01]  /*8ce0*/  LDL.64 R204, [R1+0x4b8] ;  /* 0x0004b80001cc7983 */ /* 0x000f220000100a00 */
[----:B------:R-:W-:Y:S01]  /*8cf0*/  MOV R5, UR6 ;  /* 0x0000000600057c02 */ /* 0x000fe20008000f00 */
[----:B------:R-:W-:Y:S01]  /*8d00*/  UIADD3.64 UR6, UR16, 0x80, URZ ;  /* 0x0000008010067897 */ /* 0x000fe2000fffe03f */
[----:B------:R-:W-:Y:S01]  /*8d10*/  MOV R16, UR55 ;  /* 0x0000003700107c02 */ /* 0x000fe20008000f00 */
[----:B------:R-:W3:Y:S01]  /*8d20*/  LDL.64 R22, [R1+0x4b0] ;  /* 0x0004b00001167983 */ /* 0x000ee20000100a00 */
[----:B------:R-:W-:-:S02]  /*8d30*/  MOV R17, UR54 ;  /* 0x0000003600117c02 */ /* 0x000fc40008000f00 */
[----:B------:R-:W-:Y:S01]  /*8d40*/  MOV R18, UR53 ;  /* 0x0000003500127c02 */ /* 0x000fe20008000f00 */
[----:B------:R-:W3:Y:S01]  /*8d50*/  LDL.64 R20, [R1+0x4a8] ;  /* 0x0004a80001147983 */ /* 0x000ee20000100a00 */
[----:B------:R-:W-:Y:S02]  /*8d60*/  MOV R19, UR52 ;  /* 0x0000003400137c02 */ /* 0x000fe40008000f00 */
[----:B------:R-:W-:Y:S01]  /*8d70*/  MOV R6, UR5 ;  /* 0x0000000500067c02 */ /* 0x000fe20008000f00 */
[----:B------:R-:W3:Y:S01]  /*8d80*/  LDL.64 R214, [R1+0x4a0] ;  /* 0x0004a00001d67983 */ /* 0x000ee20000100a00 */
[----:B------:R-:W-:-:S03]  /*8d90*/  MOV R7, UR4 ;  /* 0x0000000400077c02 */ /* 0x000fc60008000f00 */
[----:B------:R-:W3:Y:S04]  /*8da0*/  LDL.64 R208, [R1+0x498] ;  /* 0x0004980001d07983 */ /* 0x000ee80000100a00 */
[----:B------:R-:W3:Y:S04]  /*8db0*/  LDL.64 R206, [R1+0x490] ;  /* 0x0004900001ce7983 */ /* 0x000ee80000100a00 */
[----:B------:R-:W3:Y:S04]  /*8dc0*/  LDL.64 R202, [R1+0x488] ;  /* 0x0004880001ca7983 */ /* 0x000ee80000100a00 */
[----:B------:R-:W3:Y:S04]  /*8dd0*/  LDL.64 R200, [R1+0x480] ;  /* 0x0004800001c87983 */ /* 0x000ee80000100a00 */
[----:B------:R-:W3:Y:S04]  /*8de0*/  LDL.64 R218, [R1+0x478] ;  /* 0x0004780001da7983 */ /* 0x000ee80000100a00 */
[----:B------:R-:W3:Y:S01]  /*8df0*/  LDL.64 R216, [R1+0x440] ;  /* 0x0004400001d87983 */ /* 0x000ee20000100a00 */
[----:B------:R-:W-:Y:S01]  /*8e00*/  HGMMA.64x32x16.F32 R152, gdesc[UR12].tnspA, R152 ;  /* 0x206000000c9879f0 */ /* 0x000fe20008700898 */
[----:B------:R-:W-:Y:S01]  /*8e10*/  UIADD3.64 UR54, UR18, 0x102, URZ ;  /* 0x0000010212367897 */ /* 0x000fe2000fffe03f */
[----:B------:R-:W-:Y:S01]  /*8e20*/  UMOV UR52, UR6 ;  /* 0x0000000600347c82 */ /* 0x000fe20008000000 */
[----:B------:R-:W-:Y:S01]  /*8e30*/  UMOV UR53, UR7 ;  /* 0x0000000700357c82 */ /* 0x000fe20008000000 */
[----:B------:R-:W-:-:S02]  /*8e40*/  UIADD3.64 UR14, UR18, 0x104, URZ ;  /* 0x00000104120e7897 */ /* 0x000fc4000fffe03f */
[----:B------:R-:W-:-:S04]  /*8e50*/  UIADD3.64 UR4, UR16, 0x100, URZ ;  /* 0x0000010010047897 */ /* 0x000fc8000fffe03f */
[----:B------:R-:W-:Y:S03]  /*8e60*/  HGMMA.64x32x16.F32 R152, gdesc[UR52].tnspA, R152 ;  /* 0x20600000349879f0 */ /* 0x000fe60008700898 */
[----:B------:R-:W-:Y:S01]  /*8e70*/  UMOV UR12, UR4 ;  /* 0x00000004000c7c82 */ /* 0x000fe20008000000 */
[----:B------:R-:W-:Y:S01]  /*8e80*/  UMOV UR13, UR5 ;  /* 0x00000005000d7c82 */ /* 0x000fe20008000000 */
[----:B------:R-:W-:Y:S02]  /*8e90*/  UIADD3.64 UR50, UR18, 0x2fe, URZ ;  /* 0x000002fe12327897 */ /* 0x000fe4000fffe03f */
[----:B------:R-:W-:Y:S01]  /*8ea0*/  UIADD3.64 UR6, UR16, 0x180, URZ ;  /* 0x0000018010067897 */ /* 0x000fe2000fffe03f */
[----:B------:R-:W-:Y:S06]  /*8eb0*/  HGMMA.64x32x16.F32 R152, gdesc[UR12].tnspA, R152 ;  /* 0x206000000c9879f0 */ /* 0x000fec0008700898 */
[----:B------:R-:W-:Y:S01]  /*8ec0*/  UMOV UR48, UR6 ;  /* 0x0000000600307c82 */ /* 0x000fe20008000000 */
[----:B------:R-:W-:Y:S01]  /*8ed0*/  UMOV UR49, UR7 ;  /* 0x0000000700317c82 */ /* 0x000fe20008000000 */
[----:B------:R-:W-:-:S02]  /*8ee0*/  UIADD3.64 UR14, UR18, 0x300, URZ ;  /* 0x00000300120e7897 */ /* 0x000fc4000fffe03f */
[----:B------:R-:W-:Y:S01]  /*8ef0*/  UIADD3.64 UR4, UR16, 0x200, URZ ;  /* 0x0000020010047897 */ /* 0x000fe2000fffe03f */
[----:B------:R-:W-:Y:S06]  /*8f00*/  HGMMA.64x32x16.F32 R152, gdesc[UR48].tnspA, R152 ;  /* 0x20600000309879f0 */ /* 0x000fec0008700898 */
        /* <DEDUP_REMOVED lines=49> */
[----:B------:R-:W-:Y:S01]  /*9220*/  HGMMA.64x32x16.F32 R152, gdesc[UR48].tnspA, R152 ;  /* 0x20600000309879f0 */ /* 0x000fe20008700898 */
[----:B------:R-:W-:Y:S02]  /*9230*/  UIADD3.64 UR54, UR18, 0x8fe, URZ ;  /* 0x000008fe12367897 */ /* 0x000fe4000fffe03f */
[----:B------:R-:W-:-:S05]  /*9240*/  UIADD3.64 UR48, UR16, 0x780, URZ ;  /* 0x0000078010307897 */ /* 0x000fca000fffe03f */
[----:B------:R-:W-:Y:S02]  /*9250*/  HGMMA.64x32x16.F32 R152, gdesc[UR4].tnspA, R152 ;  /* 0x20600000049879f0 */ /* 0x000fe40008700898 */
[----:B------:R-:W-:Y:S01]  /*9260*/  UMOV UR52, UR48 ;  /* 0x0000003000347c82 */ /* 0x000fe20008000000 */
[----:B------:R-:W-:Y:S01]  /*9270*/  UMOV UR53, UR49 ;  /* 0x0000003100357c82 */ /* 0x000fe20008000000 */
[----:B------:R-:W-:Y:S01]  /*9280*/  UIADD3.64 UR50, UR18, 0x900, URZ ;  /* 0x0000090012327897 */ /* 0x000fe2000fffe03f */
[----:B------:R-:W-:Y:S01]  /*9290*/  HGMMA.64x32x16.F32 R152, gdesc[UR52].tnspA, R152 ;  /* 0x20600000349879f0 */ /* 0x000fe20008700898 */
[----:B------:R-:W-:Y:S01]  /*92a0*/  UMOV UR48, UR60 ;  /* 0x0000003c00307c82 */ /* 0x000fe20008000000 */
[----:B------:R-:W-:Y:S01]  /*92b0*/  UMOV UR49, UR61 ;  /* 0x0000003d00317c82 */ /* 0x000fe20008000000 */
[----:B------:R-:W-:Y:S02]  /*92c0*/  R2UR UR7, R4 ;  /* 0x00000000040772ca */ /* 0x000fe400000e0000 */
[----:B------:R-:W-:Y:S01]  /*92d0*/  R2UR UR6, R5 ;  /* 0x00000000050672ca */ /* 0x000fe200000e0000 */
[----:B------:R-:W-:-:S02]  /*92e0*/  UIADD3.64 UR54, UR18, 0x902, URZ ;  /* 0x0000090212367897 */ /* 0x000fc4000fffe03f */
[----:B------:R-:W-:Y:S10]  /*92f0*/  HGMMA.64x32x16.F32 R152, gdesc[UR48].tnspA, R152 ;  /* 0x20600000309879f0 */ /* 0x000ff40008700898 */
[----:B------:R-:W-:Y:S01]  /*9300*/  UMOV UR52, UR6 ;  /* 0x0000000600347c82 */ /* 0x000fe20008000000 */
[----:B------:R-:W-:Y:S01]  /*9310*/  UMOV UR53, UR7 ;  /* 0x0000000700357c82 */ /* 0x000fe20008000000 */
[----:B------:R-:W-:Y:S01]  /*9320*/  UIADD3.64 UR50, UR18, 0x904, URZ ;  /* 0x0000090412327897 */ /* 0x000fe2000fffe03f */
[----:B------:R-:W-:Y:S01]  /*9330*/  HGMMA.64x32x16.F32 R152, gdesc[UR52].tnspA, R152 ;  /* 0x20600000349879f0 */ /* 0x000fe20008700898 */
[----:B------:R-:W-:Y:S01]  /*9340*/  UMOV UR48, UR58 ;  /* 0x0000003a00307c82 */ /* 0x000fe20008000000 */
[----:B------:R-:W-:Y:S01]  /*9350*/  UMOV UR49, UR59 ;  /* 0x0000003b00317c82 */ /* 0x000fe20008000000 */
[----:B------:R-:W-:-:S02]  /*9360*/  R2UR UR5, R6 ;  /* 0x00000000060572ca */ /* 0x000fc400000e0000 */
[----:B------:R-:W-:Y:S01]  /*9370*/  R2UR UR4, R7 ;  /* 0x00000000070472ca */ /* 0x000fe200000e0000 */
[----:B------:R-:W-:Y:S02]  /*9380*/  UIADD3.64 UR6, UR18, 0xafe, URZ ;  /* 0x00000afe12067897 */ /* 0x000fe4000fffe03f */
[----:B------:R-:W-:Y:S01]  /*9390*/  HGMMA.64x32x16.F32 R152, gdesc[UR48].tnspA, R152 ;  /* 0x20600000309879f0 */ /* 0x000fe20008700898 */
[----:B------:R-:W-:Y:S02]  /*93a0*/  R2UR UR13, R10 ;  /* 0x000000000a0d72ca */ /* 0x000fe400000e0000 */
[----:B------:R-:W-:Y:S01]  /*93b0*/  R2UR UR12, R11 ;  /* 0x000000000b0c72ca */ /* 0x000fe200000e0000 */
[----:B------:R-:W-:-:S06]  /*93c0*/  UIADD3.64 UR50, UR18, 0xb00, URZ ;  /* 0x00000b0012327897 */ /* 0x000fcc000fffe03f */
[----:B------:R-:W-:Y:S06]  /*93d0*/  HGMMA.64x32x16.F32 R152, gdesc[UR4].tnspA, R152 ;  /* 0x20600000049879f0 */ /* 0x000fec0008700898 */
[----:B------:R-:W-:Y:S01]  /*93e0*/  UMOV UR48, UR12 ;  /* 0x0000000c00307c82 */ /* 0x000fe20008000000 */
[----:B------:R-:W-:Y:S01]  /*93f0*/  UMOV UR49, UR13 ;  /* 0x0000000d00317c82 */ /* 0x000fe20008000000 */
[----:B------:R-:W-:Y:S01]  /*9400*/  UIADD3.64 UR6, UR18, 0xb02, URZ ;  /* 0x00000b0212067897 */ /* 0x000fe2000fffe03f */
[----:B------:R-:W-:Y:S01]  /*9410*/  HGMMA.64x32x16.F32 R152, gdesc[UR48].tnspA, R152 ;  /* 0x20600000309879f0 */ /* 0x000fe20008700898 */
[----:B------:R-:W-:Y:S01]  /*9420*/  UMOV UR4, UR8 ;  /* 0x0000000800047c82 */ /* 0x000fe20008000000 */
[----:B------:R-:W-:Y:S01]  /*9430*/  UMOV UR5, UR9 ;  /* 0x0000000900057c82 */ /* 0x000fe20008000000 */
[----:B------:R-:W-:-:S05]  /*9440*/  UIADD3.64 UR50, UR18, 0xb04, URZ ;  /* 0x00000b0412327897 */ /* 0x000fca000fffe03f */
[----:B------:R-:W-:Y:S01]  /*9450*/  HGMMA.64x32x16.F32 R152, gdesc[UR4].tnspA, R152 ;  /* 0x20600000049879f0 */ /* 0x000fe20008700898 */
        /* <DEDUP_REMOVED lines=28> */
[----:B------:R-:W-:Y:S02]  /*9620*/  R2UR UR49, R14 ;  /* 0x000000000e3172ca */ /* 0x000fe400000e0000 */
[----:B------:R-:W-:-:S11]  /*9630*/  R2UR UR48, R15 ;  /* 0x000000000f3072ca */ /* 0x000fd600000e0000 */
[----:B------:R-:W-:Y:S02]  /*9640*/  UMOV UR53, UR49 ;  /* 0x0000003100357c82 */ /* 0x000fe40008000000 */
[----:B------:R-:W-:Y:S02]  /*9650*/  UMOV UR52, UR48 ;  /* 0x0000003000347c82 */ /* 0x000fe40008000000 */
[----:B------:R-:W-:Y:S01]  /*9660*/  HGMMA.64x32x16.F32 R152, gdesc[UR52].tnspA, R152 ;  /* 0x20600000349879f0 */ /* 0x000fe20008700898 */
[----:B------:R-:W-:Y:S02]  /*9670*/  R2UR UR53, R18 ;  /* 0x00000000123572ca */ /* 0x000fe400000e0000 */
[----:B------:R-:W-:Y:S01]  /*9680*/  R2UR UR52, R19 ;  /* 0x00000000133472ca */ /* 0x000fe200000e0000 */
[----:B------:R-:W-:Y:S01]  /*9690*/  UIADD3.64 UR6, UR18, 0xf04, URZ ;  /* 0x00000f0412067897 */ /* 0x000fe2000fffe03f */
[----:B------:R-:W-:Y:S01]  /*96a0*/  LOP3.LUT R5, R2, 0xff, RZ, 0xc0, !PT ;  /* 0x000000ff02057812 */ /* 0x000fe200078ec0ff */
[----:B--2---:R-:W-:Y:S01]  /*96b0*/  IMAD.WIDE R14, R3, 0x2, R212 ;  /* 0x00000002030e7825 */ /* 0x004fe200078e02d4 */
[----:B------:R-:W-:Y:S01]  /*96c0*/  R2UR UR51, R12 ;  /* 0x000000000c3372ca */ /* 0x000fe200000e0000 */
[----:B------:R-:W2:Y:S01]  /*96d0*/  LDL.64 R212, [R1+0x470] ;  /* 0x0004700001d47983 */ /* 0x000ea20000100a00 */
[----:B------:R-:W-:-:S02]  /*96e0*/  R2UR UR50, R13 ;  /* 0x000000000d3272ca */ /* 0x000fc400000e0000 */
[----:B------:R-:W-:Y:S01]  /*96f0*/  SHF.R.U32.HI R4, RZ, 0x2, R191 ;  /* 0x00000002ff047819 */ /* 0x000fe200000116bf */
[----:B----4-:R-:W-:Y:S01]  /*9700*/  IMAD.WIDE R10, R3, 0x2, R204 ;  /* 0x00000002030a7825 */ /* 0x010fe200078e02cc */
[----:B------:R-:W-:Y:S01]  /*9710*/  R2UR UR15, R8 ;  /* 0x00000000080f72ca */ /* 0x000fe200000e0000 */
[----:B------:R-:W-:Y:S01]  /*9720*/  UMOV UR5, UR53 ;  /* 0x0000003500057c82 */ /* 0x000fe20008000000 */
[----:B------:R-:W-:Y:S01]  /*9730*/  R2UR UR14, R9 ;  /* 0x00000000090e72ca */ /* 0x000fe200000e0000 */
[----:B------:R-:W-:Y:S01]  /*9740*/  UMOV UR4, UR52 ;  /* 0x0000003400047c82 */ /* 0x000fe20008000000 */
[----:B------:R-:W-:Y:S01]  /*9750*/  IMAD.SHL.U32 R5, R5, 0x2, RZ ;  /* 0x0000000205057824 */ /* 0x000fe200078e00ff */
[----:B------:R-:W4:Y:S01]  /*9760*/  LDL.64 R18, [R1+0x460] ;  /* 0x0004600001127983 */ /* 0x000f220000100a00 */
[----:B---3--:R-:W-:-:S03]  /*9770*/  IMAD.WIDE R12, R3, 0x2, R210 ;  /* 0x00000002030c7825 */ /* 0x008fc600078e02d2 */
[----:B------:R-:W3:Y:S01]  /*9780*/  LDL.64 R210, [R1+0x468] ;  /* 0x0004680001d27983 */ /* 0x000ee20000100a00 */
[----:B------:R-:W-:Y:S01]  /*9790*/  IMAD.WIDE R8, R3, 0x2, R22 ;  /* 0x0000000203087825 */ /* 0x000fe200078e0216 */
[----:B------:R-:W-:Y:S02]  /*97a0*/  LOP3.LUT R4, R5, R4, RZ, 0x3c, !PT ;  /* 0x0000000405047212 */ /* 0x000fe400078e3cff */
[----:B------:R-:W3:Y:S01]  /*97b0*/  LDL.64 R204, [R1+0x458] ;  /* 0x0004580001cc7983 */ /* 0x000ee20000100a00 */
[----:B------:R-:W-:-:S03]  /*97c0*/  IMAD.WIDE R6, R3, 0x2, R20 ;  /* 0x0000000203067825 */ /* 0x000fc600078e0214 */
[----:B------:R-:W3:Y:S04]  /*97d0*/  LDL.64 R22, [R1+0x450] ;  /* 0x0004500001167983 */ /* 0x000ee80000100a00 */
[----:B------:R-:W3:Y:S01]  /*97e0*/  LDL.64 R20, [R1+0x448] ;  /* 0x0004480001147983 */ /* 0x000ee20000100a00 */
[----:B------:R-:W-:Y:S02]  /*97f0*/  R2UR UR55, R16 ;  /* 0x00000000103772ca */ /* 0x000fe400000e0000 */
[----:B------:R-:W-:Y:S02]  /*9800*/  R2UR UR54, R17 ;  /* 0x00000000113672ca */ /* 0x000fe400000e0000 */
[----:B------:R-:W3:Y:S01]  /*9810*/  LDL.64 R16, [R1+0x430] ;  /* 0x0004300001107983 */ /* 0x000ee20000100a00 */
[----:B------:R-:W-:Y:S01]  /*9820*/  HGMMA.64x32x16.F32 R152, gdesc[UR4].tnspA, R152, gsb0 ;  /* 0x20600000049879f0 */ /* 0x000fe20008000898 */
[----:B------:R-:W-:-:S02]  /*9830*/  R2UR UR5, R184 ;  /* 0x00000000b80572ca */ /* 0x000fc400000e0000 */
[----:B------:R-:W-:-:S13]  /*9840*/  R2UR UR4, R185 ;  /* 0x00000000b90472ca */ /* 0x000fda00000e0000 */
[----:B------:R0:W3:Y:S04]  /*9850*/  LDG.E.U16 R5, desc[UR4][R14.64] ;  /* 0x000000040e057981 */ /* 0x0000e8000c1e1500 */
[----:B------:R1:W3:Y:S04]  /*9860*/  LDG.E.U16 R227, desc[UR4][R12.64] ;  /* 0x000000040ce37981 */ /* 0x0002e8000c1e1500 */
[----:B------:R1:W3:Y:S01]  /*9870*/  LDG.E.U16 R226, desc[UR4][R10.64] ;  /* 0x000000040ae27981 */ /* 0x0002e2000c1e1500 */
[----:B0-----:R-:W-:-:S03]  /*9880*/  IMAD.WIDE R14, R3, 0x2, R214 ;  /* 0x00000002030e7825 */ /* 0x001fc600078e02d6 */
[----:B------:R0:W3:Y:S01]  /*9890*/  LDG.E.U16 R225, desc[UR4][R8.64] ;  /* 0x0000000408e17981 */ /* 0x0000e2000c1e1500 */
[----:B-1----:R-:W-:-:S03]  /*98a0*/  IMAD.WIDE R12, R3, 0x2, R208 ;  /* 0x00000002030c7825 */ /* 0x002fc600078e02d0 */
[----:B------:R1:W3:Y:S01]  /*98b0*/  LDG.E.U16 R224, desc[UR4][R6.64] ;  /* 0x0000000406e07981 */ /* 0x0002e2000c1e1500 */
[----:B------:R-:W-:-:S03]  /*98c0*/  IMAD.WIDE R10, R3, 0x2, R206 ;  /* 0x00000002030a7825 */ /* 0x000fc600078e02ce */
[----:B------:R-:W3:Y:S01]  /*98d0*/  LDL.64 R214, [R1+0x438] ;  /* 0x0004380001d67983 */ /* 0x000ee20000100a00 */
[----:B0-----:R-:W-:-:S03]  /*98e0*/  IMAD.WIDE R8, R3, 0x2, R202 ;  /* 0x0000000203087825 */ /* 0x001fc600078e02ca */
[----:B------:R0:W3:Y:S01]  /*98f0*/  LDG.E.U16 R223, desc[UR4][R14.64] ;  /* 0x000000040edf7981 */ /* 0x0000e2000c1e1500 */
[----:B-1----:R-:W-:-:S03]  /*9900*/  IMAD.WIDE R6, R3, 0x2, R200 ;  /* 0x0000000203067825 */ /* 0x002fc600078e02c8 */
[----:B------:R2:W3:Y:S04]  /*9910*/  LDG.E.U16 R222, desc[UR4][R12.64] ;  /* 0x000000040cde7981 */ /* 0x0004e8000c1e1500 */
[----:B------:R-:W3:Y:S04]  /*9920*/  LDG.E.U16 R2, desc[UR4][R10.64] ;  /* 0x000000040a027981 */ /* 0x000ee8000c1e1500 */
[----:B------:R4:W3:Y:S04]  /*9930*/  LDG.E.U16 R221, desc[UR4][R8.64] ;  /* 0x0000000408dd7981 */ /* 0x0008e8000c1e1500 */
[----:B------:R1:W3:Y:S04]  /*9940*/  LDG.E.U16 R220, desc[UR4][R6.64] ;  /* 0x0000000406dc7981 */ /* 0x0002e8000c1e1500 */
[----:B------:R-:W3:Y:S01]  /*9950*/  LDL.64 R206, [R1+0x420] ;  /* 0x0004200001ce7983 */ /* 0x000ee20000100a00 */
[----:B0-----:R-:W-:-:S03]  /*9960*/  IMAD.WIDE R14, R3, 0x2, R218 ;  /* 0x00000002030e7825 */ /* 0x001fc600078e02da */
[----:B------:R-:W3:Y:S04]  /*9970*/  LDL.64 R208, [R1+0x428] ;  /* 0x0004280001d07983 */ /* 0x000ee80000100a00 */
[----:B------:R-:W3:Y:S04]  /*9980*/  LDL.64 R202, [R1+0x418] ;  /* 0x0004180001ca7983 */ /* 0x000ee80000100a00 */
[----:B------:R-:W3:Y:S04]  /*9990*/  LDL.64 R200, [R1+0x410] ;  /* 0x0004100001c87983 */ /* 0x000ee80000100a00 */
[----:B------:R0:W3:Y:S01]  /*99a0*/  LDG.E.U16 R228, desc[UR4][R14.64] ;  /* 0x000000040ee47981 */ /* 0x0000e2000c1e1500 */
[----:B--2---:R-:W-:-:S04]  /*99b0*/  IMAD.WIDE R12, R3, 0x2, R212 ;  /* 0x00000002030c7825 */ /* 0x004fc800078e02d4 */
[C---:B----4-:R-:W-:Y:S02]  /*99c0*/  IMAD.WIDE R8, R3.reuse, 0x2, R18 ;  /* 0x0000000203087825 */ /* 0x050fe400078e0212 */
[----:B------:R-:W2:Y:S02]  /*99d0*/  LDL.64 R18, [R1+0x408] ;  /* 0x0004080001127983 */ /* 0x000ea40000100a00 */
[----:B---3--:R-:W-:-:S04]  /*99e0*/  IMAD.WIDE R10, R3, 0x2, R210 ;  /* 0x00000002030a7825 */ /* 0x008fc800078e02d2 */
[----:B-1----:R-:W-:-:S04]  /*99f0*/  IMAD.WIDE R6, R3, 0x2, R204 ;  /* 0x0000000203067825 */ /* 0x002fc800078e02cc */
[C---:B0-----:R-:W-:Y:S01]  /*9a00*/  IMAD.WIDE R14, R3.reuse, 0x2, R22 ;  /* 0x00000002030e7825 */ /* 0x041fe200078e0216 */
[----:B------:R0:W-:Y:S04]  /*9a10*/  STL [R1+0x40], R5 ;  /* 0x0000400501007387 */ /* 0x0001e80000100800 */
[----:B------:R1:W-:Y:S04]  /*9a20*/  STL [R1+0xb8], R227 ;  /* 0x0000b8e301007387 */ /* 0x0003e80000100800 */
[----:B------:R3:W-:Y:S04]  /*9a30*/  STL [R1+0x3c], R226 ;  /* 0x00003ce201007387 */ /* 0x0007e80000100800 */
[----:B0-----:R0:W4:Y:S04]  /*9a40*/  LDG.E.U16 R5, desc[UR4][R12.64] ;  /* 0x000000040c057981 */ /* 0x001128000c1e1500 */
[----:B-1----:R1:W4:Y:S04]  /*9a50*/  LDG.E.U16 R227, desc[UR4][R10.64] ;  /* 0x000000040ae37981 */ /* 0x002328000c1e1500 */
[----:B------:R1:W-:Y:S01]  /*9a60*/  STL [R1+0xb4], R225 ;  /* 0x0000b4e101007387 */ /* 0x0003e20000100800 */
[----:B0-----:R-:W-:-:S03]  /*9a70*/  IMAD.WIDE R12, R3, 0x2, R20 ;  /* 0x00000002030c7825 */ /* 0x001fc600078e0214 */
[----:B---3--:R0:W3:Y:S01]  /*9a80*/  LDG.E.U16 R226, desc[UR4][R8.64] ;  /* 0x0000000408e27981 */ /* 0x0080e2000c1e1500 */
[----:B-1----:R-:W-:-:S03]  /*9a90*/  IMAD.WIDE R10, R3, 0x2, R216 ;  /* 0x00000002030a7825 */ /* 0x002fc600078e02d8 */
[----:B------:R1:W-:Y:S04]  /*9aa0*/  STL [R1+0x38], R224 ;  /* 0x000038e001007387 */ /* 0x0003e80000100800 */
[----:B------:R1:W3:Y:S01]  /*9ab0*/  LDG.E.U16 R225, desc[UR4][R6.64] ;  /* 0x0000000406e17981 */ /* 0x0002e2000c1e1500 */
[----:B0-----:R-:W-:-:S03]  /*9ac0*/  IMAD.WIDE R8, R3, 0x2, R214 ;  /* 0x0000000203087825 */ /* 0x001fc600078e02d6 */
[----:B------:R-:W3:Y:S04]  /*9ad0*/  LDL.64 R212, [R1+0x400] ;  /* 0x0004000001d47983 */ /* 0x000ee80000100a00 */
[----:B------:R-:W3:Y:S04]  /*9ae0*/  LDL.64 R210, [R1+0x3f8] ;  /* 0x0003f80001d27983 */ /* 0x000ee80000100a00 */
[----:B------:R-:W3:Y:S04]  /*9af0*/  LDL.64 R204, [R1+0x3f0] ;  /* 0x0003f00001cc7983 */ /* 0x000ee80000100a00 */
[----:B------:R-:W3:Y:S04]  /*9b00*/  LDL.64 R22, [R1+0x3e8] ;  /* 0x0003e80001167983 */ /* 0x000ee80000100a00 */
[----:B------:R-:W3:Y:S01]  /*9b10*/  LDL.64 R20, [R1+0x3e0] ;  /* 0x0003e00001147983 */ /* 0x000ee20000100a00 */
[----:B-1----:R-:W-:-:S03]  /*9b20*/  IMAD.WIDE R6, R3, 0x2, R16 ;  /* 0x0000000203067825 */ /* 0x002fc600078e0210 */
[----:B------:R0:W-:Y:S04]  /*9b30*/  STL [R1+0xb0], R223 ;  /* 0x0000b0df01007387 */ /* 0x0001e80000100800 */
[----:B------:R-:W3:Y:S04]  /*9b40*/  LDG.E.U16 R224, desc[UR4][R14.64] ;  /* 0x000000040ee07981 */ /* 0x000ee8000c1e1500 */
[----:B------:R1:W-:Y:S04]  /*9b50*/  STL [R1+0x34], R222 ;  /* 0x000034de01007387 */ /* 0x0003e80000100800 */
[----:B0-----:R0:W3:Y:S04]  /*9b60*/  LDG.E.U16 R223, desc[UR4][R12.64] ;  /* 0x000000040cdf7981 */ /* 0x0010e8000c1e1500 */
[----:B------:R0:W-:Y:S04]  /*9b70*/  STL [R1+0xac], R2 ;  /* 0x0000ac0201007387 */ /* 0x0001e80000100800 */
[----:B-1----:R1:W3:Y:S01]  /*9b80*/  LDG.E.U16 R222, desc[UR4][R10.64] ;  /* 0x000000040ade7981 */ /* 0x0022e2000c1e1500 */
[----:B0-----:R-:W-:-:S03]  /*9b90*/  IMAD.WIDE R12, R3, 0x2, R206 ;  /* 0x00000002030c7825 */ /* 0x001fc600078e02ce */
[----:B------:R0:W-:Y:S04]  /*9ba0*/  STL [R1+0x30], R221 ;  /* 0x000030dd01007387 */ /* 0x0001e80000100800 */
[----:B------:R1:W3:Y:S04]  /*9bb0*/  LDG.E.U16 R2, desc[UR4][R8.64] ;  /* 0x0000000408027981 */ /* 0x0002e8000c1e1500 */
[----:B------:R-:W3:Y:S04]  /*9bc0*/  LDL.64 R16, [R1+0x3d8] ;  /* 0x0003d80001107983 */ /* 0x000ee80000100a00 */
[----:B------:R1:W-:Y:S04]  /*9bd0*/  STL [R1+0xa8], R220 ;  /* 0x0000a8dc01007387 */ /* 0x0003e80000100800 */
[----:B------:R-:W3:Y:S01]  /*9be0*/  LDL.64 R206, [R1+0x3b8] ;  /* 0x0003b80001ce7983 */ /* 0x000ee20000100a00 */
[----:B------:R-:W-:-:S03]  /*9bf0*/  IMAD.WIDE R14, R3, 0x2, R208 ;  /* 0x00000002030e7825 */ /* 0x000fc600078e02d0 */
[----:B0-----:R2:W3:Y:S04]  /*9c00*/  LDG.E.U16 R221, desc[UR4][R6.64] ;  /* 0x0000000406dd7981 */ /* 0x0014e8000c1e1500 */
[----:B------:R-:W3:Y:S04]  /*9c10*/  LDL.64 R218, [R1+0x3d0] ;  /* 0x0003d00001da7983 */ /* 0x000ee80000100a00 */
[----:B------:R-:W3:Y:S04]  /*9c20*/  LDL.64 R216, [R1+0x3c8] ;  /* 0x0003c80001d87983 */ /* 0x000ee80000100a00 */
[----:B------:R-:W3:Y:S04]  /*9c30*/  LDL.64 R208, [R1+0x3c0] ;  /* 0x0003c00001d07983 */ /* 0x000ee80000100a00 */
[----:B------:R0:W-:Y:S01]  /*9c40*/  STL [R1+0x2c], R228 ;  /* 0x00002ce401007387 */ /* 0x0001e20000100800 */
[----:B-1----:R-:W-:-:S03]  /*9c50*/  IMAD.WIDE R10, R3, 0x2, R202 ;  /* 0x00000002030a7825 */ /* 0x002fc600078e02ca */
[----:B------:R1:W3:Y:S01]  /*9c60*/  LDG.E.U16 R220, desc[UR4][R14.64] ;  /* 0x000000040edc7981 */ /* 0x0002e2000c1e1500 */
[----:B------:R-:W-:-:S03]  /*9c70*/  IMAD.WIDE R8, R3, 0x2, R200 ;  /* 0x0000000203087825 */ /* 0x000fc600078e02c8 */
[----:B0-----:R-:W3:Y:S01]  /*9c80*/  LDG.E.U16 R228, desc[UR4][R12.64] ;  /* 0x000000040ce47981 */ /* 0x001ee2000c1e1500 */
[----:B--2---:R-:W-:-:S03]  /*9c90*/  IMAD.WIDE R6, R3, 0x2, R18 ;  /* 0x0000000203067825 */ /* 0x004fc600078e0212 */
[----:B----4-:R0:W-:Y:S04]  /*9ca0*/  STL [R1+0xa4], R5 ;  /* 0x0000a40501007387 */ /* 0x0101e80000100800 */
[----:B------:R2:W-:Y:S04]  /*9cb0*/  STL [R1+0x28], R227 ;  /* 0x000028e301007387 */ /* 0x0005e80000100800 */
[----:B0-----:R-:W4:Y:S04]  /*9cc0*/  LDG.E.U16 R5, desc[UR4][R10.64] ;  /* 0x000000040a057981 */ /* 0x001f28000c1e1500 */
[----:B---3--:R0:W-:Y:S04]  /*9cd0*/  STL [R1+0xa0], R226 ;  /* 0x0000a0e201007387 */ /* 0x0081e80000100800 */
[----:B--2---:R-:W2:Y:S04]  /*9ce0*/  LDG.E.U16 R227, desc[UR4][R8.64] ;  /* 0x0000000408e37981 */ /* 0x004ea8000c1e1500 */
[----:B------:R3:W-:Y:S01]  /*9cf0*/  STL [R1+0x24], R225 ;  /* 0x000024e101007387 */ /* 0x0007e20000100800 */
[----:B-1----:R-:W-:-:S03]  /*9d00*/  IMAD.WIDE R14, R3, 0x2, R212 ;  /* 0x00000002030e7825 */ /* 0x002fc600078e02d4 */
[----:B0-----:R0:W2:Y:S04]  /*9d10*/  LDG.E.U16 R226, desc[UR4][R6.64] ;  /* 0x0000000406e27981 */ /* 0x0010a8000c1e1500 */
[----:B------:R-:W2:Y:S04]  /*9d20*/  LDL.64 R202, [R1+0x3b0] ;  /* 0x0003b00001ca7983 */ /* 0x000ea80000100a00 */
[----:B------:R-:W2:Y:S04]  /*9d30*/  LDL.64 R200, [R1+0x3a8] ;  /* 0x0003a80001c87983 */ /* 0x000ea80000100a00 */
[----:B------:R-:W2:Y:S01]  /*9d40*/  LDL.64 R18, [R1+0x3a0] ;  /* 0x0003a00001127983 */ /* 0x000ea20000100a00 */
[----:B0-----:R-:W-:-:S03]  /*9d50*/  IMAD.WIDE R6, R3, 0x2, R20 ;  /* 0x0000000203067825 */ /* 0x001fc600078e0214 */
[----:B------:R-:W2:Y:S04]  /*9d60*/  LDL.64 R214, [R1+0x398] ;  /* 0x0003980001d67983 */ /* 0x000ea80000100a00 */
[----:B------:R-:W2:Y:S04]  /*9d70*/  LDL.64 R212, [R1+0x390] ;  /* 0x0003900001d47983 */ /* 0x000ea80000100a00 */
[----:B------:R0:W-:Y:S01]  /*9d80*/  STL [R1+0x9c], R224 ;  /* 0x00009ce001007387 */ /* 0x0001e20000100800 */
[----:B------:R-:W-:-:S03]  /*9d90*/  IMAD.WIDE R12, R3, 0x2, R210 ;  /* 0x00000002030c7825 */ /* 0x000fc600078e02d2 */
[----:B---3--:R-:W3:Y:S04]  /*9da0*/  LDG.E.U16 R225, desc[UR4][R14.64] ;  /* 0x000000040ee17981 */ /* 0x008ee8000c1e1500 */
[----:B------:R1:W-:Y:S01]  /*9db0*/  STL [R1+0x20], R223 ;  /* 0x000020df01007387 */ /* 0x0003e20000100800 */
[----:B------:R-:W-:-:S03]  /*9dc0*/  IMAD.WIDE R10, R3, 0x2, R204 ;  /* 0x00000002030a7825 */ /* 0x000fc600078e02cc */
[----:B0-----:R-:W3:Y:S04]  /*9dd0*/  LDG.E.U16 R224, desc[UR4][R12.64] ;  /* 0x000000040ce07981 */ /* 0x001ee8000c1e1500 */
[----:B------:R0:W-:Y:S01]  /*9de0*/  STL [R1+0x98], R222 ;  /* 0x000098de01007387 */ /* 0x0001e20000100800 */
[----:B------:R-:W-:-:S03]  /*9df0*/  IMAD.WIDE R8, R3, 0x2, R22 ;  /* 0x0000000203087825 */ /* 0x000fc600078e0216 */
[----:B-1----:R-:W3:Y:S04]  /*9e00*/  LDG.E.U16 R223, desc[UR4][R10.64] ;  /* 0x000000040adf7981 */ /* 0x002ee8000c1e1500 */
[----:B------:R1:W-:Y:S04]  /*9e10*/  STL [R1+0x1c], R2 ;  /* 0x00001c0201007387 */ /* 0x0003e80000100800 */
[----:B0-----:R-:W3:Y:S04]  /*9e20*/  LDG.E.U16 R222, desc[UR4][R8.64] ;  /* 0x0000000408de7981 */ /* 0x001ee8000c1e1500 */
[----:B-1----:R0:W3:Y:S02]  /*9e30*/  LDG.E.U16 R2, desc[UR4][R6.64] ;  /* 0x0000000406027981 */ /* 0x0020e4000c1e1500 */
[----:B0-----:R-:W-:-:S05]  /*9e40*/  IMAD.WIDE R6, R3, 0x2, R206 ;  /* 0x0000000203067825 */ /* 0x001fca00078e02ce */
[----:B------:R-:W3:Y:S01]  /*9e50*/  LDG.E.U16 R251, desc[UR4][R6.64] ;  /* 0x0000000406fb7981 */ /* 0x000ee2000c1e1500 */
[----:B------:R-:W-:-:S03]  /*9e60*/  IMAD.WIDE R14, R3, 0x2, R16 ;  /* 0x00000002030e7825 */ /* 0x000fc600078e0210 */
[----:B------:R0:W-:Y:S01]  /*9e70*/  STL [R1+0x94], R221 ;  /* 0x000094dd01007387 */ /* 0x0001e20000100800 */
[----:B------:R-:W-:-:S03]  /*9e80*/  IMAD.WIDE R12, R3, 0x2, R218 ;  /* 0x00000002030c7825 */ /* 0x000fc600078e02da */
[----:B------:R-:W3:Y:S01]  /*9e90*/  LDL.64 R210, [R1+0x388] ;  /* 0x0003880001d27983 */ /* 0x000ee20000100a00 */
[----:B------:R-:W-:-:S03]  /*9ea0*/  IMAD.WIDE R10, R3, 0x2, R216 ;  /* 0x00000002030a7825 */ /* 0x000fc600078e02d8 */
[----:B------:R-:W3:Y:S04]  /*9eb0*/  LDL.64 R204, [R1+0x380] ;  /* 0x0003800001cc7983 */ /* 0x000ee80000100a00 */
[----:B------:R-:W3:Y:S04]  /*9ec0*/  LDL.64 R22, [R1+0x378] ;  /* 0x0003780001167983 */ /* 0x000ee80000100a00 */
[----:B------:R-:W3:Y:S04]  /*9ed0*/  LDL.64 R20, [R1+0x370] ;  /* 0x0003700001147983 */ /* 0x000ee80000100a00 */
[----:B------:R-:W3:Y:S04]  /*9ee0*/  LDL.64 R16, [R1+0x368] ;  /* 0x0003680001107983 */ /* 0x000ee80000100a00 */
[----:B------:R1:W-:Y:S04]  /*9ef0*/  STL [R1+0x18], R220 ;  /* 0x000018dc01007387 */ /* 0x0003e80000100800 */
[----:B------:R-:W-:Y:S01]  /*9f00*/  STL [R1+0x90], R228 ;  /* 0x000090e401007387 */ /* 0x000fe20000100800 */
[----:B------:R-:W-:-:S03]  /*9f10*/  IMAD.WIDE R8, R3, 0x2, R208 ;  /* 0x0000000203087825 */ /* 0x000fc600078e02d0 */
[----:B0-----:R0:W3:Y:S04]  /*9f20*/  LDG.E.U16 R221, desc[UR4][R14.64] ;  /* 0x000000040edd7981 */ /* 0x0010e8000c1e1500 */
[----:B-1----:R1:W3:Y:S04]  /*9f30*/  LDG.E.U16 R220, desc[UR4][R12.64] ;  /* 0x000000040cdc7981 */ /* 0x0022e8000c1e1500 */
[----:B------:R1:W3:Y:S04]  /*9f40*/  LDG.E.U16 R219, desc[UR4][R10.64] ;  /* 0x000000040adb7981 */ /* 0x0002e8000c1e1500 */
[----:B----4-:R4:W-:Y:S04]  /*9f50*/  STL [R1+0x14], R5 ;  /* 0x0000140501007387 */ /* 0x0109e80000100800 */
[----:B--2---:R-:W-:Y:S04]  /*9f60*/  STL [R1+0x8c], R227 ;  /* 0x00008ce301007387 */ /* 0x004fe80000100800 */
[----:B----4-:R2:W4:Y:S04]  /*9f70*/  LDG.E.U16 R5, desc[UR4][R8.64] ;  /* 0x0000000408057981 */ /* 0x010528000c1e1500 */
[----:B------:R-:W-:Y:S01]  /*9f80*/  STL [R1+0x10], R226 ;  /* 0x000010e201007387 */ /* 0x000fe20000100800 */
[----:B0-----:R-:W-:-:S04]  /*9f90*/  IMAD.WIDE R14, R3, 0x2, R202 ;  /* 0x00000002030e7825 */ /* 0x001fc800078e02ca */
[----:B-1----:R-:W-:-:S04]  /*9fa0*/  IMAD.WIDE R12, R3, 0x2, R200 ;  /* 0x00000002030c7825 */ /* 0x002fc800078e02c8 */
[----:B------:R-:W-:-:S04]  /*9fb0*/  IMAD.WIDE R10, R3, 0x2, R18 ;  /* 0x00000002030a7825 */ /* 0x000fc800078e0212 */
[C---:B------:R-:W-:Y:S01]  /*9fc0*/  IMAD.WIDE R6, R3.reuse, 0x2, R212 ;  /* 0x0000000203067825 */ /* 0x040fe200078e02d4 */
[----:B------:R-:W4:Y:S03]  /*9fd0*/  LDG.E.U16 R218, desc[UR4][R10.64] ;  /* 0x000000040ada7981 */ /* 0x000f26000c1e1500 */
[C---:B--2---:R-:W-:Y:S01]  /*9fe0*/  IMAD.WIDE R8, R3.reuse, 0x2, R214 ;  /* 0x0000000203087825 */ /* 0x044fe200078e02d6 */
[----:B------:R0:W2:Y:S04]  /*9ff0*/  LDG.E.U16 R213, desc[UR4][R14.64] ;  /* 0x000000040ed57981 */ /* 0x0000a8000c1e1500 */
[----:B------:R1:W2:Y:S04]  /*a000*/  LDG.E.U16 R212, desc[UR4][R12.64] ;  /* 0x000000040cd47981 */ /* 0x0002a8000c1e1500 */
[----:B------:R1:W2:Y:S04]  /*a010*/  LDG.E.U16 R217, desc[UR4][R8.64] ;  /* 0x0000000408d97981 */ /* 0x0002a8000c1e1500 */
[----:B---3--:R-:W-:Y:S04]  /*a020*/  STL [R1+0x504], R251 ;  /* 0x000504fb01007387 */ /* 0x008fe80000100800 */
[----:B------:R-:W3:Y:S04]  /*a030*/  LDL.64 R208, [R1+0x360] ;  /* 0x0003600001d07983 */ /* 0x000ee80000100a00 */
[----:B------:R-:W2:Y:S04]  /*a040*/  LDL.64 R206, [R1+0x358] ;  /* 0x0003580001ce7983 */ /* 0x000ea80000100a00 */
[----:B------:R-:W2:Y:S04]  /*a050*/  LDL.64 R202, [R1+0x350] ;  /* 0x0003500001ca7983 */ /* 0x000ea80000100a00 */
[----:B------:R-:W2:Y:S04]  /*a060*/  LDL.64 R200, [R1+0x348] ;  /* 0x0003480001c87983 */ /* 0x000ea80000100a00 */
[----:B------:R-:W2:Y:S04]  /*a070*/  LDL.64 R18, [R1+0x340] ;  /* 0x0003400001127983 */ /* 0x000ea80000100a00 */
[----:B------:R-:W-:Y:S04]  /*a080*/  STL [R1+0x88], R225 ;  /* 0x000088e101007387 */ /* 0x000fe80000100800 */
[----:B------:R-:W-:Y:S04]  /*a090*/  STL [R1+0xc], R224 ;  /* 0x00000ce001007387 */ /* 0x000fe80000100800 */
[----:B------:R-:W-:Y:S04]  /*a0a0*/  STL [R1+0x84], R223 ;  /* 0x000084df01007387 */ /* 0x000fe80000100800 */
[----:B------:R-:W-:Y:S04]  /*a0b0*/  STL [R1+0x8], R222 ;  /* 0x000008de01007387 */ /* 0x000fe80000100800 */
[----:B------:R0:W-:Y:S04]  /*a0c0*/  STL [R1+0x80], R2 ;  /* 0x0000800201007387 */ /* 0x0001e80000100800 */
[----:B0-----:R0:W4:Y:S01]  /*a0d0*/  LDG.E.U16 R2, desc[UR4][R6.64] ;  /* 0x0000000406027981 */ /* 0x001122000c1e1500 */
[----:B------:R-:W-:-:S04]  /*a0e0*/  IMAD.WIDE R14, R3, 0x2, R210 ;  /* 0x00000002030e7825 */ /* 0x000fc800078e02d2 */
[C---:B------:R-:W-:Y:S01]  /*a0f0*/  IMAD.WIDE R10, R3.reuse, 0x2, R22 ;  /* 0x00000002030a7825 */ /* 0x040fe200078e0216 */
[----:B------:R3:W2:Y:S03]  /*a100*/  LDG.E.U16 R216, desc[UR4][R14.64] ;  /* 0x000000040ed87981 */ /* 0x0006a6000c1e1500 */
[----:B-1----:R-:W-:-:S04]  /*a110*/  IMAD.WIDE R12, R3, 0x2, R204 ;  /* 0x00000002030c7825 */ /* 0x002fc800078e02cc */
[C---:B------:R-:W-:Y:S01]  /*a120*/  IMAD.WIDE R8, R3.reuse, 0x2, R20 ;  /* 0x0000000203087825 */ /* 0x040fe200078e0214 */
[----:B------:R-:W2:Y:S03]  /*a130*/  LDG.E.U16 R204, desc[UR4][R12.64] ;  /* 0x000000040ccc7981 */ /* 0x000ea6000c1e1500 */
[C---:B0-----:R-:W-:Y:S01]  /*a140*/  IMAD.WIDE R6, R3.reuse, 0x2, R16 ;  /* 0x0000000203067825 */ /* 0x041fe200078e0210 */
[----:B------:R-:W2:Y:S03]  /*a150*/  LDG.E.U16 R205, desc[UR4][R8.64] ;  /* 0x0000000408cd7981 */ /* 0x000ea6000c1e1500 */
[C---:B---3--:R-:W-:Y:S01]  /*a160*/  IMAD.WIDE R14, R3.reuse, 0x2, R208 ;  /* 0x00000002030e7825 */ /* 0x048fe200078e02d0 */
[----:B----4-:R0:W-:Y:S04]  /*a170*/  STL [R1+0x4f4], R2 ;  /* 0x0004f40201007387 */ /* 0x0101e80000100800 */
[----:B------:R-:W3:Y:S04]  /*a180*/  LDL.64 R214, [R1+0x338] ;  /* 0x0003380001d67983 */ /* 0x000ee80000100a00 */
[----:B------:R-:W4:Y:S04]  /*a190*/  LDL.64 R210, [R1+0x330] ;  /* 0x0003300001d27983 */ /* 0x000f280000100a00 */
[----:B------:R-:W4:Y:S04]  /*a1a0*/  LDL.64 R22, [R1+0x328] ;  /* 0x0003280001167983 */ /* 0x000f280000100a00 */
[----:B------:R-:W-:Y:S04]  /*a1b0*/  STL [R1+0x4], R221 ;  /* 0x000004dd01007387 */ /* 0x000fe80000100800 */
[----:B------:R-:W4:Y:S04]  /*a1c0*/  LDL.64 R20, [R1+0x320] ;  /* 0x0003200001147983 */ /* 0x000f280000100a00 */
[----:B------:R-:W-:Y:S04]  /*a1d0*/  STL [R1+0x7c], R220 ;  /* 0x00007cdc01007387 */ /* 0x000fe80000100800 */
[----:B------:R-:W4:Y:S04]  /*a1e0*/  LDL.64 R16, [R1+0x318] ;  /* 0x0003180001107983 */ /* 0x000f280000100a00 */
[----:B------:R-:W-:Y:S04]  /*a1f0*/  STL [R1], R219 ;  /* 0x000000db01007387 */ /* 0x000fe80000100800 */
[----:B------:R1:W-:Y:S04]  /*a200*/  STL [R1+0x78], R5 ;  /* 0x0000780501007387 */ /* 0x0003e80000100800 */
[----:B0-----:R-:W3:Y:S04]  /*a210*/  LDG.E.U16 R2, desc[UR4][R6.64] ;  /* 0x0000000406027981 */ /* 0x001ee8000c1e1500 */
[----:B-1----:R2:W4:Y:S02]  /*a220*/  LDG.E.U16 R5, desc[UR4][R10.64] ;  /* 0x000000040a057981 */ /* 0x002524000c1e1500 */
[----:B--2---:R-:W-:-:S02]  /*a230*/  IMAD.WIDE R10, R3, 0x2, R202 ;  /* 0x00000002030a7825 */ /* 0x004fc400078e02ca */
[----:B------:R-:W2:Y:S04]  /*a240*/  LDG.E.U16 R202, desc[UR4][R14.64] ;  /* 0x000000040eca7981 */ /* 0x000ea8000c1e1500 */
[----:B------:R-:W-:Y:S01]  /*a250*/  STL [R1+0x4f8], R204 ;  /* 0x0004f8cc01007387 */ /* 0x000fe20000100800 */
[----:B------:R-:W-:-:S03]  /*a260*/  IMAD.WIDE R8, R3, 0x2, R200 ;  /* 0x0000000203087825 */ /* 0x000fc600078e02c8 */
[----:B------:R-:W-:Y:S01]  /*a270*/  STL [R1+0x4fc], R205 ;  /* 0x0004fccd01007387 */ /* 0x000fe20000100800 */
[----:B------:R-:W-:-:S03]  /*a280*/  IMAD.WIDE R6, R3, 0x2, R18 ;  /* 0x0000000203067825 */ /* 0x000fc600078e0212 */
[----:B------:R4:W4:Y:S04]  /*a290*/  LDG.E.U16 R203, desc[UR4][R10.64] ;  /* 0x000000040acb7981 */ /* 0x000928000c1e1500 */
[----:B------:R0:W4:Y:S04]  /*a2a0*/  LDG.E.U16 R249, desc[UR4][R8.64] ;  /* 0x0000000408f97981 */ /* 0x000128000c1e1500 */
[----:B------:R-:W4:Y:S04]  /*a2b0*/  LDG.E.U16 R247, desc[UR4][R6.64] ;  /* 0x0000000406f77981 */ /* 0x000f28000c1e1500 */
[----:B---3--:R-:W-:Y:S04]  /*a2c0*/  STL [R1+0x500], R2 ;  /* 0x0005000201007387 */ /* 0x008fe80000100800 */
[----:B--2---:R-:W-:Y:S04]  /*a2d0*/  STL [R1+0x508], R202 ;  /* 0x000508ca01007387 */ /* 0x004fe80000100800 */
[----:B------:R-:W-:Y:S04]  /*a2e0*/  STL [R1+0x74], R213 ;  /* 0x000074d501007387 */ /* 0x000fe80000100800 */
[----:B------:R1:W-:Y:S04]  /*a2f0*/  STL [R1+0x50], R212 ;  /* 0x000050d401007387 */ /* 0x0003e80000100800 */
[----:B-1----:R-:W2:Y:S04]  /*a300*/  LDL.64 R212, [R1+0x310] ;  /* 0x0003100001d47983 */ /* 0x002ea80000100a00 */
[----:B------:R-:W-:Y:S04]  /*a310*/  STL [R1+0x70], R218 ;  /* 0x000070da01007387 */ /* 0x000fe80000100800 */
[----:B------:R-:W3:Y:S01]  /*a320*/  LDL.64 R208, [R1+0x308] ;  /* 0x0003080001d07983 */ /* 0x000ee20000100a00 */
[----:B------:R-:W-:-:S04]  /*a330*/  IMAD.WIDE R12, R3, 0x2, R206 ;  /* 0x00000002030c7825 */ /* 0x000fc800078e02ce */
[C---:B------:R-:W-:Y:S01]  /*a340*/  IMAD.WIDE R14, R3.reuse, 0x2, R214 ;  /* 0x00000002030e7825 */ /* 0x040fe200078e02d6 */
[----:B------:R1:W3:Y:S03]  /*a350*/  LDG.E.U16 R2, desc[UR4][R12.64] ;  /* 0x000000040c027981 */ /* 0x0002e6000c1e1500 */
[C---:B----4-:R-:W-:Y:S01]  /*a360*/  IMAD.WIDE R10, R3.reuse, 0x2, R22 ;  /* 0x00000002030a7825 */ /* 0x050fe200078e0216 */
[----:B------:R2:W4:Y:S03]  /*a370*/  LDG.E.U16 R245, desc[UR4][R14.64] ;  /* 0x000000040ef57981 */ /* 0x000526000c1e1500 */
[C---:B0-----:R-:W-:Y:S01]  /*a380*/  IMAD.WIDE R8, R3.reuse, 0x2, R20 ;  /* 0x0000000203087825 */ /* 0x041fe200078e0214 */
[----:B------:R-:W4:Y:S03]  /*a390*/  LDG.E.U16 R241, desc[UR4][R10.64] ;  /* 0x000000040af17981 */ /* 0x000f26000c1e1500 */
[C---:B-1----:R-:W-:Y:S01]  /*a3a0*/  IMAD.WIDE R12, R3.reuse, 0x2, R210 ;  /* 0x00000002030c7825 */ /* 0x042fe200078e02d2 */
[----:B------:R-:W4:Y:S03]  /*a3b0*/  LDG.E.U16 R239, desc[UR4][R8.64] ;  /* 0x0000000408ef7981 */ /* 0x000f26000c1e1500 */
[C---:B------:R-:W-:Y:S01]  /*a3c0*/  IMAD.WIDE R6, R3.reuse, 0x2, R16 ;  /* 0x0000000203067825 */ /* 0x040fe200078e0210 */
[----:B------:R3:W4:Y:S04]  /*a3d0*/  LDG.E.U16 R243, desc[UR4][R12.64] ;  /* 0x000000040cf37981 */ /* 0x000728000c1e1500 */
[----:B------:R-:W-:Y:S04]  /*a3e0*/  STL [R1+0x4c], R217 ;  /* 0x00004cd901007387 */ /* 0x000fe80000100800 */
[----:B------:R-:W4:Y:S04]  /*a3f0*/  LDG.E.U16 R237, desc[UR4][R6.64] ;  /* 0x0000000406ed7981 */ /* 0x000f28000c1e1500 */
[----:B------:R-:W4:Y:S04]  /*a400*/  LDL.64 R206, [R1+0x300] ;  /* 0x0003000001ce7983 */ /* 0x000f280000100a00 */
[----:B------:R-:W4:Y:S04]  /*a410*/  LDL.64 R18, [R1+0x2f8] ;  /* 0x0002f80001127983 */ /* 0x000f280000100a00 */
[----:B------:R-:W4:Y:S04]  /*a420*/  LDL.64 R200, [R1+0x2f0] ;  /* 0x0002f00001c87983 */ /* 0x000f280000100a00 */
[----:B------:R0:W-:Y:S04]  /*a430*/  STL [R1+0x50c], R203 ;  /* 0x00050ccb01007387 */ /* 0x0001e80000100800 */
[----:B------:R-:W-:Y:S04]  /*a440*/  STL [R1+0x510], R249 ;  /* 0x000510f901007387 */ /* 0x000fe80000100800 */
[----:B------:R-:W-:Y:S04]  /*a450*/  STL [R1+0x48], R216 ;  /* 0x000048d801007387 */ /* 0x000fe80000100800 */
[----:B------:R-:W-:Y:S04]  /*a460*/  STL [R1+0x514], R247 ;  /* 0x000514f701007387 */ /* 0x000fe80000100800 */
[----:B------:R-:W4:Y:S04]  /*a470*/  LDL.64 R210, [R1+0x2e8] ;  /* 0x0002e80001d27983 */ /* 0x000f280000100a00 */
[----:B------:R-:W4:Y:S04]  /*a480*/  LDL.64 R16, [R1+0x2e0] ;  /* 0x0002e00001107983 */ /* 0x000f280000100a00 */
[----:B------:R-:W-:Y:S04]  /*a490*/  STL [R1+0x44], R5 ;  /* 0x0000440501007387 */ /* 0x000fe80000100800 */
[----:B------:R-:W4:Y:S04]  /*a4a0*/  LDL.64 R204, [R1+0x2d8] ;  /* 0x0002d80001cc7983 */ /* 0x000f280000100a00 */
[----:B0-----:R-:W4:Y:S04]  /*a4b0*/  LDL.64 R202, [R1+0x2d0] ;  /* 0x0002d00001ca7983 */ /* 0x001f280000100a00 */
[----:B------:R-:W4:Y:S04]  /*a4c0*/  LDL.64 R22, [R1+0x2c8] ;  /* 0x0002c80001167983 */ /* 0x000f280000100a00 */
[----:B------:R-:W4:Y:S01]  /*a4d0*/  LDL.64 R20, [R1+0x2c0] ;  /* 0x0002c00001147983 */ /* 0x000f220000100a00 */
[----:B--2---:R-:W-:-:S05]  /*a4e0*/  IMAD.WIDE R14, R3, 0x2, R212 ;  /* 0x00000002030e7825 */ /* 0x004fca00078e02d4 */
[----:B------:R-:W2:Y:S01]  /*a4f0*/  LDG.E.U16 R235, desc[UR4][R14.64] ;  /* 0x000000040eeb7981 */ /* 0x000ea2000c1e1500 */
[----:B---3--:R-:W-:-:S05]  /*a500*/  IMAD.WIDE R12, R3, 0x2, R208 ;  /* 0x00000002030c7825 */ /* 0x008fca00078e02d0 */
[----:B------:R-:W3:Y:S04]  /*a510*/  LDG.E.U16 R233, desc[UR4][R12.64] ;  /* 0x000000040ce97981 */ /* 0x000ee8000c1e1500 */
[----:B----4-:R-:W-:Y:S04]  /*a520*/  STL [R1+0x518], R245 ;  /* 0x000518f501007387 */ /* 0x010fe80000100800 */
[----:B------:R-:W-:Y:S04]  /*a530*/  STL [R1+0x51c], R243 ;  /* 0x00051cf301007387 */ /* 0x000fe80000100800 */
[----:B------:R-:W-:Y:S04]  /*a540*/  STL [R1+0x520], R241 ;  /* 0x000520f101007387 */ /* 0x000fe80000100800 */
[----:B------:R-:W-:Y:S04]  /*a550*/  STL [R1+0x524], R239 ;  /* 0x000524ef01007387 */ /* 0x000fe80000100800 */
[----:B------:R-:W-:Y:S01]  /*a560*/  STL [R1+0x58], R2 ;  /* 0x0000580201007387 */ /* 0x000fe20000100800 */
[----:B------:R-:W-:-:S03]  /*a570*/  IMAD.WIDE R10, R3, 0x2, R206 ;  /* 0x00000002030a7825 */ /* 0x000fc600078e02ce */
[----:B------:R0:W-:Y:S01]  /*a580*/  STL [R1+0x528], R237 ;  /* 0x000528ed01007387 */ /* 0x0001e20000100800 */
[----:B------:R-:W-:-:S03]  /*a590*/  IMAD.WIDE R8, R3, 0x2, R18 ;  /* 0x0000000203087825 */ /* 0x000fc600078e0212 */
[----:B------:R-:W4:Y:S01]  /*a5a0*/  LDL.64 R208, [R1+0x2b8] ;  /* 0x0002b80001d07983 */ /* 0x000f220000100a00 */
[----:B------:R-:W-:-:S03]  /*a5b0*/  IMAD.WIDE R6, R3, 0x2, R200 ;  /* 0x0000000203067825 */ /* 0x000fc600078e02c8 */
[----:B------:R-:W4:Y:S04]  /*a5c0*/  LDL.64 R18, [R1+0x2a8] ;  /* 0x0002a80001127983 */ /* 0x000f280000100a00 */
[----:B------:R-:W4:Y:S04]  /*a5d0*/  LDL.64 R206, [R1+0x2b0] ;  /* 0x0002b00001ce7983 */ /* 0x000f280000100a00 */
[----:B------:R-:W4:Y:S04]  /*a5e0*/  LDL.64 R200, [R1+0x2a0] ;  /* 0x0002a00001c87983 */ /* 0x000f280000100a00 */
[----:B------:R1:W4:Y:S04]  /*a5f0*/  LDG.E.U16 R231, desc[UR4][R10.64] ;  /* 0x000000040ae77981 */ /* 0x000328000c1e1500 */
[----:B------:R0:W4:Y:S04]  /*a600*/  LDG.E.U16 R229, desc[UR4][R8.64] ;  /* 0x0000000408e57981 */ /* 0x000128000c1e1500 */
[----:B------:R3:W4:Y:S01]  /*a610*/  LDG.E.U16 R227, desc[UR4][R6.64] ;  /* 0x0000000406e37981 */ /* 0x000722000c1e1500 */
[----:B-1----:R-:W-:-:S03]  /*a620*/  IMAD.WIDE R10, R3, 0x2, R204 ;  /* 0x00000002030a7825 */ /* 0x002fc600078e02cc */
[----:B--2---:R1:W-:Y:S01]  /*a630*/  STL [R1+0x52c], R235 ;  /* 0x00052ceb01007387 */ /* 0x0043e20000100800 */
[----:B0-----:R-:W-:-:S03]  /*a640*/  IMAD.WIDE R8, R3, 0x2, R202 ;  /* 0x0000000203087825 */ /* 0x001fc600078e02ca */
[----:B------:R-:W2:Y:S04]  /*a650*/  LDG.E.U16 R221, desc[UR4][R10.64] ;  /* 0x000000040add7981 */ /* 0x000ea8000c1e1500 */
[----:B---3--:R0:W-:Y:S04]  /*a660*/  STL [R1+0x530], R233 ;  /* 0x000530e901007387 */ /* 0x0081e80000100800 */
[----:B------:R-:W3:Y:S04]  /*a670*/  LDL.64 R204, [R1+0x290] ;  /* 0x0002900001cc7983 */ /* 0x000ee80000100a00 */
[----:B------:R-:W2:Y:S04]  /*a680*/  LDL.64 R236, [R1+0x280] ;  /* 0x0002800001ec7983 */ /* 0x000ea80000100a00 */
[----:B-1----:R-:W2:Y:S01]  /*a690*/  LDL.64 R234, [R1+0x278] ;  /* 0x0002780001ea7983 */ /* 0x002ea20000100a00 */
[----:B------:R-:W-:-:S03]  /*a6a0*/  IMAD.WIDE R12, R3, 0x2, R16 ;  /* 0x00000002030c7825 */ /* 0x000fc600078e0210 */
[----:B------:R-:W2:Y:S01]  /*a6b0*/  LDL.64 R202, [R1+0x288] ;  /* 0x0002880001ca7983 */ /* 0x000ea20000100a00 */
[----:B------:R-:W-:-:S03]  /*a6c0*/  IMAD.WIDE R6, R3, 0x2, R22 ;  /* 0x0000000203067825 */ /* 0x000fc600078e0216 */
[----:B------:R-:W2:Y:S04]  /*a6d0*/  LDL.64 R22, [R1+0x270] ;  /* 0x0002700001167983 */ /* 0x000ea80000100a00 */
[----:B------:R4:W2:Y:S04]  /*a6e0*/  LDG.E.U16 R223, desc[UR4][R12.64] ;  /* 0x000000040cdf7981 */ /* 0x0008a8000c1e1500 */
[----:B------:R1:W2:Y:S04]  /*a6f0*/  LDG.E.U16 R219, desc[UR4][R8.64] ;  /* 0x0000000408db7981 */ /* 0x0002a8000c1e1500 */
[----:B------:R-:W2:Y:S01]  /*a700*/  LDL.64 R16, [R1+0x298] ;  /* 0x0002980001107983 */ /* 0x000ea20000100a00 */
[----:B------:R-:W-:-:S03]  /*a710*/  IMAD.WIDE R14, R3, 0x2, R210 ;  /* 0x00000002030e7825 */ /* 0x000fc600078e02d2 */
[----:B------:R-:W2:Y:S01]  /*a720*/  LDL.64 R210, [R1+0x250] ;  /* 0x0002500001d27983 */ /* 0x000ea20000100a00 */
[----:B----4-:R-:W-:-:S03]  /*a730*/  IMAD.WIDE R12, R3, 0x2, R208 ;  /* 0x00000002030c7825 */ /* 0x010fc600078e02d0 */
[----:B------:R-:W4:Y:S01]  /*a740*/  LDL.64 R208, [R1+0x260] ;  /* 0x0002600001d07983 */ /* 0x000f220000100a00 */
[----:B-1----:R-:W-:-:S03]  /*a750*/  IMAD.WIDE R8, R3, 0x2, R18 ;  /* 0x0000000203087825 */ /* 0x002fc600078e0212 */
[----:B------:R-:W4:Y:S01]  /*a760*/  LDL.64 R18, [R1+0x258] ;  /* 0x0002580001127983 */ /* 0x000f220000100a00 */
[----:B------:R-:W-:-:S03]  /*a770*/  IMAD.WIDE R10, R3, 0x2, R206 ;  /* 0x00000002030a7825 */ /* 0x000fc600078e02ce */
[----:B------:R3:W4:Y:S04]  /*a780*/  LDG.E.U16 R5, desc[UR4][R8.64] ;  /* 0x0000000408057981 */ /* 0x000728000c1e1500 */
[----:B------:R-:W4:Y:S04]  /*a790*/  LDL.64 R206, [R1+0x248] ;  /* 0x0002480001ce7983 */ /* 0x000f280000100a00 */
[----:B------:R1:W4:Y:S04]  /*a7a0*/  LDG.E.U16 R217, desc[UR4][R6.64] ;  /* 0x0000000406d97981 */ /* 0x000328000c1e1500 */
[----:B------:R1:W4:Y:S04]  /*a7b0*/  LDG.E.U16 R225, desc[UR4][R14.64] ;  /* 0x000000040ee17981 */ /* 0x000328000c1e1500 */
[----:B------:R2:W4:Y:S04]  /*a7c0*/  LDG.E.U16 R213, desc[UR4][R12.64] ;  /* 0x000000040cd57981 */ /* 0x000528000c1e1500 */
[----:B0-----:R-:W4:Y:S04]  /*a7d0*/  LDL.64 R232, [R1+0x238] ;  /* 0x0002380001e87983 */ /* 0x001f280000100a00 */
[----:B------:R-:W4:Y:S04]  /*a7e0*/  LDL.64 R240, [R1+0x200] ;  /* 0x0002000001f07983 */ /* 0x000f280000100a00 */
[----:B------:R-:W4:Y:S04]  /*a7f0*/  LDL.64 R238, [R1+0x1f8] ;  /* 0x0001f80001ee7983 */ /* 0x000f280000100a00 */
[----:B------:R-:W4:Y:S04]  /*a800*/  LDL.64 R244, [R1+0x110] ;  /* 0x0001100001f47983 */ /* 0x000f280000100a00 */
[----:B------:R-:W4:Y:S01]  /*a810*/  LDL.64 R242, [R1+0x108] ;  /* 0x0001080001f27983 */ /* 0x000f220000100a00 */
[----:B---3--:R-:W-:-:S03]  /*a820*/  IMAD.WIDE R8, R3, 0x2, R204 ;  /* 0x0000000203087825 */ /* 0x008fc600078e02cc */
[----:B------:R-:W3:Y:S01]  /*a830*/  LDL.64 R204, [R1+0x240] ;  /* 0x0002400001cc7983 */ /* 0x000ee20000100a00 */
[----:B-1----:R-:W-:-:S03]  /*a840*/  IMAD.WIDE R6, R3, 0x2, R200 ;  /* 0x0000000203067825 */ /* 0x002fc600078e02c8 */
[----:B------:R0:W3:Y:S01]  /*a850*/  LDG.E.U16 R201, desc[UR4][R10.64] ;  /* 0x000000040ac97981 */ /* 0x0000e2000c1e1500 */
[----:B------:R-:W-:-:S03]  /*a860*/  IMAD.WIDE R14, R3, 0x2, R20 ;  /* 0x00000002030e7825 */ /* 0x000fc600078e0214 */
[----:B------:R-:W3:Y:S01]  /*a870*/  LDL.64 R20, [R1+0x268] ;  /* 0x0002680001147983 */ /* 0x000ee20000100a00 */
[----:B--2---:R-:W-:-:S03]  /*a880*/  IMAD.WIDE R12, R3, 0x2, R234 ;  /* 0x00000002030c7825 */ /* 0x004fc600078e02ea */
[----:B------:R1:W2:Y:S01]  /*a890*/  LDG.E.U16 R215, desc[UR4][R14.64] ;  /* 0x000000040ed77981 */ /* 0x0002a2000c1e1500 */
[----:B0-----:R-:W-:-:S03]  /*a8a0*/  IMAD.WIDE R10, R3, 0x2, R236 ;  /* 0x00000002030a7825 */ /* 0x001fc600078e02ec */
[----:B------:R-:W2:Y:S04]  /*a8b0*/  LDG.E.U16 R8, desc[UR4][R8.64] ;  /* 0x0000000408087981 */ /* 0x000ea8000c1e1500 */
[----:B------:R-:W2:Y:S01]  /*a8c0*/  LDG.E.U16 R10, desc[UR4][R10.64] ;  /* 0x000000040a0a7981 */ /* 0x000ea2000c1e1500 */
[----:B-1----:R-:W-:-:S03]  /*a8d0*/  IMAD.WIDE R14, R3, 0x2, R202 ;  /* 0x00000002030e7825 */ /* 0x002fc600078e02ca */
[----:B------:R-:W2:Y:S01]  /*a8e0*/  LDL.64 R202, [R1+0x230] ;  /* 0x0002300001ca7983 */ /* 0x000ea20000100a00 */
[----:B------:R-:W-:-:S03]  /*a8f0*/  IMAD.WIDE R16, R3, 0x2, R16 ;  /* 0x0000000203107825 */ /* 0x000fc600078e0210 */
[----:B------:R-:W2:Y:S04]  /*a900*/  LDG.E.U16 R9, desc[UR4][R14.64] ;  /* 0x000000040e097981 */ /* 0x000ea8000c1e1500 */
[----:B------:R0:W2:Y:S04]  /*a910*/  LDG.E.U16 R11, desc[UR4][R12.64] ;  /* 0x000000040c0b7981 */ /* 0x0000a8000c1e1500 */
[----:B------:R-:W2:Y:S01]  /*a920*/  LDG.E.U16 R6, desc[UR4][R6.64] ;  /* 0x0000000406067981 */ /* 0x000ea2000c1e1500 */
[----:B----4-:R-:W-:-:S03]  /*a930*/  IMAD.WIDE R18, R3, 0x2, R18 ;  /* 0x0000000203127825 */ /* 0x010fc600078e0212 */
[----:B------:R-:W4:Y:S01]  /*a940*/  LDL.64 R236, [R1+0x1e0] ;  /* 0x0001e00001ec7983 */ /* 0x000f220000100a00 */
[----:B0-----:R-:W-:-:S03]  /*a950*/  IMAD.WIDE R12, R3, 0x2, R22 ;  /* 0x00000002030c7825 */ /* 0x001fc600078e0216 */
[----:B------:R-:W4:Y:S01]  /*a960*/  LDL.64 R22, [R1+0x228] ;  /* 0x0002280001167983 */ /* 0x000f220000100a00 */
[----:B------:R-:W-:-:S03]  /*a970*/  IMAD.WIDE R14, R3, 0x2, R208 ;  /* 0x00000002030e7825 */ /* 0x000fc600078e02d0 */
[----:B------:R-:W4:Y:S01]  /*a980*/  LDL.64 R208, [R1+0x220] ;  /* 0x0002200001d07983 */ /* 0x000f220000100a00 */
[----:B------:R-:W-:-:S03]  /*a990*/  IMAD.WIDE R186, R3, 0x2, R206 ;  /* 0x0000000203ba7825 */ /* 0x000fc600078e02ce */
[----:B------:R0:W4:Y:S04]  /*a9a0*/  LDG.E.U16 R7, desc[UR4][R16.64] ;  /* 0x0000000410077981 */ /* 0x000128000c1e1500 */
[----:B------:R-:W4:Y:S04]  /*a9b0*/  LDG.E.U16 R14, desc[UR4][R14.64] ;  /* 0x000000040e0e7981 */ /* 0x000f28000c1e1500 */
[----:B------:R-:W4:Y:S01]  /*a9c0*/  LDL.64 R206, [R1+0x210] ;  /* 0x0002100001ce7983 */ /* 0x000f220000100a00 */
[----:B0-----:R-:W-:-:S03]  /*a9d0*/  IMAD.WIDE R16, R3, 0x2, R210 ;  /* 0x0000000203107825 */ /* 0x001fc600078e02d2 */
[----:B------:R-:W4:Y:S04]  /*a9e0*/  LDL.64 R210, [R1+0x218] ;  /* 0x0002180001d27983 */ /* 0x000f280000100a00 */
[----:B------:R3:W4:Y:S01]  /*a9f0*/  LDG.E.U16 R15, desc[UR4][R18.64] ;  /* 0x00000004120f7981 */ /* 0x000722000c1e1500 */
[----:B------:R-:W-:-:S03]  /*aa00*/  IMAD.WIDE R184, R3, 0x2, R232 ;  /* 0x0000000203b87825 */ /* 0x000fc600078e02e8 */
[----:B------:R-:W4:Y:S04]  /*aa10*/  LDG.E.U16 R12, desc[UR4][R12.64] ;  /* 0x000000040c0c7981 */ /* 0x000f28000c1e1500 */
[----:B------:R-:W4:Y:S04]  /*aa20*/  LDL.64 R232, [R1+0x1f0] ;  /* 0x0001f00001e87983 */ /* 0x000f280000100a00 */
[----:B------:R-:W4:Y:S01]  /*aa30*/  LDL.64 R234, [R1+0x1d8] ;  /* 0x0001d80001ea7983 */ /* 0x000f220000100a00 */
[----:B------:R-:W-:-:S03]  /*aa40*/  IMAD.WIDE R196, R3, 0x2, R238 ;  /* 0x0000000203c47825 */ /* 0x000fc600078e02ee */
[----:B------:R-:W4:Y:S04]  /*aa50*/  LDG.E.U16 R16, desc[UR4][R16.64] ;  /* 0x0000000410107981 */ /* 0x000f28000c1e1500 */
[----:B------:R-:W4:Y:S04]  /*aa60*/  LDL.64 R238, [R1+0x1a0] ;  /* 0x0001a00001ee7983 */ /* 0x000f280000100a00 */
[----:B------:R-:W4:Y:S01]  /*aa70*/  LDG.E.U16 R17, desc[UR4][R186.64] ;  /* 0x00000004ba117981 */ /* 0x000f22000c1e1500 */
[----:B---3--:R-:W-:-:S03]  /*aa80*/  IMAD.WIDE R18, R3, 0x2, R204 ;  /* 0x0000000203127825 */ /* 0x008fc600078e02cc */
[----:B------:R-:W3:Y:S04]  /*aa90*/  LDL.64 R204, [R1+0x208] ;  /* 0x0002080001cc7983 */ /* 0x000ee80000100a00 */
[----:B------:R-:W3:Y:S01]  /*aaa0*/  LDG.E.U16 R18, desc[UR4][R18.64] ;  /* 0x0000000412127981 */ /* 0x000ee2000c1e1500 */
[----:B------:R-:W-:-:S05]  /*aab0*/  IMAD.WIDE R20, R3, 0x2, R20 ;  /* 0x0000000203147825 */ /* 0x000fca00078e0214 */
[----:B------:R2:W3:Y:S04]  /*aac0*/  LDG.E.U16 R13, desc[UR4][R20.64] ;  /* 0x00000004140d7981 */ /* 0x0004e8000c1e1500 */
[----:B------:R-:W3:Y:S01]  /*aad0*/  LDG.E.U16 R19, desc[UR4][R184.64] ;  /* 0x00000004b8137981 */ /* 0x000ee2000c1e1500 */
[----:B--2---:R-:W-:-:S03]  /*aae0*/  IMAD.WIDE R20, R3, 0x2, R202 ;  /* 0x0000000203147825 */ /* 0x004fc600078e02ca */
[----:B------:R-:W2:Y:S04]  /*aaf0*/  LDL.64 R202, [R1+0x1e8] ;  /* 0x0001e80001ca7983 */ /* 0x000ea80000100a00 */
[----:B------:R-:W2:Y:S01]  /*ab00*/  LDG.E.U16 R20, desc[UR4][R20.64] ;  /* 0x0000000414147981 */ /* 0x000ea2000c1e1500 */
[----:B----4-:R-:W-:-:S05]  /*ab10*/  IMAD.WIDE R22, R3, 0x2, R22 ;  /* 0x0000000203167825 */ /* 0x010fca00078e0216 */
[----:B------:R0:W4:Y:S02]  /*ab20*/  LDG.E.U16 R21, desc[UR4][R22.64] ;  /* 0x0000000416157981 */ /* 0x000124000c1e1500 */
[C---:B0-----:R-:W-:Y:S02]  /*ab30*/  IMAD.WIDE R22, R3.reuse, 0x2, R208 ;  /* 0x0000000203167825 */ /* 0x041fe400078e02d0 */
[----:B------:R-:W4:Y:S02]  /*ab40*/  LDL.64 R208, [R1+0x1d0] ;  /* 0x0001d00001d07983 */ /* 0x000f240000100a00 */
[C---:B------:R-:W-:Y:S02]  /*ab50*/  IMAD.WIDE R184, R3.reuse, 0x2, R206 ;  /* 0x0000000203b87825 */ /* 0x040fe400078e02ce */
[----:B------:R-:W4:Y:S02]  /*ab60*/  LDL.64 R206, [R1+0x1c0] ;  /* 0x0001c00001ce7983 */ /* 0x000f240000100a00 */
[----:B------:R-:W-:-:S02]  /*ab70*/  IMAD.WIDE R190, R3, 0x2, R210 ;  /* 0x0000000203be7825 */ /* 0x000fc400078e02d2 */
[----:B------:R-:W4:Y:S04]  /*ab80*/  LDL.64 R210, [R1+0x1c8] ;  /* 0x0001c80001d27983 */ /* 0x000f280000100a00 */
[----:B------:R-:W4:Y:S04]  /*ab90*/  LDG.E.U16 R184, desc[UR4][R184.64] ;  /* 0x00000004b8b87981 */ /* 0x000f28000c1e1500 */
[----:B------:R-:W4:Y:S01]  /*aba0*/  LDG.E.U16 R22, desc[UR4][R22.64] ;  /* 0x0000000416167981 */ /* 0x000f22000c1e1500 */
[----:B------:R-:W-:-:S03]  /*abb0*/  IMAD.WIDE R192, R3, 0x2, R234 ;  /* 0x0000000203c07825 */ /* 0x000fc600078e02ea */
[----:B------:R-:W4:Y:S04]  /*abc0*/  LDL.64 R234, [R1+0x170] ;  /* 0x0001700001ea7983 */ /* 0x000f280000100a00 */
[----:B------:R0:W4:Y:S01]  /*abd0*/  LDG.E.U16 R23, desc[UR4][R190.64] ;  /* 0x00000004be177981 */ /* 0x000122000c1e1500 */
[----:B---3--:R-:W-:-:S03]  /*abe0*/  IMAD.WIDE R188, R3, 0x2, R204 ;  /* 0x0000000203bc7825 */ /* 0x008fc600078e02cc */
[----:B------:R-:W3:Y:S04]  /*abf0*/  LDL.64 R204, [R1+0x1b8] ;  /* 0x0001b80001cc7983 */ /* 0x000ee80000100a00 */
[----:B------:R1:W3:Y:S01]  /*ac00*/  LDG.E.U16 R185, desc[UR4][R188.64] ;  /* 0x00000004bcb97981 */ /* 0x0002e2000c1e1500 */
[----:B0-----:R-:W-:-:S03]  /*ac10*/  IMAD.WIDE R190, R3, 0x2, R236 ;  /* 0x0000000203be7825 */ /* 0x001fc600078e02ec */
[----:B------:R-:W3:Y:S01]  /*ac20*/  LDL.64 R236, [R1+0x190] ;  /* 0x0001900001ec7983 */ /* 0x000ee20000100a00 */
[----:B------:R-:W-:-:S03]  /*ac30*/  IMAD.WIDE R186, R3, 0x2, R240 ;  /* 0x0000000203ba7825 */ /* 0x000fc600078e02f0 */
[----:B------:R-:W3:Y:S01]  /*ac40*/  LDG.E.U16 R190, desc[UR4][R190.64] ;  /* 0x00000004bebe7981 */ /* 0x000ee2000c1e1500 */
[----:B-1----:R-:W-:-:S03]  /*ac50*/  IMAD.WIDE R188, R3, 0x2, R232 ;  /* 0x0000000203bc7825 */ /* 0x002fc600078e02e8 */
[----:B------:R-:W3:Y:S04]  /*ac60*/  LDL.64 R232, [R1+0x1b0] ;  /* 0x0001b00001e87983 */ /* 0x000ee80000100a00 */
[----:B------:R-:W3:Y:S01]  /*ac70*/  LDG.E.U16 R186, desc[UR4][R186.64] ;  /* 0x00000004baba7981 */ /* 0x000ee2000c1e1500 */
[----:B--2---:R-:W-:-:S03]  /*ac80*/  IMAD.WIDE R194, R3, 0x2, R202 ;  /* 0x0000000203c27825 */ /* 0x004fc600078e02ca */
[----:B------:R-:W2:Y:S04]  /*ac90*/  LDL.64 R202, [R1+0x1a8] ;  /* 0x0001a80001ca7983 */ /* 0x000ea80000100a00 */
[----:B------:R4:W2:Y:S04]  /*aca0*/  LDG.E.U16 R191, desc[UR4][R192.64] ;  /* 0x00000004c0bf7981 */ /* 0x0008a8000c1e1500 */
[----:B------:R-:W2:Y:S04]  /*acb0*/  LDG.E.U16 R188, desc[UR4][R188.64] ;  /* 0x00000004bcbc7981 */ /* 0x000ea8000c1e1500 */
[----:B------:R-:W2:Y:S04]  /*acc0*/  LDG.E.U16 R187, desc[UR4][R196.64] ;  /* 0x00000004c4bb7981 */ /* 0x000ea8000c1e1500 */
[----:B------:R-:W2:Y:S04]  /*acd0*/  LDL.64 R240, [R1+0x188] ;  /* 0x0001880001f07983 */ /* 0x000ea80000100a00 */
[----:B------:R0:W2:Y:S01]  /*ace0*/  LDG.E.U16 R189, desc[UR4][R194.64] ;  /* 0x00000004c2bd7981 */ /* 0x0000a2000c1e1500 */
[----:B----4-:R-:W-:-:S03]  /*acf0*/  IMAD.WIDE R192, R3, 0x2, R208 ;  /* 0x0000000203c07825 */ /* 0x010fc600078e02d0 */
[----:B------:R-:W4:Y:S01]  /*ad00*/  LDL.64 R208, [R1+0x198] ;  /* 0x0001980001d07983 */ /* 0x000f220000100a00 */
[----:B0-----:R-:W-:-:S03]  /*ad10*/  IMAD.WIDE R194, R3, 0x2, R206 ;  /* 0x0000000203c27825 */ /* 0x001fc600078e02ce */
[----:B------:R-:W4:Y:S01]  /*ad20*/  LDG.E.U16 R192, desc[UR4][R192.64] ;  /* 0x00000004c0c07981 */ /* 0x000f22000c1e1500 */
[----:B------:R-:W-:-:S03]  /*ad30*/  IMAD.WIDE R196, R3, 0x2, R210 ;  /* 0x0000000203c47825 */ /* 0x000fc600078e02d2 */
[----:B------:R-:W4:Y:S04]  /*ad40*/  LDL.64 R210, [R1+0x180] ;  /* 0x0001800001d27983 */ /* 0x000f280000100a00 */
[----:B------:R-:W4:Y:S04]  /*ad50*/  LDG.E.U16 R194, desc[UR4][R194.64] ;  /* 0x00000004c2c27981 */ /* 0x000f28000c1e1500 */
[----:B------:R0:W4:Y:S01]  /*ad60*/  LDG.E.U16 R193, desc[UR4][R196.64] ;  /* 0x00000004c4c17981 */ /* 0x000122000c1e1500 */
[----:B---3--:R-:W-:-:S03]  /*ad70*/  IMAD.WIDE R206, R3, 0x2, R204 ;  /* 0x0000000203ce7825 */ /* 0x008fc600078e02cc */
[----:B------:R-:W3:Y:S04]  /*ad80*/  LDL.64 R204, [R1+0x178] ;  /* 0x0001780001cc7983 */ /* 0x000ee80000100a00 */
[----:B------:R1:W3:Y:S01]  /*ad90*/  LDG.E.U16 R195, desc[UR4][R206.64] ;  /* 0x00000004cec37981 */ /* 0x0002e2000c1e1500 */
[----:B0-----:R-:W-:-:S03]  /*ada0*/  IMAD.WIDE R196, R3, 0x2, R232 ;  /* 0x0000000203c47825 */ /* 0x001fc600078e02e8 */
[----:B------:R-:W3:Y:S04]  /*adb0*/  LDL.64 R232, [R1+0x168] ;  /* 0x0001680001e87983 */ /* 0x000ee80000100a00 */
[----:B------:R-:W3:Y:S01]  /*adc0*/  LDG.E.U16 R196, desc[UR4][R196.64] ;  /* 0x00000004c4c47981 */ /* 0x000ee2000c1e1500 */
[----:B--2---:R-:W-:-:S03]  /*add0*/  IMAD.WIDE R198, R3, 0x2, R202 ;  /* 0x0000000203c67825 */ /* 0x004fc600078e02ca */
[----:B------:R-:W2:Y:S01]  /*ade0*/  LDL.64 R202, [R1+0x160] ;  /* 0x0001600001ca7983 */ /* 0x000ea20000100a00 */
[----:B-1----:R-:W-:-:S03]  /*adf0*/  IMAD.WIDE R206, R3, 0x2, R236 ;  /* 0x0000000203ce7825 */ /* 0x002fc600078e02ec */
[----:B------:R-:W2:Y:S04]  /*ae00*/  LDL.64 R236, [R1+0x150] ;  /* 0x0001500001ec7983 */ /* 0x000ea80000100a00 */
[----:B------:R0:W2:Y:S04]  /*ae10*/  LDG.E.U16 R197, desc[UR4][R198.64] ;  /* 0x00000004c6c57981 */ /* 0x0000a8000c1e1500 */
[----:B------:R-:W2:Y:S01]  /*ae20*/  LDG.E.U16 R200, desc[UR4][R206.64] ;  /* 0x00000004cec87981 */ /* 0x000ea2000c1e1500 */
[----:B0-----:R-:W-:-:S03]  /*ae30*/  IMAD.WIDE R198, R3, 0x2, R238 ;  /* 0x0000000203c67825 */ /* 0x001fc600078e02ee */
[----:B------:R-:W2:Y:S04]  /*ae40*/  LDL.64 R238, [R1+0x158] ;  /* 0x0001580001ee7983 */ /* 0x000ea80000100a00 */
[----:B------:R-:W2:Y:S01]  /*ae50*/  LDG.E.U16 R198, desc[UR4][R198.64] ;  /* 0x00000004c6c67981 */ /* 0x000ea2000c1e1500 */
[----:B----4-:R-:W-:-:S05]  /*ae60*/  IMAD.WIDE R208, R3, 0x2, R208 ;  /* 0x0000000203d07825 */ /* 0x010fca00078e02d0 */
[----:B------:R0:W4:Y:S02]  /*ae70*/  LDG.E.U16 R199, desc[UR4][R208.64] ;  /* 0x00000004d0c77981 */ /* 0x000124000c1e1500 */
[----:B0-----:R-:W-:-:S04]  /*ae80*/  IMAD.WIDE R208, R3, 0x2, R210 ;  /* 0x0000000203d07825 */ /* 0x001fc800078e02d2 */
[C---:B------:R-:W-:Y:S01]  /*ae90*/  IMAD.WIDE R206, R3.reuse, 0x2, R240 ;  /* 0x0000000203ce7825 */ /* 0x040fe200078e02f0 */
[----:B------:R-:W4:Y:S04]  /*aea0*/  LDG.E.U16 R214, desc[UR4][R208.64] ;  /* 0x00000004d0d67981 */ /* 0x000f28000c1e1500 */
[----:B------:R0:W4:Y:S04]  /*aeb0*/  LDG.E.U16 R212, desc[UR4][R206.64] ;  /* 0x00000004ced47981 */ /* 0x000128000c1e1500 */
[----:B------:R-:W4:Y:S01]  /*aec0*/  LDL.64 R240, [R1+0x128] ;  /* 0x0001280001f07983 */ /* 0x000f220000100a00 */
[----:B---3--:R-:W-:-:S03]  /*aed0*/  IMAD.WIDE R210, R3, 0x2, R204 ;  /* 0x0000000203d27825 */ /* 0x008fc600078e02cc */
[----:B------:R-:W3:Y:S04]  /*aee0*/  LDL.64 R204, [R1+0x148] ;  /* 0x0001480001cc7983 */ /* 0x000ee80000100a00 */
[----:B------:R2:W4:Y:S01]  /*aef0*/  LDG.E.U16 R216, desc[UR4][R210.64] ;  /* 0x00000004d2d87981 */ /* 0x000522000c1e1500 */
[----:B0-----:R-:W-:-:S03]  /*af00*/  IMAD.WIDE R206, R3, 0x2, R234 ;  /* 0x0000000203ce7825 */ /* 0x001fc600078e02ea */
[----:B------:R-:W4:Y:S04]  /*af10*/  LDL.64 R234, [R1+0x140] ;  /* 0x0001400001ea7983 */ /* 0x000f280000100a00 */
[----:B------:R-:W4:Y:S01]  /*af20*/  LDG.E.U16 R218, desc[UR4][R206.64] ;  /* 0x00000004ceda7981 */ /* 0x000f22000c1e1500 */
[----:B------:R-:W-:-:S03]  /*af30*/  IMAD.WIDE R208, R3, 0x2, R232 ;  /* 0x0000000203d07825 */ /* 0x000fc600078e02e8 */
[----:B------:R-:W4:Y:S04]  /*af40*/  LDL.64 R232, [R1+0x138] ;  /* 0x0001380001e87983 */ /* 0x000f280000100a00 */
[----:B------:R0:W4:Y:S01]  /*af50*/  LDG.E.U16 R220, desc[UR4][R208.64] ;  /* 0x00000004d0dc7981 */ /* 0x000122000c1e1500 */
[----:B--2---:R-:W-:-:S03]  /*af60*/  IMAD.WIDE R210, R3, 0x2, R202 ;  /* 0x0000000203d27825 */ /* 0x004fc600078e02ca */
[----:B------:R-:W2:Y:S04]  /*af70*/  LDL.64 R202, [R1+0x130] ;  /* 0x0001300001ca7983 */ /* 0x000ea80000100a00 */
[----:B------:R3:W2:Y:S01]  /*af80*/  LDG.E.U16 R222, desc[UR4][R210.64] ;  /* 0x00000004d2de7981 */ /* 0x0006a2000c1e1500 */
[----:B0-----:R-:W-:-:S03]  /*af90*/  IMAD.WIDE R208, R3, 0x2, R236 ;  /* 0x0000000203d07825 */ /* 0x001fc600078e02ec */
[----:B------:R-:W2:Y:S04]  /*afa0*/  LDL.64 R236, [R1+0x118] ;  /* 0x0001180001ec7983 */ /* 0x000ea80000100a00 */
[----:B------:R-:W2:Y:S01]  /*afb0*/  LDG.E.U16 R226, desc[UR4][R208.64] ;  /* 0x00000004d0e27981 */ /* 0x000ea2000c1e1500 */
[----:B---3--:R-:W-:-:S03]  /*afc0*/  IMAD.WIDE R210, R3, 0x2, R204 ;  /* 0x0000000203d27825 */ /* 0x008fc600078e02cc */
[----:B------:R-:W3:Y:S01]  /*afd0*/  LDL.64 R204, [R1+0x100] ;  /* 0x0001000001cc7983 */ /* 0x000ee20000100a00 */
[----:B------:R-:W-:-:S03]  /*afe0*/  IMAD.WIDE R206, R3, 0x2, R238 ;  /* 0x0000000203ce7825 */ /* 0x000fc600078e02ee */
[----:B------:R-:W3:Y:S04]  /*aff0*/  LDG.E.U16 R228, desc[UR4][R210.64] ;  /* 0x00000004d2e47981 */ /* 0x000ee8000c1e1500 */
[----:B------:R4:W3:Y:S04]  /*b000*/  LDG.E.U16 R224, desc[UR4][R206.64] ;  /* 0x00000004cee07981 */ /* 0x0008e8000c1e1500 */
[----:B------:R-:W3:Y:S01]  /*b010*/  LDL.64 R238, [R1+0x120] ;  /* 0x0001200001ee7983 */ /* 0x000ee20000100a00 */
[----:B----4-:R-:W-:-:S04]  /*b020*/  IMAD.WIDE R206, R3, 0x2, R234 ;  /* 0x0000000203ce7825 */ /* 0x010fc800078e02ea */
[C---:B--2---:R-:W-:Y:S01]  /*b030*/  IMAD.WIDE R210, R3.reuse, 0x2, R202 ;  /* 0x0000000203d27825 */ /* 0x044fe200078e02ca */
[----:B------:R0:W2:Y:S04]  /*b040*/  LDG.E.U16 R230, desc[UR4][R206.64] ;  /* 0x00000004cee67981 */ /* 0x0000a8000c1e1500 */
[----:B------:R1:W4:Y:S04]  /*b050*/  LDG.E.U16 R234, desc[UR4][R210.64] ;  /* 0x00000004d2ea7981 */ /* 0x000328000c1e1500 */
[----:B------:R-:W2:Y:S01]  /*b060*/  LDL.64 R202, [R1+0xf8] ;  /* 0x0000f80001ca7983 */ /* 0x000ea20000100a00 */
[----:B0-----:R-:W-:-:S04]  /*b070*/  IMAD.WIDE R206, R3, 0x2, R240 ;  /* 0x0000000203ce7825 */ /* 0x001fc800078e02f0 */
[C---:B-1----:R-:W-:Y:S02]  /*b080*/  IMAD.WIDE R210, R3.reuse, 0x2, R236 ;  /* 0x0000000203d27825 */ /* 0x042fe400078e02ec */
[----:B------:R-:W4:Y:S04]  /*b090*/  LDG.E.U16 R236, desc[UR4][R206.64] ;  /* 0x00000004ceec7981 */ /* 0x000f28000c1e1500 */
[----:B------:R3:W4:Y:S02]  /*b0a0*/  LDG.E.U16 R240, desc[UR4][R210.64] ;  /* 0x00000004d2f07981 */ /* 0x000724000c1e1500 */
[C---:B---3--:R-:W-:Y:S02]  /*b0b0*/  IMAD.WIDE R210, R3.reuse, 0x2, R204 ;  /* 0x0000000203d27825 */ /* 0x048fe400078e02cc */
[----:B------:R-:W3:Y:S04]  /*b0c0*/  LDL.64 R204, [R1+0xf0] ;  /* 0x0000f00001cc7983 */ /* 0x000ee80000100a00 */
[----:B------:R-:W4:Y:S04]  /*b0d0*/  LDG.E.U16 R246, desc[UR4][R210.64] ;  /* 0x00000004d2f67981 */ /* 0x000f28000c1e1500 */
[----:B------:R-:W4:Y:S01]  /*b0e0*/  LDL.64 R210, [R1+0xe8] ;  /* 0x0000e80001d27983 */ /* 0x000f220000100a00 */
[----:B------:R-:W-:-:S03]  /*b0f0*/  IMAD.WIDE R208, R3, 0x2, R232 ;  /* 0x0000000203d07825 */ /* 0x000fc600078e02e8 */
[----:B------:R-:W4:Y:S04]  /*b100*/  LDL.LU R233, [R1+0x40] ;  /* 0x0000400001e97983 */ /* 0x000f280000300800 */
[----:B------:R0:W4:Y:S01]  /*b110*/  LDG.E.U16 R232, desc[UR4][R208.64] ;  /* 0x00000004d0e87981 */ /* 0x000122000c1e1500 */
[----:B------:R-:W-:-:S03]  /*b120*/  IMAD.WIDE R206, R3, 0x2, R244 ;  /* 0x0000000203ce7825 */ /* 0x000fc600078e02f4 */
[----:B------:R-:W4:Y:S04]  /*b130*/  LDL.LU R235, [R1+0x3c] ;  /* 0x00003c0001eb7983 */ /* 0x000f280000300800 */
[----:B------:R-:W4:Y:S01]  /*b140*/  LDL.LU R237, [R1+0x38] ;  /* 0x0000380001ed7983 */ /* 0x000f220000300800 */
[----:B0-----:R-:W-:-:S03]  /*b150*/  IMAD.WIDE R208, R3, 0x2, R238 ;  /* 0x0000000203d07825 */ /* 0x001fc600078e02ee */
[----:B------:R-:W4:Y:S04]  /*b160*/  LDL.LU R239, [R1+0x34] ;  /* 0x0000340001ef7983 */ /* 0x000f280000300800 */
[----:B------:R0:W4:Y:S04]  /*b170*/  LDG.E.U16 R238, desc[UR4][R208.64] ;  /* 0x00000004d0ee7981 */ /* 0x000128000c1e1500 */
[----:B------:R-:W4:Y:S01]  /*b180*/  LDL.LU R241, [R1+0x30] ;  /* 0x0000300001f17983 */ /* 0x000f220000300800 */
[----:B0-----:R-:W-:-:S03]  /*b190*/  IMAD.WIDE R208, R3, 0x2, R242 ;  /* 0x0000000203d07825 */ /* 0x001fc600078e02f2 */
[----:B------:R-:W4:Y:S04]  /*b1a0*/  LDL.LU R243, [R1+0x2c] ;  /* 0x00002c0001f37983 */ /* 0x000f280000300800 */
[----:B------:R-:W4:Y:S04]  /*b1b0*/  LDL.LU R245, [R1+0x28] ;  /* 0x0000280001f57983 */ /* 0x000f280000300800 */
[----:B------:R2:W4:Y:S04]  /*b1c0*/  LDG.E.U16 R242, desc[UR4][R206.64] ;  /* 0x00000004cef27981 */ /* 0x000528000c1e1500 */
[----:B------:R-:W4:Y:S04]  /*b1d0*/  LDL.LU R247, [R1+0x24] ;  /* 0x0000240001f77983 */ /* 0x000f280000300800 */
[----:B------:R3:W4:Y:S01]  /*b1e0*/  LDG.E.U16 R244, desc[UR4][R208.64] ;  /* 0x00000004d0f47981 */ /* 0x000722000c1e1500 */
[----:B--2---:R-:W-:-:S03]  /*b1f0*/  IMAD.WIDE R206, R3, 0x2, R202 ;  /* 0x0000000203ce7825 */ /* 0x004fc600078e02ca */
[----:B------:R-:W2:Y:S04]  /*b200*/  LDL.LU R249, [R1+0x20] ;  /* 0x0000200001f97983 */ /* 0x000ea80000300800 */
[----:B------:R-:W2:Y:S04]  /*b210*/  LDL.LU R203, [R1+0x1c] ;  /* 0x00001c0001cb7983 */ /* 0x000ea80000300800 */
[----:B------:R-:W2:Y:S04]  /*b220*/  LDL.LU R202, [R1+0x18] ;  /* 0x0000180001ca7983 */ /* 0x000ea80000300800 */
[----:B------:R-:W2:Y:S04]  /*b230*/  LDL.LU R251, [R1+0x14] ;  /* 0x0000140001fb7983 */ /* 0x000ea80000300800 */
[----:B------:R-:W2:Y:S04]  /*b240*/  LDL.LU R2, [R1+0x8] ;  /* 0x0000080001027983 */ /* 0x000ea80000300800 */
[----:B------:R0:W2:Y:S01]  /*b250*/  LDG.E.U16 R248, desc[UR4][R206.64] ;  /* 0x00000004cef87981 */ /* 0x0000a2000c1e1500 */
[----:B---3--:R-:W-:-:S03]  /*b260*/  IMAD.WIDE R208, R3, 0x2, R204 ;  /* 0x0000000203d07825 */ /* 0x008fc600078e02cc */
[----:B------:R-:W3:Y:S04]  /*b270*/  LDL.LU R205, [R1+0x4] ;  /* 0x0000040001cd7983 */ /* 0x000ee80000300800 */
[----:B------:R-:W3:Y:S04]  /*b280*/  LDL.LU R204, [R1] ;  /* 0x0000000001cc7983 */ /* 0x000ee80000300800 */
[----:B------:R1:W3:Y:S01]  /*b290*/  LDG.E.U16 R250, desc[UR4][R208.64] ;  /* 0x00000004d0fa7981 */ /* 0x0002e2000c1e1500 */
[----:B----4-:R-:W-:-:S03]  /*b2a0*/  IMAD.WIDE R210, R3, 0x2, R210 ;  /* 0x0000000203d27825 */ /* 0x010fc600078e02d2 */
[----:B------:R-:W0:Y:S04]  /*b2b0*/  LDL.64 R206, [R1+0xe0] ;  /* 0x0000e00001ce7983 */ /* 0x000e280000100a00 */
[----:B------:R4:W3:Y:S04]  /*b2c0*/  LDG.E.U16 R252, desc[UR4][R210.64] ;  /* 0x00000004d2fc7981 */ /* 0x0008e8000c1e1500 */
[----:B------:R-:W1:Y:S04]  /*b2d0*/  LDL.64 R208, [R1+0xd8] ;  /* 0x0000d80001d07983 */ /* 0x000e680000100a00 */
[----:B------:R-:W4:Y:S01]  /*b2e0*/  LDL.64 R210, [R1+0xd0] ;  /* 0x0000d00001d27983 */ /* 0x000f220000100a00 */
[----:B------:R-:W-:-:S02]  /*b2f0*/  WARPGROUP.DEPBAR.LE gsb0, 0x0 ;  /* 0x00008000000079c5 */ /* 0x000fc40000010000 */
[----:B0-----:R-:W-:-:S06]  /*b300*/  IMAD.WIDE R206, R3, 0x2, R206 ;  /* 0x0000000203ce7825 */ /* 0x001fcc00078e02ce */
[----:B------:R-:W3:Y:S01]  /*b310*/  LDG.E.U16 R206, desc[UR4][R206.64] ;  /* 0x00000004cece7981 */ /* 0x000ee2000c1e1500 */
[----:B-1----:R-:W-:-:S04]  /*b320*/  IMAD.WIDE R208, R3, 0x2, R208 ;  /* 0x0000000203d07825 */ /* 0x002fc800078e02d0 */
[----:B----4-:R-:W-:Y:S02]  /*b330*/  IMAD.WIDE R210, R3, 0x2, R210 ;  /* 0x0000000203d27825 */ /* 0x010fe400078e02d2 */
[----:B------:R0:W4:Y:S04]  /*b340*/  LDG.E.U16 R208, desc[UR4][R208.64] ;  /* 0x00000004d0d07981 */ /* 0x000128000c1e1500 */
[----:B------:R-:W4:Y:S04]  /*b350*/  LDL.LU R207, [R1+0x10] ;  /* 0x0000100001cf7983 */ /* 0x000f280000300800 */
[----:B------:R1:W4:Y:S01]  /*b360*/  LDG.E.U16 R210, desc[UR4][R210.64] ;  /* 0x00000004d2d27981 */ /* 0x000322000c1e1500 */
[----:B0-----:R-:W-:Y:S01]  /*b370*/  IMAD.IADD R209, R4, 0x1, R0 ;  /* 0x0000000104d17824 */ /* 0x001fe200078e0200 */
[----:B------:R-:W-:Y:S06]  /*b380*/  BAR.SYNC.DEFER_BLOCKING 0x0 ;  /* 0x0000000000007b1d */ /* 0x000fec0000010000 */
[----:B------:R-:W4:Y:S04]  /*b390*/  LDL.LU R211, [R1+0xc] ;  /* 0x00000c0001d37983 */ /* 0x000f280000300800 */
[----:B------:R0:W-:Y:S04]  /*b3a0*/  STS.U16 [R209+0x10000], R233 ;  /* 0x010000e9d1007388 */ /* 0x0001e80000000400 */
[----:B------:R2:W-:Y:S04]  /*b3b0*/  STS.U16 [R209+0x10400], R235 ;  /* 0x010400ebd1007388 */ /* 0x0005e80000000400 */
[----:B------:R1:W-:Y:S04]  /*b3c0*/  STS.U16 [R209+0x10800], R237 ;  /* 0x010800edd1007388 */ /* 0x0003e80000000400 */
[----:B0-----:R-:W4:Y:S04]  /*b3d0*/  LDL.LU R233, [R1+0x530] ;  /* 0x0005300001e97983 */ /* 0x001f280000300800 */
[----:B--2---:R-:W2:Y:S04]  /*b3e0*/  LDL.LU R235, [R1+0x52c] ;  /* 0x00052c0001eb7983 */ /* 0x004ea80000300800 */
[----:B-1----:R-:W2:Y:S04]  /*b3f0*/  LDL.LU R237, [R1+0x528] ;  /* 0x0005280001ed7983 */ /* 0x002ea80000300800 */
[----:B------:R0:W-:Y:S04]  /*b400*/  STS.U16 [R209+0x10c00], R239 ;  /* 0x010c00efd1007388 */ /* 0x0001e80000000400 */
[----:B------:R1:W-:Y:S04]  /*b410*/  STS.U16 [R209+0x11000], R241 ;  /* 0x011000f1d1007388 */ /* 0x0003e80000000400 */
[----:B------:R1:W-:Y:S04]  /*b420*/  STS.U16 [R209+0x11400], R243 ;  /* 0x011400f3d1007388 */ /* 0x0003e80000000400 */
[----:B0-----:R-:W2:Y:S04]  /*b430*/  LDL.LU R239, [R1+0x524] ;  /* 0x0005240001ef7983 */ /* 0x001ea80000300800 */
[----:B-1----:R-:W2:Y:S04]  /*b440*/  LDL.LU R241, [R1+0x520] ;  /* 0x0005200001f17983 */ /* 0x002ea80000300800 */
[----:B------:R-:W2:Y:S04]  /*b450*/  LDL.LU R243, [R1+0x51c] ;  /* 0x00051c0001f37983 */ /* 0x000ea80000300800 */
        /* <DEDUP_REMOVED lines=13> */
[----:B0-----:R-:W2:Y:S04]  /*b530*/  LDL.LU R2, [R1+0x50] ;  /* 0x0000500001027983 */ /* 0x001ea80000300800 */
[----:B---3--:R0:W-:Y:S04]  /*b540*/  STS.U16 [R209+0x13c00], R205 ;  /* 0x013c00cdd1007388 */ /* 0x0081e80000000400 */
[----:B------:R1:W-:Y:S04]  /*b550*/  STS.U16 [R209+0x14000], R204 ;  /* 0x014000ccd1007388 */ /* 0x0003e80000000400 */
[----:B0-----:R-:W3:Y:S04]  /*b560*/  LDL.LU R205, [R1+0x4c] ;  /* 0x00004c0001cd7983 */ /* 0x001ee80000300800 */
[----:B-1----:R-:W3:Y:S04]  /*b570*/  LDL.LU R204, [R1+0x48] ;  /* 0x0000480001cc7983 */ /* 0x002ee80000300800 */
[----:B----4-:R0:W-:Y:S02]  /*b580*/  STS.U16 [R209+0x13000], R207 ;  /* 0x013000cfd1007388 */ /* 0x0101e40000000400 */
[----:B0-----:R-:W0:Y:S02]  /*b590*/  LDC R207, c[0x0][0x238] ;  /* 0x00008e00ffcf7b82 */ /* 0x001e240000000800 */
[----:B------:R0:W-:Y:S02]  /*b5a0*/  STS.U16 [R209+0x13400], R211 ;  /* 0x013400d3d1007388 */ /* 0x0001e40000000400 */
[----:B0-----:R-:W-:-:S02]  /*b5b0*/  FMUL R211, R168, R207 ;  /* 0x000000cfa8d37220 */ /* 0x001fc40000400000 */
[----:B--2---:R0:W-:Y:S02]  /*b5c0*/  STS.U16 [R209+0x14400], R251 ;  /* 0x014400fbd1007388 */ /* 0x0041e40000000400 */
[----:B0-----:R-:W-:-:S05]  /*b5d0*/  FMUL R251, R169, R207 ;  /* 0x000000cfa9fb7220 */ /* 0x001fca0000400000 */
[----:B------:R-:W-:Y:S01]  /*b5e0*/  FMNMX R211, R211, R251, !PT ;  /* 0x000000fbd3d37209 */ /* 0x000fe20007800000 */
[----:B------:R-:W-:-:S05]  /*b5f0*/  FMUL R251, R172, R207 ;  /* 0x000000cfacfb7220 */ /* 0x000fca0000400000 */
        /* <DEDUP_REMOVED lines=25> */
[----:B------:R-:W-:Y:S02]  /*b790*/  FMUL R251, R165, R207 ;  /* 0x000000cfa5fb7220 */ /* 0x000fe40000400000 */
[----:B------:R-:W2:Y:S03]  /*b7a0*/  LDL.LU R207, [R1+0x58] ;  /* 0x0000580001cf7983 */ /* 0x000ea60000300800 */
[----:B------:R-:W-:Y:S02]  /*b7b0*/  FMNMX R211, R251, R211, !PT ;  /* 0x000000d3fbd37209 */ /* 0x000fe40007800000 */
[----:B------:R-:W4:Y:S04]  /*b7c0*/  LDL.LU R251, [R1+0x44] ;  /* 0x0000440001fb7983 */ /* 0x000f280000300800 */
[----:B------:R0:W-:Y:S04]  /*b7d0*/  STS.U16 [R209+0x14800], R2 ;  /* 0x01480002d1007388 */ /* 0x0001e80000000400 */
[----:B0-----:R-:W4:Y:S04]  /*b7e0*/  LDL.LU R2, [R1+0x500] ;  /* 0x0005000001027983 */ /* 0x001f280000300800 */
[----:B------:R-:W-:Y:S04]  /*b7f0*/  STS.U16 [R209+0x16800], R241 ;  /* 0x016800f1d1007388 */ /* 0x000fe80000000400 */
[----:B------:R-:W-:Y:S04]  /*b800*/  STS.U16 [R209+0x16c00], R237 ;  /* 0x016c00edd1007388 */ /* 0x000fe80000000400 */
[----:B---3--:R0:W-:Y:S04]  /*b810*/  STS.U16 [R209+0x14c00], R205 ;  /* 0x014c00cdd1007388 */ /* 0x0081e80000000400 */
[----:B------:R1:W-:Y:S04]  /*b820*/  STS.U16 [R209+0x15000], R204 ;  /* 0x015000ccd1007388 */ /* 0x0003e80000000400 */
[----:B------:R-:W-:Y:S04]  /*b830*/  STS.U16 [R209+0x16000], R249 ;  /* 0x016000f9d1007388 */ /* 0x000fe80000000400 */
[----:B0-----:R-:W3:Y:S04]  /*b840*/  LDL.LU R205, [R1+0x4fc] ;  /* 0x0004fc0001cd7983 */ /* 0x001ee80000300800 */
[----:B-1----:R-:W3:Y:S04]  /*b850*/  LDL.LU R204, [R1+0x4f8] ;  /* 0x0004f80001cc7983 */ /* 0x002ee80000300800 */
[----:B--2---:R0:W-:Y:S02]  /*b860*/  STS.U16 [R209+0x15c00], R207 ;  /* 0x015c00cfd1007388 */ /* 0x0041e40000000400 */
[----:B0-----:R-:W0:Y:S02]  /*b870*/  LDC R207, c[0x0][0x238] ;  /* 0x00008e00ffcf7b82 */ /* 0x001e240000000800 */
[----:B----4-:R-:W-:Y:S04]  /*b880*/  STS.U16 [R209+0x15400], R251 ;  /* 0x015400fbd1007388 */ /* 0x010fe80000000400 */
[----:B------:R-:W1:Y:S01]  /*b890*/  SHFL.BFLY PT, R251, R211, 0x2, 0x1f ;  /* 0x0c401f00d3fb7f89 */ /* 0x000e6200000e0000 */
[-C--:B0-----:R-:W-:Y:S01]  /*b8a0*/  FMUL R237, R170, R207.reuse ;  /* 0x000000cfaaed7220 */ /* 0x081fe20000400000 */
[----:B------:R-:W-:-:S05]  /*b8b0*/  FMUL R241, R171, R207 ;  /* 0x000000cfabf17220 */ /* 0x000fca0000400000 */
[----:B------:R-:W-:Y:S01]  /*b8c0*/  FMNMX R237, R237, R241, !PT ;  /* 0x000000f1eded7209 */ /* 0x000fe20007800000 */
[----:B------:R-:W-:Y:S01]  /*b8d0*/  FMUL R241, R174, R207 ;  /* 0x000000cfaef17220 */ /* 0x000fe20000400000 */
[----:B-1----:R-:W-:Y:S01]  /*b8e0*/  FMNMX R251, R211, R251, !PT ;  /* 0x000000fbd3fb7209 */ /* 0x002fe20007800000 */
[----:B------:R-:W-:-:S03]  /*b8f0*/  FMUL R211, R175, R207 ;  /* 0x000000cfafd37220 */ /* 0x000fc60000400000 */
[----:B------:R-:W-:-:S04]  /*b900*/  FMNMX R237, R241, R237, !PT ;  /* 0x000000edf1ed7209 */ /* 0x000fc80007800000 */
[----:B------:R-:W-:Y:S02]  /*b910*/  FMNMX R237, R211, R237, !PT ;  /* 0x000000edd3ed7209 */ /* 0x000fe40007800000 */
[----:B------:R-:W0:Y:S04]  /*b920*/  SHFL.BFLY PT, R211, R251, 0x1, 0x1f ;  /* 0x0c201f00fbd37f89 */ /* 0x000e2800000e0000 */
[----:B------:R1:W-:Y:S04]  /*b930*/  STS.U16 [R209+0x15800], R2 ;  /* 0x01580002d1007388 */ /* 0x0003e80000000400 */
[----:B-1----:R-:W2:Y:S04]  /*b940*/  LDL.LU R2, [R1+0x4f4] ;  /* 0x0004f40001027983 */ /* 0x002ea80000300800 */
[----:B------:R-:W4:Y:S01]  /*b950*/  LDL.LU R249, [R1+0xc4] ;  /* 0x0000c40001f97983 */ /* 0x000f220000300800 */
[----:B0-----:R-:W-:-:S03]  /*b960*/  FMNMX R211, R251, R211, !PT ;  /* 0x000000d3fbd37209 */ /* 0x001fc60007800000 */
[----:B------:R-:W3:Y:S01]  /*b970*/  LDL.LU R251, [R1+0xbc] ;  /* 0x0000bc0001fb7983 */ /* 0x000ee20000300800 */
        /* <DEDUP_REMOVED lines=20> */
[----:B------:R-:W-:Y:S01]  /*bac0*/  FMUL R241, R166, R207 ;  /* 0x000000cfa6f17220 */ /* 0x000fe20000400000 */
[----:B------:R-:W-:Y:S04]  /*bad0*/  STS.U16 [R209+0x16400], R245 ;  /* 0x016400f5d1007388 */ /* 0x000fe80000000400 */
[----:B------:R-:W-:Y:S01]  /*bae0*/  FMNMX R237, R241, R237, !PT ;  /* 0x000000edf1ed7209 */ /* 0x000fe20007800000 */
[----:B------:R-:W-:Y:S01]  /*baf0*/  FMUL R241, R167, R207 ;  /* 0x000000cfa7f17220 */ /* 0x000fe20000400000 */
        /* <DEDUP_REMOVED lines=8> */
[----:B0-----:R-:W2:Y:S04]  /*bb80*/  LDL.LU R19, [R1+0xac] ;  /* 0x0000ac0001137983 */ /* 0x001ea80000300800 */
        /* <DEDUP_REMOVED lines=10> */
[----:B---3--:R-:W-:-:S05]  /*bc30*/  FMNMX R211, R211, R251, !PT ;  /* 0x000000fbd3d37209 */ /* 0x008fca0007800000 */
[----:B------:R-:W-:Y:S01]  /*bc40*/  FFMA R245, R180, R207, -R211 ;  /* 0x000000cfb4f57223 */ /* 0x000fe200000008d3 */
[----:B------:R-:W-:-:S05]  /*bc50*/  FMNMX R180, R241, R237, !PT ;  /* 0x000000edf1b47209 */ /* 0x000fca0007800000 */
[----:B------:R-:W0:Y:S01]  /*bc60*/  SHFL.BFLY PT, R237, R180, 0x2, 0x1f ;  /* 0x0c401f00b4ed7f89 */ /* 0x000e2200000e0000 */
[----:B------:R-:W-:-:S04]  /*bc70*/  FFMA R225, R157, R207, -R211 ;  /* 0x000000cf9de17223 */ /* 0x000fc800000008d3 */
[----:B------:R-:W-:Y:S01]  /*bc80*/  FMUL R225, R225, 1.4426950216293334961 ;  /* 0x3fb8aa3be1e17820 */ /* 0x000fe20000400000 */
[----:B0-----:R-:W-:Y:S01]  /*bc90*/  FMNMX R237, R180, R237, !PT ;  /* 0x000000edb4ed7209 */ /* 0x001fe20007800000 */
[----:B------:R-:W-:-:S04]  /*bca0*/  FFMA R180, R160, R207, -R211 ;  /* 0x000000cfa0b47223 */ /* 0x000fc800000008d3 */
[----:B------:R-:W-:Y:S02]  /*bcb0*/  FMUL R221, R180, 1.4426950216293334961 ;  /* 0x3fb8aa3bb4dd7820 */ /* 0x000fe40000400000 */
[----:B------:R-:W0:Y:S01]  /*bcc0*/  SHFL.BFLY PT, R180, R237, 0x1, 0x1f ;  /* 0x0c201f00edb47f89 */ /* 0x000e2200000e0000 */
[----:B------:R1:W-:Y:S01]  /*bcd0*/  MUFU.EX2 R160, R225 ;  /* 0x000000e100a07308 */ /* 0x0003e20000000800 */
[----:B------:R-:W-:Y:S01]  /*bce0*/  FMUL R245, R245, 1.4426950216293334961 ;  /* 0x3fb8aa3bf5f57820 */ /* 0x000fe20000400000 */
[-CC-:B------:R-:W-:Y:S01]  /*bcf0*/  FFMA R241, R181, R207.reuse, -R211.reuse ;  /* 0x000000cfb5f17223 */ /* 0x180fe200000008d3 */
[-CC-:B------:R-:W-:Y:S01]  /*bd00*/  FFMA R229, R156, R207.reuse, -R211.reuse ;  /* 0x000000cf9ce57223 */ /* 0x180fe200000008d3 */
[-CC-:B------:R-:W-:Y:S01]  /*bd10*/  FFMA R213, R164, R207.reuse, -R211.reuse ;  /* 0x000000cfa4d57223 */ /* 0x180fe200000008d3 */
[-CC-:B------:R-:W-:Y:S01]  /*bd20*/  FFMA R233, R153, R207.reuse, -R211.reuse ;  /* 0x000000cf99e97223 */ /* 0x180fe200000008d3 */
[-CC-:B-1----:R-:W-:Y:S02]  /*bd30*/  FFMA R225, R161, R207.reuse, -R211.reuse ;  /* 0x000000cfa1e17223 */ /* 0x182fe400000008d3 */
[----:B------:R1:W-:Y:S02]  /*bd40*/  MUFU.EX2 R181, R245 ;  /* 0x000000f500b57308 */ /* 0x0003e40000000800 */
[----:B------:R-:W-:Y:S01]  /*bd50*/  FMUL R225, R225, 1.4426950216293334961 ;  /* 0x3fb8aa3be1e17820 */ /* 0x000fe20000400000 */
[----:B------:R-:W-:Y:S01]  /*bd60*/  FMUL R229, R229, 1.4426950216293334961 ;  /* 0x3fb8aa3be5e57820 */ /* 0x000fe20000400000 */
[----:B------:R-:W-:Y:S01]  /*bd70*/  FMUL R233, R233, 1.4426950216293334961 ;  /* 0x3fb8aa3be9e97820 */ /* 0x000fe20000400000 */
[----:B------:R-:W-:Y:S01]  /*bd80*/  FMUL R5, R213, 1.4426950216293334961 ;  /* 0x3fb8aa3bd5057820 */ /* 0x000fe20000400000 */
[----:B-1----:R-:W-:-:S02]  /*bd90*/  FFMA R245, R152, R207, -R211 ;  /* 0x000000cf98f57223 */ /* 0x002fc400000008d3 */
[----:B------:R1:W-:Y:S01]  /*bda0*/  MUFU.EX2 R164, R225 ;  /* 0x000000e100a47308 */ /* 0x0003e20000000800 */
[----:B0-----:R-:W-:Y:S01]  /*bdb0*/  FMNMX R9, R237, R180, !PT ;  /* 0x000000b4ed097209 */ /* 0x001fe20007800000 */
[----:B------:R-:W-:Y:S01]  /*bdc0*/  FMUL R245, R245, 1.4426950216293334961 ;  /* 0x3fb8aa3bf5f57820 */ /* 0x000fe20000400000 */
[----:B------:R-:W3:Y:S01]  /*bdd0*/  LDL.LU R237, [R1+0x94] ;  /* 0x0000940001ed7983 */ /* 0x000ee20000300800 */
[----:B------:R-:W-:-:S03]  /*bde0*/  FMUL R241, R241, 1.4426950216293334961 ;  /* 0x3fb8aa3bf1f17820 */ /* 0x000fc60000400000 */
[----:B------:R-:W3:Y:S01]  /*bdf0*/  LDL.LU R213, [R1+0x90] ;  /* 0x0000900001d57983 */ /* 0x000ee20000300800 */
[----:B------:R0:W-:Y:S03]  /*be00*/  MUFU.EX2 R161, R221 ;  /* 0x000000dd00a17308 */ /* 0x0001e60000000800 */
[----:B-1----:R-:W3:Y:S04]  /*be10*/  LDL.LU R225, [R1+0x8c] ;  /* 0x00008c0001e17983 */ /* 0x002ee80000300800 */
[----:B------:R-:W3:Y:S01]  /*be20*/  LDL.LU R217, [R1+0x88] ;  /* 0x0000880001d97983 */ /* 0x000ee20000300800 */
[----:B------:R1:W-:Y:S03]  /*be30*/  MUFU.EX2 R157, R229 ;  /* 0x000000e5009d7308 */ /* 0x0003e60000000800 */
[----:B0-----:R-:W3:Y:S01]  /*be40*/  LDL.LU R221, [R1+0x84] ;  /* 0x0000840001dd7983 */ /* 0x001ee20000300800 */
[----:B------:R-:W-:-:S04]  /*be50*/  FADD R11, -R211, R251 ;  /* 0x000000fbd30b7221 */ /* 0x000fc80000000100 */
[----:B------:R0:W-:Y:S01]  /*be60*/  MUFU.EX2 R156, R233 ;  /* 0x000000e9009c7308 */ /* 0x0001e20000000800 */
[----:B-1----:R-:W3:Y:S07]  /*be70*/  LDL.LU R229, [R1+0x80] ;  /* 0x0000800001e57983 */ /* 0x002eee0000300800 */
[----:B------:R1:W-:Y:S01]  /*be80*/  MUFU.EX2 R153, R245 ;  /* 0x000000f500997308 */ /* 0x0003e20000000800 */
[----:B0-----:R-:W3:Y:S07]  /*be90*/  LDL.LU R233, [R1+0x7c] ;  /* 0x00007c0001e97983 */ /* 0x001eee0000300800 */
[----:B------:R0:W3:Y:S01]  /*bea0*/  MUFU.EX2 R152, R241 ;  /* 0x000000f100987308 */ /* 0x0000e20000000800 */
[----:B-1----:R-:W3:Y:S04]  /*beb0*/  LDL.LU R245, [R1+0x78] ;  /* 0x0000780001f57983 */ /* 0x002ee80000300800 */
[----:B0-----:R-:W3:Y:S04]  /*bec0*/  LDL.LU R241, [R1+0x74] ;  /* 0x0000740001f17983 */ /* 0x001ee80000300800 */
[----:B------:R-:W3:Y:S04]  /*bed0*/  LDL.LU R251, [R1+0x70] ;  /* 0x0000700001fb7983 */ /* 0x000ee80000300800 */
        /* <DEDUP_REMOVED lines=8> */
[----:B------:R0:W-:Y:S04]  /*bf60*/  STS.U16 [R209+0x1a000], R17 ;  /* 0x01a00011d1007388 */ /* 0x0001e80000000400 */
[----:B------:R1:W-:Y:S01]  /*bf70*/  STS.U16 [R209+0x1a800], R21 ;  /* 0x01a80015d1007388 */ /* 0x0003e20000000400 */
[----:B0-----:R-:W-:-:S04]  /*bf80*/  LOP3.LUT R17, R4, 0x40, RZ, 0x3c, !PT ;  /* 0x0000004004117812 */ /* 0x001fc800078e3cff */
[----:B-1----:R-:W-:Y:S01]  /*bf90*/  IADD3 R21, R0, R17, RZ ;  /* 0x0000001100157210 */ /* 0x002fe20007ffe0ff */
        /* <DEDUP_REMOVED lines=16> */
[----:B----4-:R-:W-:-:S03]  /*c0a0*/  FMNMX R9, R9, R249, !PT ;  /* 0x000000f909097209 */ /* 0x010fc60007800000 */
        /* <DEDUP_REMOVED lines=45> */
[----:B------:R1:W-:Y:S04]  /*c380*/  STS.U16 [R21+0x12200], R23 ;  /* 0x0122001715007388 */ /* 0x0003e80000000400 */
[----:B------:R-:W-:Y:S01]  /*c390*/  STS.U16 [R21+0x11e00], R212 ;  /* 0x011e00d415007388 */ /* 0x000fe20000000400 */
[----:B0-----:R-:W0:Y:S03]  /*c3a0*/  S2R R251, SR_TID.X ;  /* 0x0000000000fb7919 */ /* 0x001e260000002100 */
        /* <DEDUP_REMOVED lines=18> */
[----:B---3--:R-:W3:Y:S01]  /*c4d0*/  FENCE.VIEW.ASYNC.S ;  /* 0x00000000000073c6 */ /* 0x008ee20000000000 */
[-CC-:B------:R-:W-:Y:S01]  /*c4e0*/  FFMA R170, R170, R207.reuse, -R9.reuse ;  /* 0x000000cfaaaa7223 */ /* 0x180fe20000000809 */
[-C--:B------:R-:W-:Y:S01]  /*c4f0*/  FFMA R171, R171, R207.reuse, -R9 ;  /* 0x000000cfabab7223 */ /* 0x080fe20000000809 */
[-CC-:B------:R-:W-:Y:S01]  /*c500*/  FFMA R165, R165, R207.reuse, -R211.reuse ;  /* 0x000000cfa5a57223 */ /* 0x180fe200000008d3 */
[-C--:B------:R-:W-:Y:S01]  /*c510*/  FFMA R168, R168, R207.reuse, -R211 ;  /* 0x000000cfa8a87223 */ /* 0x080fe200000008d3 */
[----:B------:R-:W-:Y:S01]  /*c520*/  FMUL R13, R170, 1.4426950216293334961 ;  /* 0x3fb8aa3baa0d7820 */ /* 0x000fe20000400000 */
[-C--:B------:R-:W-:Y:S01]  /*c530*/  FFMA R170, R154, R207.reuse, -R9 ;  /* 0x000000cf9aaa7223 */ /* 0x080fe20000000809 */
[----:B------:R-:W-:Y:S01]  /*c540*/  FADD R18, -R9, R249 ;  /* 0x000000f909127221 */ /* 0x000fe20000000100 */
[----:B------:R-:W-:Y:S01]  /*c550*/  FMUL R15, R171, 1.4426950216293334961 ;  /* 0x3fb8aa3bab0f7820 */ /* 0x000fe20000400000 */
[-CC-:B------:R-:W-:Y:S01]  /*c560*/  FFMA R169, R169, R207.reuse, -R211.reuse ;  /* 0x000000cfa9a97223 */ /* 0x180fe200000008d3 */
[----:B------:R-:W-:Y:S01]  /*c570*/  FMUL R170, R170, 1.4426950216293334961 ;  /* 0x3fb8aa3baaaa7820 */ /* 0x000fe20000400000 */
[-CC-:B------:R-:W-:Y:S01]  /*c580*/  FFMA R172, R172, R207.reuse, -R211.reuse ;  /* 0x000000cfacac7223 */ /* 0x180fe200000008d3 */
[-CC-:B------:R-:W-:Y:S01]  /*c590*/  FFMA R173, R173, R207.reuse, -R211.reuse ;  /* 0x000000cfadad7223 */ /* 0x180fe200000008d3 */
[-CC-:B------:R-:W-:Y:S01]  /*c5a0*/  FFMA R176, R176, R207.reuse, -R211.reuse ;  /* 0x000000cfb0b07223 */ /* 0x180fe200000008d3 */
[-C--:B------:R-:W-:Y:S01]  /*c5b0*/  FFMA R177, R177, R207.reuse, -R211 ;  /* 0x000000cfb1b17223 */ /* 0x080fe200000008d3 */
[-CC-:B------:R-:W-:Y:S01]  /*c5c0*/  FFMA R175, R175, R207.reuse, -R9.reuse ;  /* 0x000000cfafaf7223 */ /* 0x180fe20000000809 */
        /* <DEDUP_REMOVED lines=9> */
[----:B------:R4:W-:Y:S01]  /*c660*/  MUFU.EX2 R155, R170 ;  /* 0x000000aa009b7308 */ /* 0x0009e20000000800 */
[----:B------:R-:W-:Y:S01]  /*c670*/  FMUL R11, R11, 1.4426950216293334961 ;  /* 0x3fb8aa3b0b0b7820 */ /* 0x000fe20000400000 */
[-CC-:B------:R-:W-:Y:S01]  /*c680*/  FFMA R174, R174, R207.reuse, -R9.reuse ;  /* 0x000000cfaeae7223 */ /* 0x180fe20000000809 */
[-C--:B------:R-:W-:Y:S01]  /*c690*/  FFMA R183, R183, R207.reuse, -R9 ;  /* 0x000000cfb7b77223 */ /* 0x080fe20000000809 */
[----:B0-----:R-:W-:Y:S01]  /*c6a0*/  SHF.R.U32.HI R208, RZ, 0x5, R251 ;  /* 0x00000005ffd07819 */ /* 0x001fe200000116fb */
[----:B------:R-:W-:Y:S01]  /*c6b0*/  FMUL R18, R18, 1.4426950216293334961 ;  /* 0x3fb8aa3b12127820 */ /* 0x000fe20000400000 */
[----:B------:R-:W-:Y:S01]  /*c6c0*/  FMUL R7, R165, 1.4426950216293334961 ;  /* 0x3fb8aa3ba5077820 */ /* 0x000fe20000400000 */
[----:B------:R-:W-:Y:S01]  /*c6d0*/  FMUL R168, R168, 1.4426950216293334961 ;  /* 0x3fb8aa3ba8a87820 */ /* 0x000fe20000400000 */
[----:B------:R-:W-:Y:S01]  /*c6e0*/  MUFU.EX2 R5, R5 ;  /* 0x0000000500057308 */ /* 0x000fe20000000800 */
[----:B----4-:R-:W-:Y:S01]  /*c6f0*/  FFMA R170, R158, R207, -R9 ;  /* 0x000000cf9eaa7223 */ /* 0x010fe20000000809 */
[----:B------:R-:W-:Y:S01]  /*c700*/  FMUL R169, R169, 1.4426950216293334961 ;  /* 0x3fb8aa3ba9a97820 */ /* 0x000fe20000400000 */
[----:B------:R-:W-:Y:S01]  /*c710*/  FMUL R172, R172, 1.4426950216293334961 ;  /* 0x3fb8aa3bacac7820 */ /* 0x000fe20000400000 */
[----:B------:R-:W-:Y:S01]  /*c720*/  FMUL R173, R173, 1.4426950216293334961 ;  /* 0x3fb8aa3badad7820 */ /* 0x000fe20000400000 */
[----:B------:R-:W-:Y:S01]  /*c730*/  FMUL R176, R176, 1.4426950216293334961 ;  /* 0x3fb8aa3bb0b07820 */ /* 0x000fe20000400000 */
[----:B------:R-:W-:Y:S01]  /*c740*/  FMUL R177, R177, 1.4426950216293334961 ;  /* 0x3fb8aa3bb1b17820 */ /* 0x000fe20000400000 */
[----:B------:R-:W-:Y:S01]  /*c750*/  FMUL R17, R175, 1.4426950216293334961 ;  /* 0x3fb8aa3baf117820 */ /* 0x000fe20000400000 */
[----:B------:R-:W-:Y:S01]  /*c760*/  FMUL R19, R178, 1.4426950216293334961 ;  /* 0x3fb8aa3bb2137820 */ /* 0x000fe20000400000 */
[----:B-1----:R-:W-:Y:S01]  /*c770*/  FMUL R23, R179, 1.4426950216293334961 ;  /* 0x3fb8aa3bb3177820 */ /* 0x002fe20000400000 */
[----:B------:R-:W-:Y:S01]  /*c780*/  FMUL R165, R182, 1.4426950216293334961 ;  /* 0x3fb8aa3bb6a57820 */ /* 0x000fe20000400000 */
        /* <DEDUP_REMOVED lines=9> */
[----:B------:R-:W-:Y:S01]  /*c820*/  IMAD.SHL.U32 R20, R208, 0x200, RZ ;  /* 0x00000200d0147824 */ /* 0x000fe200078e00ff */
[----:B------:R-:W0:Y:S01]  /*c830*/  MUFU.EX2 R11, R11 ;  /* 0x0000000b000b7308 */ /* 0x000e220000000800 */
[----:B------:R-:W-:Y:S01]  /*c840*/  VIADD R208, R0, 0x10000 ;  /* 0x0001000000d07836 */ /* 0x000fe20000000000 */
[----:B------:R-:W-:Y:S01]  /*c850*/  UMOV UR7, 0x40000040 ;  /* 0x4000004000077882 */ /* 0x000fe20000000000 */
[----:B------:R-:W4:Y:S01]  /*c860*/  LDL.LU R2, [R1+0x4f0] ;  /* 0x0004f00001027983 */ /* 0x000f220000300800 */
[----:B------:R-:W-:-:S02]  /*c870*/  LOP3.LUT R20, R20, 0x800, RZ, 0xc0, !PT ;  /* 0x0000080014147812 */ /* 0x000fc400078ec0ff */
[----:B------:R-:W-:Y:S02]  /*c880*/  F2FP.F16.F32.PACK_AB R190, R152, R181 ;  /* 0x000000b598be723e */ /* 0x000fe400000000ff */
[----:B------:R-:W-:Y:S01]  /*c890*/  F2FP.F16.F32.PACK_AB R192, R156, R153 ;  /* 0x000000999cc0723e */ /* 0x000fe200000000ff */
[----:B------:R-:W1:Y:S01]  /*c8a0*/  MUFU.EX2 R18, R18 ;  /* 0x0000001200127308 */ /* 0x000e620000000800 */
[----:B------:R-:W-:Y:S02]  /*c8b0*/  LEA.HI R20, R208, R20, RZ, 0x1c ;  /* 0x00000014d0147211 */ /* 0x000fe400078fe0ff */
[----:B------:R-:W-:Y:S02]  /*c8c0*/  F2FP.F16.F32.PACK_AB R194, R160, R157 ;  /* 0x0000009da0c2723e */ /* 0x000fe400000000ff */
[----:B------:R-:W-:Y:S01]  /*c8d0*/  F2FP.F16.F32.PACK_AB R196, R164, R161 ;  /* 0x000000a1a4c4723e */ /* 0x000fe200000000ff */
[----:B--2---:R-:W-:Y:S02]  /*c8e0*/  IMAD.MOV.U32 R21, RZ, RZ, RZ ;  /* 0x000000ffff157224 */ /* 0x004fe400078e00ff */
[----:B------:R-:W-:Y:S08]  /*c8f0*/  MUFU.EX2 R168, R168 ;  /* 0x000000a800a87308 */ /* 0x000ff00000000800 */
[----:B------:R-:W2:Y:S08]  /*c900*/  MUFU.EX2 R169, R169 ;  /* 0x000000a900a97308 */ /* 0x000eb00000000800 */
[----:B------:R-:W-:Y:S08]  /*c910*/  MUFU.EX2 R172, R172 ;  /* 0x000000ac00ac7308 */ /* 0x000ff00000000800 */
[----:B------:R-:W-:Y:S08]  /*c920*/  MUFU.EX2 R173, R173 ;  /* 0x000000ad00ad7308 */ /* 0x000ff00000000800 */
[----:B------:R-:W-:Y:S08]  /*c930*/  MUFU.EX2 R176, R176 ;  /* 0x000000b000b07308 */ /* 0x000ff00000000800 */
[----:B------:R-:W-:Y:S08]  /*c940*/  MUFU.EX2 R177, R177 ;  /* 0x000000b100b17308 */ /* 0x000ff00000000800 */
[----:B------:R-:W-:Y:S08]  /*c950*/  MUFU.EX2 R7, R7 ;  /* 0x0000000700077308 */ /* 0x000ff00000000800 */
[----:B------:R-:W-:Y:S08]  /*c960*/  MUFU.EX2 R13, R13 ;  /* 0x0000000d000d7308 */ /* 0x000ff00000000800 */
[----:B------:R-:W3:Y:S08]  /*c970*/  MUFU.EX2 R15, R15 ;  /* 0x0000000f000f7308 */ /* 0x000ef00000000800 */
[----:B------:R-:W-:Y:S08]  /*c980*/  MUFU.EX2 R4, R174 ;  /* 0x000000ae00047308 */ /* 0x000ff00000000800 */
[----:B------:R-:W3:Y:S08]  /*c990*/  MUFU.EX2 R17, R17 ;  /* 0x0000001100117308 */ /* 0x000ef00000000800 */
[----:B------:R-:W-:Y:S08]  /*c9a0*/  MUFU.EX2 R19, R19 ;  /* 0x0000001300137308 */ /* 0x000ff00000000800 */
[----:B------:R-:W3:Y:S08]  /*c9b0*/  MUFU.EX2 R23, R23 ;  /* 0x0000001700177308 */ /* 0x000ef00000000800 */
[----:B------:R-:W-:Y:S08]  /*c9c0*/  MUFU.EX2 R165, R165 ;  /* 0x000000a500a57308 */ /* 0x000ff00000000800 */
[----:B------:R-:W3:Y:S08]  /*c9d0*/  MUFU.EX2 R154, R183 ;  /* 0x000000b7009a7308 */ /* 0x000ef00000000800 */
[----:B------:R-:W3:Y:S08]  /*c9e0*/  MUFU.EX2 R158, R171 ;  /* 0x000000ab009e7308 */ /* 0x000ef00000000800 */
[----:B------:R-:W-:Y:S08]  /*c9f0*/  MUFU.EX2 R6, R170 ;  /* 0x000000aa00067308 */ /* 0x000ff00000000800 */
[----:B------:R-:W3:Y:S08]  /*ca00*/  MUFU.EX2 R8, R8 ;  /* 0x0000000800087308 */ /* 0x000ef00000000800 */
[----:B------:R-:W-:Y:S08]  /*ca10*/  MUFU.EX2 R10, R10 ;  /* 0x0000000a000a7308 */ /* 0x000ff00000000800 */
[----:B------:R-:W3:Y:S08]  /*ca20*/  MUFU.EX2 R12, R12 ;  /* 0x0000000c000c7308 */ /* 0x000ef00000000800 */
[----:B------:R-:W-:Y:S08]  /*ca30*/  MUFU.EX2 R14, R14 ;  /* 0x0000000e000e7308 */ /* 0x000ff00000000800 */
[----:B------:R-:W3:Y:S01]  /*ca40*/  MUFU.EX2 R16, R16 ;  /* 0x0000001000107308 */ /* 0x000ee20000000800 */
[----:B------:R-:W-:Y:S01]  /*ca50*/  LOP3.LUT R20, R20, 0x3fff, RZ, 0xc0, !PT ;  /* 0x00003fff14147812 */ /* 0x000fe200078ec0ff */
[-C--:B0-----:R-:W-:Y:S01]  /*ca60*/  FMUL R24, R24, R11.reuse ;  /* 0x0000000b18187220 */ /* 0x081fe20000400000 */
[-C--:B------:R-:W-:Y:S01]  /*ca70*/  FMUL R25, R25, R11.reuse ;  /* 0x0000000b19197220 */ /* 0x080fe20000400000 */
[-C--:B------:R-:W-:Y:S01]  /*ca80*/  FMUL R28, R28, R11.reuse ;  /* 0x0000000b1c1c7220 */ /* 0x080fe20000400000 */
[----:B------:R-:W-:Y:S01]  /*ca90*/  R2UR UR6, R20 ;  /* 0x00000000140672ca */ /* 0x000fe200000e0000 */
[-C--:B------:R-:W-:Y:S01]  /*caa0*/  FMUL R29, R29, R11.reuse ;  /* 0x0000000b1d1d7220 */ /* 0x080fe20000400000 */
        /* <DEDUP_REMOVED lines=59> */
[----:B------:R-:W-:Y:S01]  /*ce60*/  FMUL R149, R149, R11 ;  /* 0x0000000b95957220 */ /* 0x000fe20000400000 */
[-C--:B-1----:R-:W-:Y:S01]  /*ce70*/  FMUL R26, R26, R18.reuse ;  /* 0x000000121a1a7220 */ /* 0x082fe20000400000 */
        /* <DEDUP_REMOVED lines=63> */
[----:B--2---:R-:W-:Y:S01]  /*d270*/  F2FP.F16.F32.PACK_AB R184, R169, R168 ;  /* 0x000000a8a9b8723e */ /* 0x004fe200000000ff */
[----:B------:R0:W5:Y:S01]  /*d280*/  LDL.LU R204, [R1+0x4ec] ;  /* 0x0004ec0001cc7983 */ /* 0x0001620000300800 */
[----:B---3--:R-:W-:-:S02]  /*d290*/  F2FP.F16.F32.PACK_AB R185, R15, R13 ;  /* 0x0000000d0fb9723e */ /* 0x008fc400000000ff */
[----:B------:R-:W-:Y:S01]  /*d2a0*/  F2FP.F16.F32.PACK_AB R186, R173, R172 ;  /* 0x000000acadba723e */ /* 0x000fe200000000ff */
[----:B------:R0:W5:Y:S01]  /*d2b0*/  LDL.LU R205, [R1+0x4e8] ;  /* 0x0004e80001cd7983 */ /* 0x0001620000300800 */
[----:B------:R-:W-:Y:S02]  /*d2c0*/  F2FP.F16.F32.PACK_AB R187, R17, R4 ;  /* 0x0000000411bb723e */ /* 0x000fe400000000ff */
[----:B------:R-:W-:Y:S01]  /*d2d0*/  F2FP.F16.F32.PACK_AB R188, R177, R176 ;  /* 0x000000b0b1bc723e */ /* 0x000fe200000000ff */
[----:B------:R0:W5:Y:S01]  /*d2e0*/  LDL.LU R202, [R1+0x4e4] ;  /* 0x0004e40001ca7983 */ /* 0x0001620000300800 */
[----:B------:R-:W-:Y:S02]  /*d2f0*/  F2FP.F16.F32.PACK_AB R189, R23, R19 ;  /* 0x0000001317bd723e */ /* 0x000fe400000000ff */
[----:B------:R-:W-:Y:S01]  /*d300*/  F2FP.F16.F32.PACK_AB R191, R154, R165 ;  /* 0x000000a59abf723e */ /* 0x000fe200000000ff */
[----:B------:R0:W5:Y:S01]  /*d310*/  LDL.LU R203, [R1+0x4e0] ;  /* 0x0004e00001cb7983 */ /* 0x0001620000300800 */
[----:B------:R-:W-:-:S02]  /*d320*/  F2FP.F16.F32.PACK_AB R193, R158, R155 ;  /* 0x0000009b9ec1723e */ /* 0x000fc400000000ff */
[----:B------:R-:W-:Y:S01]  /*d330*/  F2FP.F16.F32.PACK_AB R195, R8, R6 ;  /* 0x0000000608c3723e */ /* 0x000fe200000000ff */
[----:B------:R-:W2:Y:S01]  /*d340*/  LDL.LU R201, [R1+0xcc] ;  /* 0x0000cc0001c97983 */ /* 0x000ea20000300800 */
[----:B------:R-:W-:Y:S02]  /*d350*/  F2FP.F16.F32.PACK_AB R197, R12, R10 ;  /* 0x0000000a0cc5723e */ /* 0x000fe400000000ff */
[----:B------:R-:W-:Y:S01]  /*d360*/  F2FP.F16.F32.PACK_AB R198, R7, R5 ;  /* 0x0000000507c6723e */ /* 0x000fe200000000ff */
[----:B------:R-:W3:Y:S01]  /*d370*/  LDL.LU R200, [R1+0xc8] ;  /* 0x0000c80001c87983 */ /* 0x000ee20000300800 */
[----:B------:R-:W-:Y:S01]  /*d380*/  F2FP.F16.F32.PACK_AB R199, R16, R14 ;  /* 0x0000000e10c7723e */ /* 0x000fe200000000ff */
[----:B------:R-:W-:Y:S01]  /*d390*/  BAR.SYNC.DEFER_BLOCKING 0x0 ;  /* 0x0000000000007b1d */ /* 0x000fe20000010000 */
[----:B------:R-:W-:-:S05]  /*d3a0*/  IADD3 R20, P0, R20, 0x2, RZ ;  /* 0x0000000214147810 */ /* 0x000fca0007f1e0ff */
[----:B------:R-:W4:Y:S01]  /*d3b0*/  LDL.LU R22, [R1+0xc0] ;  /* 0x0000c00001167983 */ /* 0x000f220000300800 */
[----:B------:R-:W-:-:S06]  /*d3c0*/  WARPGROUP.ARRIVE ;  /* 0x00000000000079c5 */ /* 0x000fcc0000000000 */
[----:B------:R-:W-:Y:S01]  /*d3d0*/  HGMMA.64x256x16.F32 R24, R184, gdesc[UR4], R24 ;  /* 0x03e00004b8187df0 */ /* 0x000fe20008700818 */
[----:B------:R-:W-:Y:S02]  /*d3e0*/  IADD3.X R21, R21, 0x40000040, RZ, P0, !PT ;  /* 0x4000004015157810 */ /* 0x000fe400007fe4ff */
[----:B------:R-:W-:Y:S02]  /*d3f0*/  R2UR UR58, R20 ;  /* 0x00000000143a72ca */ /* 0x000fe400000e0000 */
[----:B------:R-:W-:-:S13]  /*d400*/  R2UR UR6, R21 ;  /* 0x00000000150672ca */ /* 0x000fda00000e0000 */
[----:B------:R-:W-:Y:S01]  /*d410*/  UMOV UR7, UR6 ;  /* 0x0000000600077c82 */ /* 0x000fe20008000000 */
[----:B------:R-:W-:-:S09]  /*d420*/  UMOV UR6, UR58 ;  /* 0x0000003a00067c82 */ /* 0x000fd20008000000 */
[----:B------:R-:W-:Y:S01]  /*d430*/  HGMMA.64x256x16.F32 R24, R188, gdesc[UR4], R24 ;  /* 0x03e00004bc187df0 */ /* 0x000fe20008700818 */
[----:B------:R-:W-:Y:S02]  /*d440*/  UIADD3.64 UR58, UR6, 0x2, URZ ;  /* 0x00000002063a7897 */ /* 0x000fe4000fffe03f */
[----:B------:R-:W-:-:S15]  /*d450*/  UIADD3.64 UR6, UR6, 0x4, URZ ;  /* 0x0000000406067897 */ /* 0x000fde000fffe03f */
[----:B------:R-:W-:-:S10]  /*d460*/  NOP ;  /* 0x0000000000007918 */ /* 0x000fd40000000000 */
[----:B------:R-:W-:Y:S01]  /*d470*/  HGMMA.64x256x16.F32 R24, R192, gdesc[UR56], R24 ;  /* 0x03e00038c0187df0 */ /* 0x000fe20008700818 */
[----:B------:R-:W-:Y:S01]  /*d480*/  FADD R168, R168, R169 ;  /* 0x000000a9a8a87221 */ /* 0x000fe20000000000 */
[----:B------:R-:W-:-:S03]  /*d490*/  FADD R13, R13, R15 ;  /* 0x0000000f0d0d7221 */ /* 0x000fc60000000000 */
        /* <DEDUP_REMOVED lines=19> */
[----:B------:R-:W-:Y:S02]  /*d5d0*/  FADD R13, R8, R13 ;  /* 0x0000000d080d7221 */ /* 0x000fe40000000000 */
[----:B------:R-:W1:Y:S01]  /*d5e0*/  LDC R8, c[0x0][0x280] ;  /* 0x0000a000ff087b82 */ /* 0x000e620000000800 */
[----:B------:R-:W-:Y:S01]  /*d5f0*/  FADD R168, R161, R168 ;  /* 0x000000a8a1a87221 */ /* 0x000fe20000000000 */
[----:B------:R-:W-:-:S03]  /*d600*/  FADD R13, R10, R13 ;  /* 0x0000000d0a0d7221 */ /* 0x000fc60000000000 */
[----:B------:R-:W-:Y:S01]  /*d610*/  FADD R168, R164, R168 ;  /* 0x000000a8a4a87221 */ /* 0x000fe20000000000 */
[----:B------:R-:W-:Y:S01]  /*d620*/  FADD R13, R12, R13 ;  /* 0x0000000d0c0d7221 */ /* 0x000fe20000000000 */
[----:B----4-:R-:W-:Y:S01]  /*d630*/  IADD3 R22, R22, 0x40, RZ ;  /* 0x0000004016167810 */ /* 0x010fe20007ffe0ff */
[----:B------:R-:W4:Y:S01]  /*d640*/  LDC R12, c[0x0][0x264] ;  /* 0x00009900ff0c7b82 */ /* 0x000f220000000800 */
[----:B------:R-:W-:Y:S01]  /*d650*/  FADD R168, R5, R168 ;  /* 0x000000a805a87221 */ /* 0x000fe20000000000 */
[----:B------:R-:W-:-:S03]  /*d660*/  FADD R13, R14, R13 ;  /* 0x0000000d0e0d7221 */ /* 0x000fc60000000000 */
[----:B------:R-:W-:Y:S01]  /*d670*/  FADD R168, R7, R168 ;  /* 0x000000a807a87221 */ /* 0x000fe20000000000 */
[----:B------:R-:W-:Y:S02]  /*d680*/  FADD R13, R16, R13 ;  /* 0x0000000d100d7221 */ /* 0x000fe40000000000 */
[----:B------:R-:W0:Y:S02]  /*d690*/  LDC R10, c[0x0][0x254] ;  /* 0x00009500ff0a7b82 */ /* 0x000e240000000800 */
[----:B------:R-:W1:Y:S04]  /*d6a0*/  SHFL.BFLY PT, R5, R168, 0x2, 0x1f ;  /* 0x0c401f00a8057f89 */ /* 0x000e6800000e0000 */
[----:B------:R-:W2:Y:S01]  /*d6b0*/  SHFL.BFLY PT, R4, R13, 0x2, 0x1f ;  /* 0x0c401f000d047f89 */ /* 0x000ea200000e0000 */
[----:B------:R-:W-:Y:S01]  /*d6c0*/  HGMMA.64x256x16.F32 R24, R196, gdesc[UR4], R24, gsb0 ;  /* 0x03e00004c4187df0 */ /* 0x000fe20008000818 */
[----:B-1----:R-:W-:Y:S01]  /*d6d0*/  FADD R5, R168, R5 ;  /* 0x00000005a8057221 */ /* 0x002fe20000000000 */
[----:B--2---:R-:W-:-:S04]  /*d6e0*/  FADD R4, R13, R4 ;  /* 0x000000040d047221 */ /* 0x004fc80000000000 */
[----:B------:R-:W1:Y:S04]  /*d6f0*/  SHFL.BFLY PT, R7, R5, 0x1, 0x1f ;  /* 0x0c201f0005077f89 */ /* 0x000e6800000e0000 */
[----:B------:R-:W2:Y:S04]  /*d700*/  SHFL.BFLY PT, R6, R4, 0x1, 0x1f ;  /* 0x0c201f0004067f89 */ /* 0x000ea800000e0000 */
[----:B------:R0:W-:Y:S01]  /*d710*/  STL [R1+0xc0], R22 ;  /* 0x0000c01601007387 */ /* 0x0001e20000100800 */
[----:B-1----:R-:W-:Y:S01]  /*d720*/  FADD R7, R5, R7 ;  /* 0x0000000705077221 */ /* 0x002fe20000000000 */
[----:B--2---:R-:W-:-:S03]  /*d730*/  FADD R6, R4, R6 ;  /* 0x0000000604067221 */ /* 0x004fc60000000000 */
[----:B------:R-:W-:Y:S01]  /*d740*/  FFMA R201, R11, R201, R7 ;  /* 0x000000c90bc97223 */ /* 0x000fe20000000007 */
[----:B---3--:R-:W-:-:S04]  /*d750*/  FFMA R200, R18, R200, R6 ;  /* 0x000000c812c87223 */ /* 0x008fc80000000006 */
[----:B------:R1:W-:Y:S04]  /*d760*/  STL [R1+0xcc], R201 ;  /* 0x0000ccc901007387 */ /* 0x0003e80000100800 */
[----:B------:R1:W-:Y:S04]  /*d770*/  STL [R1+0xc8], R200 ;  /* 0x0000c8c801007387 */ /* 0x0003e80000100800 */
[----:B------:R1:W-:Y:S04]  /*d780*/  STL [R1+0xbc], R211 ;  /* 0x0000bcd301007387 */ /* 0x0003e80000100800 */
[----:B------:R1:W-:Y:S01]  /*d790*/  STL [R1+0xc4], R9 ;  /* 0x0000c40901007387 */ /* 0x0003e20000100800 */
[----:B------:R-:W-:Y:S01]  /*d7a0*/  ISETP.GE.AND P0, PT, R22, R8, PT ;  /* 0x000000081600720c */ /* 0x000fe20003f06270 */
[----:B----4-:R-:W-:Y:S01]  /*d7b0*/  IMAD R3, R12, 0x40, R3 ;  /* 0x000000400c037824 */ /* 0x010fe200078e0203 */
[----:B------:R-:W-:Y:S01]  /*d7c0*/  MOV R4, R9 ;  /* 0x0000000900047202 */ /* 0x000fe20000000f00 */
[----:B0-----:R-:W-:-:S02]  /*d7d0*/  IMAD R2, R10, 0x40, R2 ;  /* 0x000000400a027824 */ /* 0x001fc400078e0202 */
[----:B------:R-:W-:Y:S01]  /*d7e0*/  IMAD.MOV.U32 R5, RZ, RZ, R211 ;  /* 0x000000ffff057224 */ /* 0x000fe200078e00d3 */
[----:B------:R-:W-:-:S07]  /*d7f0*/  WARPGROUP.DEPBAR.LE gsb0, 0x0 ;  /* 0x00008000000079c5 */ /* 0x000fce0000010000 */
[----:B-1----:R-:W-:Y:S05]  /*d800*/  @!P0 BRA `(.L_x_1) ;  /* 0xffffff8000dc8947 */ /* 0x002fea000383ffff */
.L_x_0:
[----:B------:R-:W2:Y:S04]  /*d810*/  LDL.LU R12, [R1+0xcc] ;  /* 0x0000cc00010c7983 */ /* 0x000ea80000300800 */
[----:B------:R-:W3:Y:S01]  /*d820*/  LDL.LU R14, [R1+0xc8] ;  /* 0x0000c800010e7983 */ /* 0x000ee20000300800 */
[----:B------:R-:W-:Y:S01]  /*d830*/  FMUL R15, R42, 0.25 ;  /* 0x3e8000002a0f7820 */ /* 0x000fe20000400000 */
[----:B------:R-:W-:Y:S01]  /*d840*/  FMUL R16, R39, 0.25 ;  /* 0x3e80000027107820 */ /* 0x000fe20000400000 */
[----:B------:R-:W-:Y:S01]  /*d850*/  FMUL R17, R30, 0.25 ;  /* 0x3e8000001e117820 */ /* 0x000fe20000400000 */
[----:B------:R-:W0:Y:S01]  /*d860*/  S2R R200, SR_TID.X ;  /* 0x0000000000c87919 */ /* 0x000e220000002100 */
[----:B------:R-:W-:Y:S01]  /*d870*/  FMUL R20, R27, 0.25 ;  /* 0x3e8000001b147820 */ /* 0x000fe20000400000 */
[----:B------:R-:W-:Y:S01]  /*d880*/  FMUL R19, R136, 0.25 ;  /* 0x3e80000088137820 */ /* 0x000fe20000400000 */
[----:B------:R-:W-:Y:S01]  /*d890*/  FMUL R21, R72, 0.25 ;  /* 0x3e80000048157820 */ /* 0x000fe20000400000 */
[----:B------:R-:W-:Y:S01]  /*d8a0*/  FMUL R22, R69, 0.25 ;  /* 0x3e80000045167820 */ /* 0x000fe20000400000 */
[----:B------:R-:W-:Y:S01]  /*d8b0*/  FMUL R23, R68, 0.25 ;  /* 0x3e80000044177820 */ /* 0x000fe20000400000 */
[----:B------:R-:W-:Y:S01]  /*d8c0*/  FMUL R156, R33, 0.25 ;  /* 0x3e800000219c7820 */ /* 0x000fe20000400000 */
[----:B------:R-:W1:Y:S01]  /*d8d0*/  S2R R236, SR_CTAID.X ;  /* 0x0000000000ec7919 */ /* 0x000e620000002500 */
[----:B------:R-:W4:Y:S01]  /*d8e0*/  S2R R238, SR_CTAID.Y ;  /* 0x0000000000ee7919 */ /* 0x000f220000002600 */
[C---:B0-----:R-:W-:Y:S01]  /*d8f0*/  LOP3.LUT R3, R200.reuse, 0xc0, RZ, 0xc0, !PT ;  /* 0x000000c0c8037812 */ /* 0x041fe200078ec0ff */
[C---:B------:R-:W-:Y:S01]  /*d900*/  IMAD.SHL.U32 R2, R200.reuse, 0x200, RZ ;  /* 0x00000200c8027824 */ /* 0x040fe200078e00ff */
[C---:B------:R-:W-:Y:S01]  /*d910*/  SHF.L.U32 R7, R200.reuse, 0xb, RZ ;  /* 0x0000000bc8077819 */ /* 0x040fe200000006ff */
[C---:B------:R-:W-:Y:S01]  /*d920*/  IMAD.SHL.U32 R6, R200.reuse, 0x8, RZ ;  /* 0x00000008c8067824 */ /* 0x040fe200078e00ff */
[----:B------:R-:W-:Y:S01]  /*d930*/  ISETP.NE.U32.AND P0, PT, R3, RZ, PT ;  /* 0x000000ff0300720c */ /* 0x000fe20003f05070 */
[C---:B------:R-:W-:Y:S01]  /*d940*/  IMAD.SHL.U32 R8, R200.reuse, 0x4, RZ ;  /* 0x00000004c8087824 */ /* 0x040fe200078e00ff */
[----:B------:R-:W-:Y:S01]  /*d950*/  LOP3.LUT R9, R7, 0x3000, RZ, 0xc0, !PT ;  /* 0x0000300007097812 */ /* 0x000fe200078ec0ff */
[----:B------:R-:W-:Y:S01]  /*d960*/  IMAD.SHL.U32 R3, R200, 0x20, RZ ;  /* 0x00000020c8037824 */ /* 0x000fe200078e00ff */
[----:B------:R-:W-:Y:S01]  /*d970*/  LOP3.LUT R2, R2, 0x3000, RZ, 0xc0, !PT ;  /* 0x0000300002027812 */ /* 0x000fe200078ec0ff */
[----:B------:R-:W-:Y:S01]  /*d980*/  IMAD.SHL.U32 R10, R200, 0x10, RZ ;  /* 0x00000010c80a7824 */ /* 0x000fe200078e00ff */
[----:B------:R-:W-:-:S02]  /*d990*/  LOP3.LUT R7, R6, 0x300, RZ, 0xc0, !PT ;  /* 0x0000030006077812 */ /* 0x000fc400078ec0ff */
[----:B------:R-:W-:Y:S02]  /*d9a0*/  LOP3.LUT R11, R6, 0x38, RZ, 0xc0, !PT ;  /* 0x00000038060b7812 */ /* 0x000fe400078ec0ff */
[----:B------:R-:W-:Y:S02]  /*d9b0*/  LOP3.LUT R6, R8, 0xc0, RZ, 0xc0, !PT ;  /* 0x000000c008067812 */ /* 0x000fe400078ec0ff */
[----:B------:R-:W-:Y:S02]  /*d9c0*/  LOP3.LUT R2, R2, 0x60, R3, 0xf8, !PT ;  /* 0x0000006002027812 */ /* 0x000fe400078ef803 */
[----:B------:R-:W-:Y:S02]  /*d9d0*/  LOP3.LUT R7, R7, 0x70, R8, 0xf8, !PT ;  /* 0x0000007007077812 */ /* 0x000fe400078ef808 */
[----:B------:R-:W-:Y:S02]  /*d9e0*/  IADD3 R13, R6, R0, R11 ;  /* 0x00000000060d7210 */ /* 0x000fe40007ffe00b */
[----:B------:R-:W-:-:S02]  /*d9f0*/  LOP3.LUT R3, R200, 0x80, RZ, 0xc0, !PT ;  /* 0x00000080c8037812 */ /* 0x000fc400078ec0ff */
[----:B------:R-:W-:Y:S02]  /*da00*/  SHF.R.U32.HI R8, RZ, 0x1, R200 ;  /* 0x00000001ff087819 */ /* 0x000fe400000116c8 */
[----:B------:R-:W-:Y:S01]  /*da10*/  LOP3.LUT R6, R2, R7, RZ, 0x3c, !PT ;  /* 0x0000000702067212 */ /* 0x000fe200078e3cff */
[----:B------:R-:W-:Y:S01]  /*da20*/  IMAD.SHL.U32 R7, R200, 0x2, RZ ;  /* 0x00000002c8077824 */ /* 0x000fe200078e00ff */
[----:B------:R-:W-:Y:S01]  /*da30*/  LOP3.LUT R9, R9, 0x7f0, R10, 0xf8, !PT ;  /* 0x000007f009097812 */ /* 0x000fe200078ef80a */
[----:B------:R-:W-:Y:S01]  /*da40*/  FMUL R10, R151, 0.25 ;  /* 0x3e800000970a7820 */ /* 0x000fe20000400000 */
[----:B------:R-:W-:Y:S02]  /*da50*/  SHF.R.U32.HI R2, RZ, 0x2, R3 ;  /* 0x00000002ff027819 */ /* 0x000fe40000011603 */
[----:B------:R-:W-:Y:S02]  /*da60*/  LOP3.LUT R8, R8, 0x4, RZ, 0xc0, !PT ;  /* 0x0000000408087812 */ /* 0x000fe400078ec0ff */
[----:B------:R-:W-:-:S02]  /*da70*/  LOP3.LUT R11, R7, 0xf8, RZ, 0xc0, !PT ;  /* 0x000000f8070b7812 */ /* 0x000fc400078ec0ff */
[----:B------:R-:W-:Y:S01]  /*da80*/  LOP3.LUT R7, R9, R2, RZ, 0x3c, !PT ;  /* 0x0000000209077212 */ /* 0x000fe200078e3cff */
[----:B------:R-:W-:Y:S01]  /*da90*/  IMAD.IADD R2, R8, 0x1, R13 ;  /* 0x0000000108027824 */ /* 0x000fe200078e020d */
[----:B------:R-:W-:Y:S01]  /*daa0*/  LEA R3, R3, R0, 0x4 ;  /* 0x0000000003037211 */ /* 0x000fe200078e20ff */
[----:B------:R-:W-:Y:S01]  /*dab0*/  FMUL R9, R150, 0.25 ;  /* 0x3e80000096097820 */ /* 0x000fe20000400000 */
[----:B------:R-:W-:Y:S01]  /*dac0*/  LOP3.LUT R13, R7, 0x40, RZ, 0x3c, !PT ;  /* 0x00000040070d7812 */ /* 0x000fe200078e3cff */
[----:B------:R-:W-:Y:S01]  /*dad0*/  IMAD.IADD R7, R0, 0x1, R7 ;  /* 0x0000000100077824 */ /* 0x000fe200078e0207 */
[----:B------:R-:W-:Y:S01]  /*dae0*/  LOP3.LUT R237, R200, 0x3f, RZ, 0xc0, !PT ;  /* 0x0000003fc8ed7812 */ /* 0x000fe200078ec0ff */
[----:B------:R-:W-:Y:S02]  /*daf0*/  IMAD.IADD R6, R6, 0x1, R3 ;  /* 0x0000000106067824 */ /* 0x000fe400078e0203 */
[----:B------:R-:W-:Y:S02]  /*db00*/  IMAD.IADD R3, R0, 0x1, R11 ;  /* 0x0000000100037824 */ /* 0x000fe400078e020b */
[----:B------:R-:W-:Y:S01]  /*db10*/  FMUL R11, R26, 0.25 ;  /* 0x3e8000001a0b7820 */ /* 0x000fe20000400000 */
[----:B------:R-:W-:-:S02]  /*db20*/  IMAD.IADD R0, R0, 0x1, R13 ;  /* 0x0000000100007824 */ /* 0x000fc400078e020d */
[----:B------:R-:W-:Y:S01]  /*db30*/  FMUL R13, R130, 0.25 ;  /* 0x3e800000820d7820 */ /* 0x000fe20000400000 */
[----:B-1----:R-:W-:Y:S01]  /*db40*/  LEA R236, R236, R237, 0x6 ;  /* 0x000000edecec7211 */ /* 0x002fe200078e30ff */
[----:B------:R-:W-:Y:S01]  /*db50*/  BAR.SYNC.DEFER_BLOCKING 0x0 ;  /* 0x0000000000007b1d */ /* 0x000fe20000010000 */
[----:B--2---:R-:W-:Y:S02]  /*db60*/  IMAD.MOV.U32 R18, RZ, RZ, R12 ;  /* 0x000000ffff127224 */ /* 0x004fe400078e000c */
[----:B------:R-:W-:Y:S01]  /*db70*/  FMUL R12, R143, 0.25 ;  /* 0x3e8000008f0c7820 */ /* 0x000fe20000400000 */
[----:B---3--:R-:W-:Y:S01]  /*db80*/  MOV R8, R14 ;  /* 0x0000000e00087202 */ /* 0x008fe20000000f00 */
[----:B------:R-:W-:-:S03]  /*db90*/  FMUL R14, R139, 0.25 ;  /* 0x3e8000008b0e7820 */ /* 0x000fc60000400000 */
[C---:B------:R-:W-:Y:S02]  /*dba0*/  FSETP.GT.AND P1, PT, |R8|.reuse, 8.50705917302346158658e+37, PT ;  /* 0x7e8000000800780b */ /* 0x040fe40003f24200 */
[----:B------:R-:W-:Y:S02]  /*dbb0*/  FSETP.GEU.AND P5, PT, |R8|, 1.175494350822287508e-38, PT ;  /* 0x008000000800780b */ /* 0x000fe40003fae200 */
[----:B------:R-:W-:Y:S01]  /*dbc0*/  FSEL R150, R9, R150, P1 ;  /* 0x0000009609967208 */ /* 0x000fe20000800000 */
[----:B------:R-:W-:Y:S01]  /*dbd0*/  FMUL R9, R146, 0.25 ;  /* 0x3e80000092097820 */ /* 0x000fe20000400000 */
        /* <DEDUP_REMOVED lines=93> */
[----:B------:R-:W-:Y:S01]  /*e1b0*/  @!P5 FMUL R127, R127, 16777216 ;  /* 0x4b8000007f7fd820 */ /* 0x000fe20000400000 */
[----:B------:R-:W-:Y:S01]  /*e1c0*/  FSEL R55, R10, R55, P1 ;  /* 0x000000370a377208 */ /* 0x000fe20000800000 */
[----:B------:R-:W-:Y:S01]  /*e1d0*/  @!P5 FMUL R122, R122, 16777216 ;  /* 0x4b8000007a7ad820 */ /* 0x000fe20000400000 */
        /* <DEDUP_REMOVED lines=14> */
[----:B------:R-:W-:Y:S01]  /*e2c0*/  MOV R50, R18 ;  /* 0x0000001200327202 */ /* 0x000fe20000000f00 */
        /* <DEDUP_REMOVED lines=9> */
[----:B------:R-:W-:Y:S01]  /*e360*/  FSETP.GT.AND P2, PT, |R50|, 8.50705917302346158658e+37, PT ;  /* 0x7e8000003200780b */ /* 0x000fe20003f44200 */
        /* <DEDUP_REMOVED lines=36> */
[----:B------:R-:W-:Y:S01]  /*e5b0*/  FMUL R37, R50, 8388608 ;  /* 0x4b00000032257820 */ /* 0x000fe20000400000 */
[----:B------:R-:W-:Y:S01]  /*e5c0*/  FSEL R137, R18, R137, P2 ;  /* 0x0000008912897208 */ /* 0x000fe20001000000 */
[----:B------:R-:W-:Y:S01]  /*e5d0*/  FMUL R18, R129, 0.25 ;  /* 0x3e80000081127820 */ /* 0x000fe20000400000 */
[----:B------:R-:W-:Y:S01]  /*e5e0*/  FSETP.GEU.AND P3, PT, R50, 1.175494350822287508e-38, PT ;  /* 0x008000003200780b */ /* 0x000fe20003f6e000 */
[----:B------:R-:W-:Y:S01]  /*e5f0*/  FMUL R35, R44, 0.25 ;  /* 0x3e8000002c237820 */ /* 0x000fe20000400000 */
[----:B------:R-:W-:Y:S01]  /*e600*/  FSEL R132, R15, R132, P2 ;  /* 0x000000840f847208 */ /* 0x000fe20001000000 */
[----:B------:R-:W-:Y:S01]  /*e610*/  FMUL R15, R124, 0.25 ;  /* 0x3e8000007c0f7820 */ /* 0x000fe20000400000 */
[----:B------:R-:W-:Y:S01]  /*e620*/  FSEL R133, R16, R133, P2 ;  /* 0x0000008510857208 */ /* 0x000fe20001000000 */
[----:B------:R-:W-:Y:S01]  /*e630*/  FMUL R16, R121, 0.25 ;  /* 0x3e80000079107820 */ /* 0x000fe20000400000 */
[----:B------:R-:W-:Y:S01]  /*e640*/  FSEL R128, R17, R128, P2 ;  /* 0x0000008011807208 */ /* 0x000fe20001000000 */
[----:B------:R-:W-:Y:S01]  /*e650*/  FMUL R17, R120, 0.25 ;  /* 0x3e80000078117820 */ /* 0x000fe20000400000 */
[----:B------:R-:W-:Y:S01]  /*e660*/  FSEL R37, R37, R50, !P3 ;  /* 0x0000003225257208 */ /* 0x000fe20005800000 */
[----:B------:R-:W-:Y:S01]  /*e670*/  FMUL R34, R65, 0.25 ;  /* 0x3e80000041227820 */ /* 0x000fe20000400000 */
[----:B------:R-:W-:Y:S01]  /*e680*/  FSEL R129, R18, R129, P2 ;  /* 0x0000008112817208 */ /* 0x000fe20001000000 */
[----:B------:R-:W-:Y:S01]  /*e690*/  FMUL R18, R117, 0.25 ;  /* 0x3e80000075127820 */ /* 0x000fe20000400000 */
[----:B------:R-:W-:Y:S01]  /*e6a0*/  FSEL R124, R15, R124, P2 ;  /* 0x0000007c0f7c7208 */ /* 0x000fe20001000000 */
[----:B------:R-:W-:Y:S01]  /*e6b0*/  FMUL R15, R112, 0.25 ;  /* 0x3e800000700f7820 */ /* 0x000fe20000400000 */
[----:B------:R-:W-:Y:S01]  /*e6c0*/  FSEL R171, R45, R32, P2 ;  /* 0x000000202dab7208 */ /* 0x000fe20001000000 */
[----:B------:R-:W-:Y:S01]  /*e6d0*/  VIADD R32, R37, 0xc0cafb0d ;  /* 0xc0cafb0d25207836 */ /* 0x000fe20000000000 */
        /* <DEDUP_REMOVED lines=14> */
[----:B------:R-:W-:Y:S01]  /*e7c0*/  LOP3.LUT R160, R32, 0xff800000, RZ, 0xc0, !PT ;  /* 0xff80000020a07812 */ /* 0x000fe200078ec0ff */
[----:B------:R-:W-:Y:S01]  /*e7d0*/  @!P5 FMUL R12, R12, 16777216 ;  /* 0x4b8000000c0cd820 */ /* 0x000fe20000400000 */
[----:B------:R-:W-:Y:S01]  /*e7e0*/  FSEL R113, R16, R113, P2 ;  /* 0x0000007110717208 */ /* 0x000fe20001000000 */
[----:B------:R-:W-:Y:S01]  /*e7f0*/  FMUL R16, R101, 0.25 ;  /* 0x3e80000065107820 */ /* 0x000fe20000400000 */
[----:B------:R-:W-:Y:S01]  /*e800*/  FSEL R32, RZ, -23, P3 ;  /* 0xc1b80000ff207808 */ /* 0x000fe20001800000 */
[----:B------:R-:W-:Y:S01]  /*e810*/  @!P5 FMUL R13, R13, 16777216 ;  /* 0x4b8000000d0dd820 */ /* 0x000fe20000400000 */
[----:B------:R-:W-:Y:S01]  /*e820*/  FSEL R108, R17, R108, P2 ;  /* 0x0000006c116c7208 */ /* 0x000fe20001000000 */
[----:B------:R-:W-:Y:S01]  /*e830*/  FMUL R17, R100, 0.25 ;  /* 0x3e80000064117820 */ /* 0x000fe20000400000 */
[----:B------:R-:W-:Y:S01]  /*e840*/  FSETP.GEU.AND P4, PT, R8, 1.175494350822287508e-38, PT ;  /* 0x008000000800780b */ /* 0x000fe20003f8e000 */
[----:B------:R-:W-:Y:S01]  /*e850*/  FMUL R46, R25, 0.25 ;  /* 0x3e800000192e7820 */ /* 0x000fe20000400000 */
[C---:B------:R-:W-:Y:S01]  /*e860*/  FSETP.GEU.AND P3, PT, |R50|.reuse, 1.175494350822287508e-38, PT ;  /* 0x008000003200780b */ /* 0x040fe20003f6e200 */
[----:B------:R-:W-:Y:S01]  /*e870*/  @P2 FMUL R50, R50, 0.25 ;  /* 0x3e80000032322820 */ /* 0x000fe20000400000 */
        /* <DEDUP_REMOVED lines=10> */
[----:B------:R-:W-:Y:S01]  /*e920*/  FSEL R36, R35, R8, !P4 ;  /* 0x0000000823247208 */ /* 0x000fe20006000000 */
        /* <DEDUP_REMOVED lines=24> */
[----:B------:R-:W0:Y:S01]  /*eab0*/  MUFU.RCP R8, R8 ;  /* 0x0000000800087308 */ /* 0x000e220000001000 */
[----:B------:R-:W-:Y:S01]  /*eac0*/  FSEL R84, R15, R84, P2 ;  /* 0x000000540f547208 */ /* 0x000fe20001000000 */
[----:B------:R-:W-:Y:S01]  /*ead0*/  FMUL R20, R73, 0.25 ;  /* 0x3e80000049147820 */ /* 0x000fe20000400000 */
[----:B------:R-:W-:Y:S01]  /*eae0*/  FSEL R15, R16, R81, P2 ;  /* 0x00000051100f7208 */ /* 0x000fe20001000000 */
[----:B------:R-:W-:Y:S01]  /*eaf0*/  @!P3 FMUL R161, R161, 16777216 ;  /* 0x4b800000a1a1b820 */ /* 0x000fe20000400000 */
[----:B------:R-:W-:Y:S01]  /*eb00*/  FSEL R16, R17, R80, P2 ;  /* 0x0000005011107208 */ /* 0x000fe20001000000 */
[----:B------:R-:W-:Y:S01]  /*eb10*/  @!P3 FMUL R163, R163, 16777216 ;  /* 0x4b800000a3a3b820 */ /* 0x000fe20000400000 */
[----:B------:R-:W-:Y:S01]  /*eb20*/  FSEL R17, R18, R77, P2 ;  /* 0x0000004d12117208 */ /* 0x000fe20001000000 */
[----:B------:R-:W1:Y:S01]  /*eb30*/  MUFU.RCP R158, R50 ;  /* 0x00000032009e7308 */ /* 0x000e620000001000 */
[----:B------:R-:W-:Y:S01]  /*eb40*/  FSEL R18, R19, R76, P2 ;  /* 0x0000004c13127208 */ /* 0x000fe20001000000 */
[----:B------:R-:W-:Y:S01]  /*eb50*/  FMUL R45, R28, 0.25 ;  /* 0x3e8000001c2d7820 */ /* 0x000fe20000400000 */
[----:B------:R-:W-:Y:S01]  /*eb60*/  FSEL R19, R20, R73, P2 ;  /* 0x0000004914137208 */ /* 0x000fe20001000000 */
[----:B------:R-:W-:Y:S01]  /*eb70*/  @!P5 FMUL R62, R62, 16777216 ;  /* 0x4b8000003e3ed820 */ /* 0x000fe20000400000 */
[----:B------:R-:W-:Y:S01]  /*eb80*/  FSEL R20, R21, R72, P2 ;  /* 0x0000004815147208 */ /* 0x000fe20001000000 */
[----:B------:R-:W-:Y:S01]  /*eb90*/  @!P5 FMUL R138, R138, 16777216 ;  /* 0x4b8000008a8ad820 */ /* 0x000fe20000400000 */
[----:B------:R-:W-:Y:S01]  /*eba0*/  FSEL R21, R22, R69, P2 ;  /* 0x0000004516157208 */ /* 0x000fe20001000000 */
[----:B------:R-:W-:Y:S01]  /*ebb0*/  @!P5 FMUL R54, R54, 16777216 ;  /* 0x4b8000003636d820 */ /* 0x000fe20000400000 */
[----:B------:R-:W-:Y:S01]  /*ebc0*/  FSEL R22, R23, R68, P2 ;  /* 0x0000004417167208 */ /* 0x000fe20001000000 */
[----:B0-----:R-:W-:Y:S01]  /*ebd0*/  FMUL R60, R8, R127 ;  /* 0x0000007f083c7220 */ /* 0x001fe20000400000 */
[----:B------:R-:W-:Y:S01]  /*ebe0*/  FSEL R23, R34, R65, P2 ;  /* 0x0000004122177208 */ /* 0x000fe20001000000 */
[----:B------:R-:W-:Y:S01]  /*ebf0*/  FMUL R34, R61, 0.25 ;  /* 0x3e8000003d227820 */ /* 0x000fe20000400000 */
[----:B------:R-:W-:Y:S01]  /*ec00*/  FSEL R156, R156, R33, P2 ;  /* 0x000000219c9c7208 */ /* 0x000fe20001000000 */
[----:B------:R-:W-:-:S02]  /*ec10*/  VIADD R33, R36, 0xc0cafb0d ;  /* 0xc0cafb0d24217836 */ /* 0x000fc40000000000 */
[C---:B------:R-:W-:Y:S01]  /*ec20*/  FMUL R127, R8.reuse, R12 ;  /* 0x0000000c087f7220 */ /* 0x040fe20000400000 */
[----:B------:R-:W-:Y:S01]  /*ec30*/  FMUL R47, R8, R139 ;  /* 0x0000008b082f7220 */ /* 0x000fe20000400000 */
[----:B------:R-:W-:Y:S01]  /*ec40*/  FSEL R153, R34, R61, P2 ;  /* 0x0000003d22997208 */ /* 0x000fe20001000000 */
[C---:B------:R-:W-:Y:S01]  /*ec50*/  FMUL R61, R8.reuse, R122 ;  /* 0x0000007a083d7220 */ /* 0x040fe20000400000 */
[----:B------:R-:W-:Y:S01]  /*ec60*/  LOP3.LUT R159, R33, 0xff800000, RZ, 0xc0, !PT ;  /* 0xff800000219f7812 */ /* 0x000fe200078ec0ff */
[----:B------:R-:W-:Y:S01]  /*ec70*/  FMUL R122, R8, R11 ;  /* 0x0000000b087a7220 */ /* 0x000fe20000400000 */
[-C--:B------:R-:W-:Y:S01]  /*ec80*/  I2FP.F32.S32 R33, R160.reuse ;  /* 0x000000a000217245 */ /* 0x080fe20000201400 */
[C---:B-1----:R-:W-:Y:S01]  /*ec90*/  FMUL R11, R158.reuse, R161 ;  /* 0x000000a19e0b7220 */ /* 0x042fe20000400000 */
[----:B------:R-:W-:Y:S01]  /*eca0*/  FMUL R12, R158, R163 ;  /* 0x000000a39e0c7220 */ /* 0x000fe20000400000 */
[----:B------:R-:W-:Y:S01]  /*ecb0*/  IADD3 R160, R37, -R160, RZ ;  /* 0x800000a025a07210 */ /* 0x000fe20007ffe0ff */
[----:B------:R-:W-:Y:S01]  /*ecc0*/  FMUL R34, R53, 0.25 ;  /* 0x3e80000035227820 */ /* 0x000fe20000400000 */
[----:B------:R-:W-:Y:S01]  /*ecd0*/  I2FP.F32.S32 R35, R159 ;  /* 0x0000009f00237245 */ /* 0x000fe20000201400 */
[----:B------:R-:W-:Y:S01]  /*ece0*/  FMUL R139, R8, R13 ;  /* 0x0000000d088b7220 */ /* 0x000fe20000400000 */
[----:B------:R-:W-:Y:S01]  /*ecf0*/  F2FP.F16.F32.PACK_AB R11, R11, R12 ;  /* 0x0000000c0b0b723e */ /* 0x000fe200000000ff */
[----:B------:R-:W-:-:S02]  /*ed00*/  IMAD.MOV.U32 R12, RZ, RZ, 0x3dc6b27f ;  /* 0x3dc6b27fff0c7424 */ /* 0x000fc400078e00ff */
[----:B------:R-:W-:Y:S01]  /*ed10*/  FADD R160, R160, -1 ;  /* 0xbf800000a0a07421 */ /* 0x000fe20000000000 */
[----:B------:R-:W-:Y:S01]  /*ed20*/  FSEL R53, R34, R53, P2 ;  /* 0x0000003522357208 */ /* 0x000fe20001000000 */
[----:B------:R-:W-:Y:S02]  /*ed30*/  IMAD.IADD R159, R36, 0x1, -R159 ;  /* 0x00000001249f7824 */ /* 0x000fe400078e0a9f */
[----:B------:R-:W-:Y:S01]  /*ed40*/  FMUL R34, R41, 0.25 ;  /* 0x3e80000029227820 */ /* 0x000fe20000400000 */
[----:B------:R-:W-:Y:S01]  /*ed50*/  FFMA.FTZ R13, R160, R12, -0.16845393180847167969 ;  /* 0xbe2c7f30a00d7423 */ /* 0x000fe2000001000c */
[----:B------:R-:W-:Y:S01]  /*ed60*/  @!P5 FMUL R9, R9, 16777216 ;  /* 0x4b8000000909d820 */ /* 0x000fe20000400000 */
[----:B------:R-:W-:Y:S01]  /*ed70*/  FADD R159, R159, -1 ;  /* 0xbf8000009f9f7421 */ /* 0x000fe20000000000 */
[----:B------:R-:W-:Y:S01]  /*ed80*/  @!P5 FMUL R14, R14, 16777216 ;  /* 0x4b8000000e0ed820 */ /* 0x000fe20000400000 */
[----:B------:R-:W-:Y:S01]  /*ed90*/  FFMA.FTZ R13, R160, R13, 0.1716887056827545166 ;  /* 0x3e2fcf2aa00d7423 */ /* 0x000fe2000001000d */
[----:B------:R-:W-:Y:S01]  /*eda0*/  FSEL R41, R34, R41, P2 ;  /* 0x0000002922297208 */ /* 0x000fe20001000000 */
[----:B------:R-:W-:Y:S01]  /*edb0*/  @!P3 FMUL R169, R169, 16777216 ;  /* 0x4b800000a9a9b820 */ /* 0x000fe20000400000 */
[----:B------:R-:W-:Y:S01]  /*edc0*/  @!P3 FMUL R171, R171, 16777216 ;  /* 0x4b800000ababb820 */ /* 0x000fe20000400000 */
[----:B------:R-:W-:Y:S01]  /*edd0*/  FMUL R72, R8, R115 ;  /* 0x0000007308487220 */ /* 0x000fe20000400000 */
[----:B------:R-:W-:Y:S01]  /*ede0*/  FSEL R34, RZ, -23, P4 ;  /* 0xc1b80000ff227808 */ /* 0x000fe20002000000 */
[----:B------:R-:W-:Y:S01]  /*edf0*/  @!P5 FMUL R107, R107, 16777216 ;  /* 0x4b8000006b6bd820 */ /* 0x000fe20000400000 */
[----:B------:R-:W-:Y:S01]  /*ee00*/  FSEL R157, R46, R25, P2 ;  /* 0x000000192e9d7208 */ /* 0x000fe20001000000 */
[----:B------:R-:W-:Y:S01]  /*ee10*/  FMUL R115, R8, R62 ;  /* 0x0000003e08737220 */ /* 0x000fe20000400000 */
[----:B------:R-:W-:Y:S01]  /*ee20*/  FSEL R173, R45, R28, P2 ;  /* 0x0000001c2dad7208 */ /* 0x000fe20001000000 */
[----:B------:R-:W-:Y:S01]  /*ee30*/  @!P5 FMUL R74, R74, 16777216 ;  /* 0x4b8000004a4ad820 */ /* 0x000fe20000400000 */
[C---:B------:R-:W-:Y:S01]  /*ee40*/  FMUL R46, R8.reuse, R138 ;  /* 0x0000008a082e7220 */ /* 0x040fe20000400000 */
[C---:B------:R-:W-:Y:S01]  /*ee50*/  FMUL R62, R8.reuse, R54 ;  /* 0x00000036083e7220 */ /* 0x040fe20000400000 */
[----:B------:R-:W-:Y:S01]  /*ee60*/  FFMA.FTZ R12, R159, R12, -0.16845393180847167969 ;  /* 0xbe2c7f309f0c7423 */ /* 0x000fe2000001000c */
[----:B------:R-:W-:Y:S01]  /*ee70*/  @!P5 FMUL R147, R147, 16777216 ;  /* 0x4b8000009393d820 */ /* 0x000fe20000400000 */
[----:B------:R-:W-:Y:S01]  /*ee80*/  @!P5 FMUL R67, R67, 16777216 ;  /* 0x4b8000004343d820 */ /* 0x000fe20000400000 */
[C---:B------:R-:W-:Y:S01]  /*ee90*/  FMUL R54, R8.reuse, R9 ;  /* 0x0000000908367220 */ /* 0x040fe20000400000 */
[----:B------:R-:W-:Y:S01]  /*eea0*/  FMUL R138, R8, R14 ;  /* 0x0000000e088a7220 */ /* 0x000fe20000400000 */
[----:B------:R-:W-:Y:S01]  /*eeb0*/  FFMA.FTZ R13, R160, R13, -0.17900948226451873779 ;  /* 0xbe374e43a00d7423 */ /* 0x000fe2000001000d */
[----:B------:R-:W-:Y:S01]  /*eec0*/  FMUL R51, R56, 0.25 ;  /* 0x3e80000038337820 */ /* 0x000fe20000400000 */
[----:B------:R-:W-:Y:S01]  /*eed0*/  FMUL R44, R29, 0.25 ;  /* 0x3e8000001d2c7820 */ /* 0x000fe20000400000 */
[----:B------:R-:W-:Y:S01]  /*eee0*/  @!P5 FMUL R99, R99, 16777216 ;  /* 0x4b8000006363d820 */ /* 0x000fe20000400000 */
[----:B------:R-:W-:Y:S01]  /*eef0*/  @!P5 FMUL R66, R66, 16777216 ;  /* 0x4b8000004242d820 */ /* 0x000fe20000400000 */
[----:B------:R-:W-:Y:S01]  /*ef00*/  @!P5 FMUL R27, R27, 16777216 ;  /* 0x4b8000001b1bd820 */ /* 0x000fe20000400000 */
[C---:B------:R-:W-:Y:S01]  /*ef10*/  FMUL R9, R158.reuse, R169 ;  /* 0x000000a99e097220 */ /* 0x040fe20000400000 */
[----:B------:R-:W-:Y:S01]  /*ef20*/  FMUL R14, R158, R171 ;  /* 0x000000ab9e0e7220 */ /* 0x000fe20000400000 */
[----:B------:R-:W-:Y:S01]  /*ef30*/  @!P5 FMUL R63, R63, 16777216 ;  /* 0x4b8000003f3fd820 */ /* 0x000fe20000400000 */
[----:B------:R-:W-:Y:S01]  /*ef40*/  FMUL R76, R8, R107 ;  /* 0x0000006b084c7220 */ /* 0x000fe20000400000 */
[----:B------:R-:W-:Y:S01]  /*ef50*/  @!P3 FMUL R120, R120, 16777216 ;  /* 0x4b8000007878b820 */ /* 0x000fe20000400000 */
[----:B------:R-:W-:Y:S01]  /*ef60*/  @!P3 FMUL R84, R84, 16777216 ;  /* 0x4b8000005454b820 */ /* 0x000fe20000400000 */
[----:B------:R-:W-:Y:S01]  /*ef70*/  FFMA.FTZ R28, R35, 1.1920928955078125e-07, R34 ;  /* 0x34000000231c7823 */ /* 0x000fe20000010022 */
[----:B------:R-:W-:Y:S01]  /*ef80*/  @!P5 FMUL R10, R10, 16777216 ;  /* 0x4b8000000a0ad820 */ /* 0x000fe20000400000 */
[----:B------:R-:W-:Y:S01]  /*ef90*/  FMUL R107, R8, R74 ;  /* 0x0000004a086b7220 */ /* 0x000fe20000400000 */
[----:B------:R-:W-:Y:S01]  /*efa0*/  @!P3 FMUL R113, R113, 16777216 ;  /* 0x4b8000007171b820 */ /* 0x000fe20000400000 */
[----:B------:R-:W-:Y:S01]  /*efb0*/  @!P3 FMUL R15, R15, 16777216 ;  /* 0x4b8000000f0fb820 */ /* 0x000fe20000400000 */
[----:B------:R-:W-:Y:S01]  /*efc0*/  FFMA.FTZ R12, R159, R12, 0.1716887056827545166 ;  /* 0x3e2fcf2a9f0c7423 */ /* 0x000fe2000001000c */
[----:B------:R-:W-:Y:S01]  /*efd0*/  @!P3 FMUL R24, R24, 16777216 ;  /* 0x4b8000001818b820 */ /* 0x000fe20000400000 */
[----:B------:R-:W-:Y:S01]  /*efe0*/  @!P3 FMUL R165, R165, 16777216 ;  /* 0x4b800000a5a5b820 */ /* 0x000fe20000400000 */
[----:B------:R-:W-:Y:S01]  /*eff0*/  @!P3 FMUL R167, R167, 16777216 ;  /* 0x4b800000a7a7b820 */ /* 0x000fe20000400000 */
[----:B------:R-:W-:Y:S01]  /*f000*/  @!P3 FMUL R173, R173, 16777216 ;  /* 0x4b800000adadb820 */ /* 0x000fe20000400000 */
[C---:B------:R-:W-:Y:S01]  /*f010*/  FMUL R35, R8.reuse, R147 ;  /* 0x0000009308237220 */ /* 0x040fe20000400000 */
[----:B------:R-:W-:Y:S01]  /*f020*/  FMUL R74, R8, R67 ;  /* 0x00000043084a7220 */ /* 0x000fe20000400000 */
[----:B------:R-:W-:Y:S01]  /*f030*/  @!P3 FMUL R112, R112, 16777216 ;  /* 0x4b8000007070b820 */ /* 0x000fe20000400000 */
[----:B------:R-:W-:Y:S01]  /*f040*/  FFMA.FTZ R13, R160, R13, 0.20512372255325317383 ;  /* 0x3e520bf4a00d7423 */ /* 0x000fe2000001000d */
[C---:B------:R-:W-:Y:S01]  /*f050*/  FMUL R80, R8.reuse, R99 ;  /* 0x0000006308507220 */ /* 0x040fe20000400000 */
[C---:B------:R-:W-:Y:S01]  /*f060*/  FMUL R67, R8.reuse, R66 ;  /* 0x0000004208437220 */ /* 0x040fe20000400000 */
[C---:B------:R-:W-:Y:S01]  /*f070*/  FMUL R147, R8.reuse, R27 ;  /* 0x0000001b08937220 */ /* 0x040fe20000400000 */
[----:B------:R-:W-:Y:S01]  /*f080*/  @!P3 FMUL R105, R105, 16777216 ;  /* 0x4b8000006969b820 */ /* 0x000fe20000400000 */
[----:B------:R-:W-:Y:S01]  /*f090*/  FSEL R56, R51, R56, P2 ;  /* 0x0000003833387208 */ /* 0x000fe20001000000 */
[----:B------:R-:W-:Y:S01]  /*f0a0*/  FMUL R66, R8, R63 ;  /* 0x0000003f08427220 */ /* 0x000fe20000400000 */
[----:B------:R-:W-:Y:S01]  /*f0b0*/  FSEL R29, R44, R29, P2 ;  /* 0x0000001d2c1d7208 */ /* 0x000fe20001000000 */
[----:B------:R-:W-:Y:S01]  /*f0c0*/  @!P3 FMUL R104, R104, 16777216 ;  /* 0x4b8000006868b820 */ /* 0x000fe20000400000 */
[----:B------:R-:W-:Y:S01]  /*f0d0*/  F2FP.F16.F32.PACK_AB R9, R9, R14 ;  /* 0x0000000e0909723e */ /* 0x000fe200000000ff */
[C---:B------:R-:W-:Y:S01]  /*f0e0*/  FMUL R99, R158.reuse, R120 ;  /* 0x000000789e637220 */ /* 0x040fe20000400000 */
[----:B------:R-:W-:Y:S01]  /*f0f0*/  FMUL R27, R158, R84 ;  /* 0x000000549e1b7220 */ /* 0x000fe20000400000 */
[----:B------:R-:W-:Y:S01]  /*f100*/  @!P5 FMUL R146, R146, 16777216 ;  /* 0x4b8000009292d820 */ /* 0x000fe20000400000 */
        /* <DEDUP_REMOVED lines=12> */
[----:B------:R-:W-:Y:S01]  /*f1d0*/  FMUL R63, R8, R10 ;  /* 0x0000000a083f7220 */ /* 0x000fe20000400000 */
[----:B------:R-:W-:Y:S01]  /*f1e0*/  @!P3 FMUL R97, R97, 16777216 ;  /* 0x4b8000006161b820 */ /* 0x000fe20000400000 */
[C---:B------:R-:W-:Y:S01]  /*f1f0*/  FMUL R120, R158.reuse, R113 ;  /* 0x000000719e787220 */ /* 0x040fe20000400000 */
[----:B------:R-:W-:Y:S01]  /*f200*/  FMUL R84, R158, R15 ;  /* 0x0000000f9e547220 */ /* 0x000fe20000400000 */
[----:B------:R-:W-:Y:S01]  /*f210*/  FFMA.FTZ R14, R159, R12, -0.17900948226451873779 ;  /* 0xbe374e439f0e7423 */ /* 0x000fe2000001000c */
        /* <DEDUP_REMOVED lines=30> */
[C---:B------:R-:W-:Y:S01]  /*f400*/  FMUL R10, R158.reuse, R165 ;  /* 0x000000a59e0a7220 */ /* 0x040fe20000400000 */
[C---:B------:R-:W-:Y:S01]  /*f410*/  FMUL R173, R158.reuse, R173 ;  /* 0x000000ad9ead7220 */ /* 0x040fe20000400000 */
[C---:B------:R-:W-:Y:S01]  /*f420*/  FMUL R24, R158.reuse, R24 ;  /* 0x000000189e187220 */ /* 0x040fe20000400000 */
[----:B------:R-:W-:Y:S01]  /*f430*/  FMUL R167, R158, R167 ;  /* 0x000000a79ea77220 */ /* 0x000fe20000400000 */
[----:B------:R-:W-:Y:S01]  /*f440*/  @!P3 FMUL R96, R96, 16777216 ;  /* 0x4b8000006060b820 */ /* 0x000fe20000400000 */
[----:B------:R-:W-:Y:S01]  /*f450*/  FMUL R113, R158, R112 ;  /* 0x000000709e717220 */ /* 0x000fe20000400000 */
[----:B------:R-:W-:Y:S01]  /*f460*/  FFMA.FTZ R15, R160, R13, -0.24046532809734344482 ;  /* 0xbe763c8ba00f7423 */ /* 0x000fe2000001000d */
[----:B------:R-:W-:Y:S01]  /*f470*/  @!P3 FMUL R128, R128, 16777216 ;  /* 0x4b8000008080b820 */ /* 0x000fe20000400000 */
[----:B------:R-:W-:Y:S01]  /*f480*/  @!P3 FMUL R89, R89, 16777216 ;  /* 0x4b8000005959b820 */ /* 0x000fe20000400000 */
[----:B------:R-:W-:Y:S01]  /*f490*/  FMUL R112, R158, R105 ;  /* 0x000000699e707220 */ /* 0x000fe20000400000 */
[----:B------:R-:W-:Y:S01]  /*f4a0*/  @!P3 FMUL R121, R121, 16777216 ;  /* 0x4b8000007979b820 */ /* 0x000fe20000400000 */
[----:B------:R-:W-:Y:S01]  /*f4b0*/  @!P3 FMUL R88, R88, 16777216 ;  /* 0x4b8000005858b820 */ /* 0x000fe20000400000 */
[----:B------:R-:W-:Y:S01]  /*f4c0*/  @!P3 FMUL R85, R85, 16777216 ;  /* 0x4b8000005555b820 */ /* 0x000fe20000400000 */
[----:B------:R-:W-:Y:S01]  /*f4d0*/  @!P3 FMUL R17, R17, 16777216 ;  /* 0x4b8000001111b820 */ /* 0x000fe20000400000 */
[----:B------:R-:W-:Y:S01]  /*f4e0*/  @!P3 FMUL R18, R18, 16777216 ;  /* 0x4b8000001212b820 */ /* 0x000fe20000400000 */
[----:B------:R-:W-:Y:S01]  /*f4f0*/  @!P3 FMUL R57, R57, 16777216 ;  /* 0x4b8000003939b820 */ /* 0x000fe20000400000 */
[----:B------:R-:W-:Y:S01]  /*f500*/  FMUL R105, R158, R104 ;  /* 0x000000689e697220 */ /* 0x000fe20000400000 */
[----:B------:R-:W-:Y:S01]  /*f510*/  FFMA.FTZ R25, R33, 1.1920928955078125e-07, R32 ;  /* 0x3400000021197823 */ /* 0x000fe20000010020 */
[C---:B------:R-:W-:Y:S01]  /*f520*/  FMUL R34, R8.reuse, R146 ;  /* 0x0000009208227220 */ /* 0x040fe20000400000 */
        /* <DEDUP_REMOVED lines=51> */
[----:B------:R-:W-:Y:S01]  /*f860*/  FFMA.FTZ R14, R159, R14, 0.20512372255325317383 ;  /* 0x3e520bf49f0e7423 */ /* 0x000fe2000001000e */
        /* <DEDUP_REMOVED lines=31> */
[----:B------:R-:W-:Y:S01]  /*fa60*/  FMUL R97, R158, R96 ;  /* 0x000000609e617220 */ /* 0x000fe20000400000 */
[----:B------:R-:W-:Y:S01]  /*fa70*/  FFMA.FTZ R15, R160, R15, 0.28857114911079406738 ;  /* 0x3e93bf99a00f7423 */ /* 0x000fe2000001000f */
[----:B------:R-:W-:Y:S01]  /*fa80*/  F2FP.F16.F32.PACK_AB R8, R173, R24 ;  /* 0x00000018ad08723e */ /* 0x000fe200000000ff */
[----:B------:R-:W-:Y:S01]  /*fa90*/  FMUL R83, R158, R128 ;  /* 0x000000809e537220 */ /* 0x000fe20000400000 */
[----:B------:R-:W-:Y:S01]  /*faa0*/  F2FP.F16.F32.PACK_AB R10, R10, R167 ;  /* 0x000000a70a0a723e */ /* 0x000fe200000000ff */
        /* <DEDUP_REMOVED lines=45> */
[----:B------:R-:W-:Y:S01]  /*fd80*/  FFMA.FTZ R14, R159, R14, -0.24046532809734344482 ;  /* 0xbe763c8b9f0e7423 */ /* 0x000fe2000001000e */
[----:B------:R-:W-:Y:S01]  /*fd90*/  FMUL R158, R158, R157 ;  /* 0x0000009d9e9e7220 */ /* 0x000fe20000400000 */
[----:B------:R-:W-:Y:S01]  /*fda0*/  FFMA.FTZ R15, R160, R15, -0.36067417263984680176 ;  /* 0xbeb8aa49a00f7423 */ /* 0x000fe2000001000f */
[----:B------:R0:W-:Y:S01]  /*fdb0*/  STS.128 [R6], R8 ;  /* 0x0000000806007388 */ /* 0x0001e20000000c00 */
[----:B------:R-:W-:-:S02]  /*fdc0*/  F2FP.F16.F32.PACK_AB R13, R40, R17 ;  /* 0x00000011280d723e */ /* 0x000fc400000000ff */
[----:B------:R-:W-:Y:S02]  /*fdd0*/  F2FP.F16.F32.PACK_AB R12, R29, R158 ;  /* 0x0000009e1d0c723e */ /* 0x000fe400000000ff */
[----:B------:R-:W-:Y:S02]  /*fde0*/  F2FP.F16.F32.PACK_AB R16, R143, R146 ;  /* 0x000000928f10723e */ /* 0x000fe400000000ff */
[----:B------:R-:W-:Y:S02]  /*fdf0*/  F2FP.F16.F32.PACK_AB R20, R142, R147 ;  /* 0x000000938e14723e */ /* 0x000fe400000000ff */
[----:B------:R-:W-:Y:S02]  /*fe00*/  F2FP.F16.F32.PACK_AB R17, R135, R138 ;  /* 0x0000008a8711723e */ /* 0x000fe400000000ff */
[----:B------:R-:W-:Y:S02]  /*fe10*/  F2FP.F16.F32.PACK_AB R21, R134, R139 ;  /* 0x0000008b8615723e */ /* 0x000fe400000000ff */
[----:B------:R-:W-:-:S02]  /*fe20*/  F2FP.F16.F32.PACK_AB R22, R122, R131 ;  /* 0x000000837a16723e */ /* 0x000fc400000000ff */
[----:B------:R-:W-:Y:S01]  /*fe30*/  F2FP.F16.F32.PACK_AB R19, R62, R63 ;  /* 0x0000003f3e13723e */ /* 0x000fe200000000ff */
[----:B0-----:R-:W-:Y:S01]  /*fe40*/  FFMA.FTZ R8, R159, R14, 0.28857114911079406738 ;  /* 0x3e93bf999f087423 */ /* 0x001fe2000001000e */
[----:B------:R-:W-:Y:S01]  /*fe50*/  F2FP.F16.F32.PACK_AB R14, R155, R18 ;  /* 0x000000129b0e723e */ /* 0x000fe200000000ff */
[C---:B------:R-:W-:Y:S01]  /*fe60*/  FFMA.FTZ R9, R160.reuse, R15, 0.48089820146560668945 ;  /* 0x3ef6384aa0097423 */ /* 0x040fe2000001000f */
[----:B------:R-:W-:Y:S01]  /*fe70*/  F2FP.F16.F32.PACK_AB R18, R127, R130 ;  /* 0x000000827f12723e */ /* 0x000fe200000000ff */
[----:B------:R-:W-:Y:S01]  /*fe80*/  FFMA.FTZ R8, R159, R8, -0.36067417263984680176 ;  /* 0xbeb8aa499f087423 */ /* 0x000fe20000010008 */
[----:B------:R-:W-:Y:S01]  /*fe90*/  F2FP.F16.F32.PACK_AB R15, R53, R52 ;  /* 0x00000034350f723e */ /* 0x000fe200000000ff */
[C---:B------:R-:W-:Y:S01]  /*fea0*/  FFMA.FTZ R9, R160.reuse, R9, -0.72134751081466674805 ;  /* 0xbf38aa3ba0097423 */ /* 0x040fe20000010009 */
[----:B------:R-:W-:Y:S01]  /*feb0*/  F2FP.F16.F32.PACK_AB R23, R55, R54 ;  /* 0x000000363717723e */ /* 0x000fe200000000ff */
[----:B------:R-:W-:Y:S01]  /*fec0*/  STS.128 [R6+0x80], R16 ;  /* 0x0000801006007388 */ /* 0x000fe20000000c00 */
[----:B------:R-:W-:Y:S01]  /*fed0*/  FFMA.FTZ R8, R159, R8, 0.48089820146560668945 ;  /* 0x3ef6384a9f087423 */ /* 0x000fe20000010008 */
[----:B------:R-:W-:Y:S01]  /*fee0*/  ISETP.GE.U32.AND P2, PT, R37, 0x7f800000, PT ;  /* 0x7f8000002500780c */ /* 0x000fe20003f46070 */
[----:B------:R-:W-:Y:S01]  /*fef0*/  FMUL R9, R160, R9 ;  /* 0x00000009a0097220 */ /* 0x000fe20000400000 */
[----:B------:R-:W-:Y:S01]  /*ff00*/  STS.128 [R6+0x400], R12 ;  /* 0x0004000c06007388 */ /* 0x000fe20000000c00 */
[C---:B------:R-:W-:Y:S01]  /*ff10*/  FFMA.FTZ R8, R159.reuse, R8, -0.72134751081466674805 ;  /* 0xbf38aa3b9f087423 */ /* 0x040fe20000010008 */
[----:B------:R-:W-:Y:S01]  /*ff20*/  ISETP.GE.U32.AND P3, PT, R36, 0x7f800000, PT ;  /* 0x7f8000002400780c */ /* 0x000fe20003f66070 */
[C---:B------:R-:W-:Y:S01]  /*ff30*/  FMUL R9, R160.reuse, R9 ;  /* 0x00000009a0097220 */ /* 0x040fe20000400000 */
[----:B------:R-:W-:Y:S01]  /*ff40*/  STS.128 [R6+0x480], R20 ;  /* 0x0004801406007388 */ /* 0x000fe20000000c00 */
[----:B------:R-:W-:Y:S01]  /*ff50*/  FMUL R8, R159, R8 ;  /* 0x000000089f087220 */ /* 0x000fe20000400000 */
[----:B------:R-:W-:Y:S01]  /*ff60*/  FSETP.NEU.AND P1, PT, R37, RZ, PT ;  /* 0x000000ff2500720b */ /* 0x000fe20003f2d000 */
[----:B------:R-:W-:Y:S01]  /*ff70*/  FFMA.FTZ R160, R160, 1.4426950216293334961, R9 ;  /* 0x3fb8aa3ba0a07823 */ /* 0x000fe20000010009 */
[----:B------:R-:W-:Y:S01]  /*ff80*/  BAR.SYNC.DEFER_BLOCKING 0x0 ;  /* 0x0000000000007b1d */ /* 0x000fe20000010000 */
[----:B------:R-:W-:Y:S01]  /*ff90*/  FMUL R8, R159, R8 ;  /* 0x000000089f087220 */ /* 0x000fe20000400000 */
[----:B------:R-:W-:Y:S01]  /*ffa0*/  F2FP.F16.F32.PACK_AB R29, R38, R85 ;  /* 0x00000055261d723e */ /* 0x000fe200000000ff */
[----:B------:R-:W-:Y:S01]  /*ffb0*/  FADD R63, R25, R160 ;  /* 0x000000a0193f7221 */ /* 0x000fe20000000000 */
[----:B------:R-:W-:Y:S01]  /*ffc0*/  F2FP.F16.F32.PACK_AB R25, R42, R121 ;  /* 0x000000792a19723e */ /* 0x000fe200000000ff */
[----:B------:R-:W-:Y:S01]  /*ffd0*/  FFMA.FTZ R159, R159, 1.4426950216293334961, R8 ;  /* 0x3fb8aa3b9f9f7823 */ /* 0x000fe20000010008 */
[----:B------:R-:W-:Y:S01]  /*ffe0*/  @P2 IMAD.MOV.U32 R8, RZ, RZ, 0x7f800000 ;  /* 0x7f800000ff082424 */ /* 0x000fe200078e00ff */
[----:B------:R-:W-:Y:S01]  /*fff0*/  F2FP.F16.F32.PACK_AB R26, R26, R43 ;  /* 0x0000002b1a1a723e */ /* 0x000fe200000000ff */
[----:B------:R-:W-:-:S02]  /*10000*/  @P3 IMAD.MOV.U32 R9, RZ, RZ, 0x7f800000 ;  /* 0x7f800000ff093424 */ /* 0x000fc400078e00ff */
[----:B------:R-:W-:Y:S01]  /*10010*/  FADD R62, R28, R159 ;  /* 0x0000009f1c3e7221 */ /* 0x000fe20000000000 */
[----:B------:R-:W-:Y:S01]  /*10020*/  @P2 FFMA.FTZ R63, R37, R8, +INF ;  /* 0x7f800000253f2423 */ /* 0x000fe20000010008 */
[C---:B------:R-:W-:Y:S01]  /*10030*/  FSETP.NEU.AND P2, PT, R36.reuse, RZ, PT ;  /* 0x000000ff2400720b */ /* 0x040fe20003f4d000 */
[----:B------:R-:W-:Y:S01]  /*10040*/  @P3 FFMA.FTZ R62, R36, R9, +INF ;  /* 0x7f800000243e3423 */ /* 0x000fe20000010009 */
[----:B------:R-:W-:Y:S02]  /*10050*/  F2FP.F16.F32.PACK_AB R30, R30, R39 ;  /* 0x000000271e1e723e */ /* 0x000fe400000000ff */
[----:B------:R-:W-:Y:S02]  /*10060*/  F2FP.F16.F32.PACK_AB R24, R24, R57 ;  /* 0x000000391818723e */ /* 0x000fe400000000ff */
[----:B------:R-:W-:Y:S02]  /*10070*/  F2FP.F16.F32.PACK_AB R28, R153, R128 ;  /* 0x00000080991c723e */ /* 0x000fe400000000ff */
[----:B------:R-:W-:-:S02]  /*10080*/  F2FP.F16.F32.PACK_AB R36, R115, R58 ;  /* 0x0000003a7324723e */ /* 0x000fc400000000ff */
[----:B------:R-:W-:Y:S02]  /*10090*/  F2FP.F16.F32.PACK_AB R40, R66, R59 ;  /* 0x0000003b4228723e */ /* 0x000fe400000000ff */
[----:B------:R-:W-:Y:S01]  /*100a0*/  F2FP.F16.F32.PACK_AB R37, R70, R67 ;  /* 0x000000434625723e */ /* 0x000fe200000000ff */
[----:B------:R-:W0:Y:S01]  /*100b0*/  LDS.128 R8, [R7] ;  /* 0x0000000007087984 */ /* 0x000e220000000c00 */
[----:B------:R-:W-:Y:S01]  /*100c0*/  F2FP.F16.F32.PACK_AB R41, R71, R74 ;  /* 0x0000004a4729723e */ /* 0x000fe200000000ff */
[----:B------:R-:W4:Y:S01]  /*100d0*/  LDC.64 R66, c[0x0][0x270] ;  /* 0x00009c00ff427b82 */ /* 0x000f220000000a00 */
[----:B------:R-:W-:Y:S01]  /*100e0*/  F2FP.F16.F32.PACK_AB R38, R106, R107 ;  /* 0x0000006b6a26723e */ /* 0x000fe200000000ff */
[----:B------:R-:W-:Y:S01]  /*100f0*/  LDS.128 R12, [R7+0x800] ;  /* 0x00080000070c7984 */ /* 0x000fe20000000c00 */
[----:B------:R-:W-:Y:S02]  /*10100*/  F2FP.F16.F32.PACK_AB R42, R103, R114 ;  /* 0x00000072672a723e */ /* 0x000fe400000000ff */
[----:B------:R-:W-:Y:S01]  /*10110*/  F2FP.F16.F32.PACK_AB R27, R27, R88 ;  /* 0x000000581b1b723e */ /* 0x000fe200000000ff */
[----:B------:R-:W1:Y:S01]  /*10120*/  LDS.128 R16, [R0] ;  /* 0x0000000000107984 */ /* 0x000e620000000c00 */
[----:B------:R-:W-:Y:S01]  /*10130*/  F2FP.F16.F32.PACK_AB R31, R31, R84 ;  /* 0x000000541f1f723e */ /* 0x000fe200000000ff */
[----:B------:R-:W2:Y:S01]  /*10140*/  LDC R74, c[0x0][0x278] ;  /* 0x00009e00ff4a7b82 */ /* 0x000ea20000000800 */
[----:B------:R-:W-:Y:S01]  /*10150*/  F2FP.F16.F32.PACK_AB R39, R95, R102 ;  /* 0x000000665f27723e */ /* 0x000fe200000000ff */
[----:B------:R-:W-:Y:S01]  /*10160*/  LDS.128 R20, [R0+0x800] ;  /* 0x0008000000147984 */ /* 0x000fe20000000c00 */
[----:B------:R-:W-:-:S02]  /*10170*/  F2FP.F16.F32.PACK_AB R43, R87, R94 ;  /* 0x0000005e572b723e */ /* 0x000fc400000000ff */
[----:B------:R-:W-:-:S03]  /*10180*/  F2FP.F16.F32.PACK_AB R56, R93, R96 ;  /* 0x000000605d38723e */ /* 0x000fc600000000ff */
[----:B------:R-:W-:Y:S01]  /*10190*/  BAR.SYNC.DEFER_BLOCKING 0x0 ;  /* 0x0000000000007b1d */ /* 0x000fe20000010000 */
[----:B------:R-:W-:Y:S02]  /*101a0*/  SHF.R.U32.HI R93, RZ, 0x6, R200 ;  /* 0x00000006ff5d7819 */ /* 0x000fe400000116c8 */
[----:B------:R-:W-:Y:S02]  /*101b0*/  F2FP.F16.F32.PACK_AB R52, R92, R89 ;  /* 0x000000595c34723e */ /* 0x000fe400000000ff */
[----:B------:R-:W-:Y:S02]  /*101c0*/  SGXT.U32 R93, R93, 0x2 ;  /* 0x000000025d5d781a */ /* 0x000fe40000000000 */
[----:B------:R-:W-:Y:S02]  /*101d0*/  F2FP.F16.F32.PACK_AB R53, R100, R97 ;  /* 0x000000616435723e */ /* 0x000fe400000000ff */
[----:B------:R-:W-:Y:S01]  /*101e0*/  F2FP.F16.F32.PACK_AB R57, R101, R104 ;  /* 0x000000686539723e */ /* 0x000fe200000000ff */
[----:B----4-:R-:W-:Y:S01]  /*101f0*/  IMAD R88, R238, R66, RZ ;  /* 0x00000042ee587224 */ /* 0x010fe200078e02ff */
[----:B------:R-:W-:Y:S01]  /*10200*/  F2FP.F16.F32.PACK_AB R54, R108, R105 ;  /* 0x000000696c36723e */ /* 0x000fe200000000ff */
[----:B------:R-:W-:Y:S01]  /*10210*/  IMAD R89, R236, R67, RZ ;  /* 0x00000043ec597224 */ /* 0x000fe200078e02ff */
[----:B------:R-:W-:Y:S01]  /*10220*/  F2FP.F16.F32.PACK_AB R58, R109, R112 ;  /* 0x000000706d3a723e */ /* 0x000fe200000000ff */
[----:B------:R-:W3:Y:S01]  /*10230*/  LDC.64 R104, c[0x0][0x228] ;  /* 0x00008a00ff687b82 */ /* 0x000ee20000000a00 */
[----:B------:R-:W-:-:S02]  /*10240*/  F2FP.F16.F32.PACK_AB R55, R116, R113 ;  /* 0x000000717437723e */ /* 0x000fc400000000ff */
[----:B------:R-:W-:Y:S01]  /*10250*/  F2FP.F16.F32.PACK_AB R59, R117, R120 ;  /* 0x00000078753b723e */ /* 0x000fe200000000ff */
[----:B--2---:R-:W-:Y:S01]  /*10260*/  IMAD R93, R93, R74, RZ ;  /* 0x0000004a5d5d7224 */ /* 0x004fe200078e02ff */
[----:B------:R-:W-:Y:S02]  /*10270*/  F2FP.F16.F32.PACK_AB R64, R64, R81 ;  /* 0x000000514040723e */ /* 0x000fe400000000ff */
[----:B------:R-:W-:Y:S01]  /*10280*/  F2FP.F16.F32.PACK_AB R68, R68, R91 ;  /* 0x0000005b4444723e */ /* 0x000fe200000000ff */
[C---:B------:R-:W-:Y:S01]  /*10290*/  IMAD R95, R74.reuse, 0x4, R93 ;  /* 0x000000044a5f7824 */ /* 0x040fe200078e025d */
[----:B------:R-:W-:Y:S01]  /*102a0*/  F2FP.F16.F32.PACK_AB R65, R65, R98 ;  /* 0x000000624141723e */ /* 0x000fe200000000ff */
[----:B------:R-:W-:Y:S01]  /*102b0*/  STS.128 [R6], R24 ;  /* 0x0000001806007388 */ /* 0x000fe20000000c00 */
[----:B------:R-:W-:Y:S01]  /*102c0*/  F2FP.F16.F32.PACK_AB R69, R69, R80 ;  /* 0x000000504545723e */ /* 0x000fe200000000ff */
[----:B------:R-:W-:Y:S01]  /*102d0*/  IMAD R91, R74, 0x4, R95 ;  /* 0x000000044a5b7824 */ /* 0x000fe200078e025f */
[----:B------:R-:W-:Y:S01]  /*102e0*/  F2FP.F16.F32.PACK_AB R66, R110, R77 ;  /* 0x0000004d6e42723e */ /* 0x000fe200000000ff */
[----:B------:R-:W-:Y:S01]  /*102f0*/  STS.128 [R6+0x400], R28 ;  /* 0x0004001c06007388 */ /* 0x000fe20000000c00 */
[----:B------:R-:W-:Y:S01]  /*10300*/  F2FP.F16.F32.PACK_AB R70, R111, R76 ;  /* 0x0000004c6f46723e */ /* 0x000fe200000000ff */
[----:B------:R-:W-:Y:S01]  /*10310*/  IMAD R77, R74, 0x4, R91 ;  /* 0x000000044a4d7824 */ /* 0x000fe200078e025b */
[----:B------:R-:W-:Y:S01]  /*10320*/  F2FP.F16.F32.PACK_AB R67, R118, R73 ;  /* 0x000000497643723e */ /* 0x000fe200000000ff */
[----:B------:R-:W-:Y:S01]  /*10330*/  STS.128 [R6+0x80], R36 ;  /* 0x0000802406007388 */ /* 0x000fe20000000c00 */
[----:B------:R-:W-:Y:S01]  /*10340*/  F2FP.F16.F32.PACK_AB R71, R119, R72 ;  /* 0x000000487747723e */ /* 0x000fe200000000ff */
[C---:B------:R-:W-:Y:S01]  /*10350*/  IMAD.SHL.U32 R72, R89.reuse, 0x2, RZ ;  /* 0x0000000259487824 */ /* 0x040fe200078e00ff */
[----:B------:R-:W-:Y:S01]  /*10360*/  LEA R97, R74, R77, 0x2 ;  /* 0x0000004d4a617211 */ /* 0x000fe200078e10ff */
[----:B------:R-:W-:Y:S01]  /*10370*/  STS.128 [R6+0x480], R40 ;  /* 0x0004802806007388 */ /* 0x000fe20000000c00 */
[----:B------:R-:W-:Y:S01]  /*10380*/  F2FP.F16.F32.PACK_AB R84, R124, R99 ;  /* 0x000000637c54723e */ /* 0x000fe200000000ff */
[----:B------:R-:W-:Y:S01]  /*10390*/  IMAD.HI R73, R89, 0x2, RZ ;  /* 0x0000000259497827 */ /* 0x000fe200078e02ff */
[----:B------:R-:W-:Y:S01]  /*103a0*/  F2FP.F16.F32.PACK_AB R87, R148, R75 ;  /* 0x0000004b9457723e */ /* 0x000fe200000000ff */
[----:B------:R-:W-:Y:S01]  /*103b0*/  BAR.SYNC.DEFER_BLOCKING 0x0 ;  /* 0x0000000000007b1d */ /* 0x000fe20000010000 */
[----:B------:R-:W-:Y:S01]  /*103c0*/  F2FP.F16.F32.PACK_AB R81, R133, R86 ;  /* 0x000000568551723e */ /* 0x000fe200000000ff */
[----:B------:R-:W-:Y:S01]  /*103d0*/  IMAD R101, R74, 0x4, R97 ;  /* 0x000000044a657824 */ /* 0x000fe200078e0261 */
[----:B------:R-:W-:-:S02]  /*103e0*/  F2FP.F16.F32.PACK_AB R86, R140, R79 ;  /* 0x0000004f8c56723e */ /* 0x000fc400000000ff */
[----:B------:R-:W-:Y:S02]  /*103f0*/  F2FP.F16.F32.PACK_AB R85, R132, R83 ;  /* 0x000000538455723e */ /* 0x000fe400000000ff */
[C---:B------:R-:W-:Y:S02]  /*10400*/  LEA R99, R74.reuse, R101, 0x2 ;  /* 0x000000654a637211 */ /* 0x040fe400078e10ff */
[----:B------:R-:W-:Y:S02]  /*10410*/  F2FP.F16.F32.PACK_AB R80, R125, R90 ;  /* 0x0000005a7d50723e */ /* 0x000fe400000000ff */
[----:B------:R-:W-:Y:S01]  /*10420*/  F2FP.F16.F32.PACK_AB R82, R141, R82 ;  /* 0x000000528d52723e */ /* 0x000fe200000000ff */
[----:B------:R-:W-:Y:S01]  /*10430*/  IMAD R103, R74, 0x4, R99 ;  /* 0x000000044a677824 */ /* 0x000fe200078e0263 */
[----:B------:R-:W-:Y:S02]  /*10440*/  F2FP.F16.F32.PACK_AB R83, R149, R78 ;  /* 0x0000004e9553723e */ /* 0x000fe400000000ff */
[----:B------:R-:W-:Y:S01]  /*10450*/  F2FP.F16.F32.PACK_AB R109, R48, R51 ;  /* 0x00000033306d723e */ /* 0x000fe200000000ff */
[----:B------:R-:W-:Y:S01]  /*10460*/  IMAD R75, R74, 0x4, R103 ;  /* 0x000000044a4b7824 */ /* 0x000fe200078e0267 */
[----:B------:R-:W-:-:S02]  /*10470*/  F2FP.F16.F32.PACK_AB R108, R60, R123 ;  /* 0x0000007b3c6c723e */ /* 0x000fc400000000ff */
[----:B------:R-:W-:Y:S01]  /*10480*/  F2FP.F16.F32.PACK_AB R106, R45, R46 ;  /* 0x0000002e2d6a723e */ /* 0x000fe200000000ff */
[----:B------:R-:W-:Y:S01]  /*10490*/  IMAD R79, R74, 0x4, R75 ;  /* 0x000000044a4f7824 */ /* 0x000fe200078e024b */
[----:B------:R-:W-:Y:S02]  /*104a0*/  F2FP.F16.F32.PACK_AB R107, R33, R34 ;  /* 0x00000022216b723e */ /* 0x000fe400000000ff */
[----:B------:R-:W-:Y:S01]  /*104b0*/  F2FP.F16.F32.PACK_AB R110, R44, R47 ;  /* 0x0000002f2c6e723e */ /* 0x000fe200000000ff */
[----:B------:R-:W2:Y:S01]  /*104c0*/  LDS.128 R36, [R7] ;  /* 0x0000000007247984 */ /* 0x000ea20000000c00 */
[----:B------:R-:W-:Y:S02]  /*104d0*/  LEA R89, R74, R79, 0x2 ;  /* 0x0000004f4a597211 */ /* 0x000fe400078e10ff */
[----:B------:R-:W-:Y:S01]  /*104e0*/  F2FP.F16.F32.PACK_AB R111, R32, R35 ;  /* 0x00000023206f723e */ /* 0x000fe200000000ff */
[----:B------:R-:W-:Y:S04]  /*104f0*/  LDS.128 R28, [R7+0x800] ;  /* 0x00080000071c7984 */ /* 0x000fe80000000c00 */
[----:B------:R-:W4:Y:S04]  /*10500*/  LDS.128 R40, [R0] ;  /* 0x0000000000287984 */ /* 0x000f280000000c00 */
[----:B------:R-:W-:Y:S01]  /*10510*/  LDS.128 R24, [R0+0x800] ;  /* 0x0008000000187984 */ /* 0x000fe20000000c00 */
[----:B------:R-:W-:Y:S06]  /*10520*/  BAR.SYNC.DEFER_BLOCKING 0x0 ;  /* 0x0000000000007b1d */ /* 0x000fec0000010000 */
[----:B------:R0:W-:Y:S04]  /*10530*/  STS.128 [R6], R52 ;  /* 0x0000003406007388 */ /* 0x0001e80000000c00 */
[----:B------:R-:W-:Y:S04]  /*10540*/  STS.128 [R6+0x400], R56 ;  /* 0x0004003806007388 */ /* 0x000fe80000000c00 */
[----:B------:R-:W-:Y:S04]  /*10550*/  STS.128 [R6+0x80], R64 ;  /* 0x0000804006007388 */ /* 0x000fe80000000c00 */
[----:B------:R-:W-:Y:S01]  /*10560*/  STS.128 [R6+0x480], R68 ;  /* 0x0004804406007388 */ /* 0x000fe20000000c00 */
[----:B------:R-:W-:Y:S01]  /*10570*/  BAR.SYNC.DEFER_BLOCKING 0x0 ;  /* 0x0000000000007b1d */ /* 0x000fe20000010000 */
[----:B0-----:R-:W-:-:S02]  /*10580*/  IMAD.SHL.U32 R53, R88, 0x2, RZ ;  /* 0x0000000258357824 */ /* 0x001fc400078e00ff */
[----:B------:R-:W-:-:S03]  /*10590*/  IMAD.HI R88, R88, 0x2, RZ ;  /* 0x0000000258587827 */ /* 0x000fc600078e02ff */
[----:B---3--:R-:W-:Y:S02]  /*105a0*/  IADD3 R72, P3, P4, R72, R104, R53 ;  /* 0x0000006848487210 */ /* 0x008fe40007c7e035 */
[----:B------:R-:W-:Y:S01]  /*105b0*/  F2FP.F16.F32.PACK_AB R104, R126, R61 ;  /* 0x0000003d7e68723e */ /* 0x000fe200000000ff */
[C---:B------:R-:W-:Y:S01]  /*105c0*/  IMAD R61, R74.reuse, 0x4, R89 ;  /* 0x000000044a3d7824 */ /* 0x040fe200078e0259 */
[----:B------:R-:W-:Y:S02]  /*105d0*/  IADD3.X R73, R73, R105, R88, P3, P4 ;  /* 0x0000006949497210 */ /* 0x000fe40001fe8458 */
[----:B------:R-:W-:Y:S01]  /*105e0*/  F2FP.F16.F32.PACK_AB R105, R49, R50 ;  /* 0x000000323169723e */ /* 0x000fe200000000ff */
[----:B------:R-:W-:Y:S01]  /*105f0*/  IMAD R51, R74, 0x4, R61 ;  /* 0x000000044a337824 */ /* 0x000fe200078e023d */
[-C--:B------:R-:W-:Y:S02]  /*10600*/  LEA R32, P3, R93, R72.reuse, 0x1 ;  /* 0x000000485d207211 */ /* 0x080fe400078608ff */
[----:B------:R-:W-:-:S02]  /*10610*/  LEA R34, P4, R95, R72, 0x1 ;  /* 0x000000485f227211 */ /* 0x000fc400078808ff */
[-C--:B------:R-:W-:Y:S02]  /*10620*/  LEA.HI.X.SX32 R33, R93, R73.reuse, 0x1, P3 ;  /* 0x000000495d217211 */ /* 0x080fe400018f0eff */
[-C--:B------:R-:W-:Y:S02]  /*10630*/  LEA R44, P3, R91, R72.reuse, 0x1 ;  /* 0x000000485b2c7211 */ /* 0x080fe400078608ff */
[-C--:B------:R-:W-:Y:S01]  /*10640*/  LEA.HI.X.SX32 R35, R95, R73.reuse, 0x1, P4 ;  /* 0x000000495f237211 */ /* 0x080fe200020f0eff */
[----:B------:R-:W0:Y:S01]  /*10650*/  LDS.128 R52, [R7] ;  /* 0x0000000007347984 */ /* 0x000e220000000c00 */
[-C--:B------:R-:W-:Y:S02]  /*10660*/  LEA.HI.X.SX32 R45, R91, R73.reuse, 0x1, P3 ;  /* 0x000000495b2d7211 */ /* 0x080fe400018f0eff */
[CC--:B------:R-:W-:Y:S01]  /*10670*/  LEA R46, P3, R77.reuse, R72.reuse, 0x1 ;  /* 0x000000484d2e7211 */ /* 0x0c0fe200078608ff */
[----:B------:R-:W-:Y:S03]  /*10680*/  LDS.128 R64, [R7+0x800] ;  /* 0x0008000007407984 */ /* 0x000fe60000000c00 */
[----:B------:R-:W-:Y:S01]  /*10690*/  LEA.HI.X.SX32 R47, R77, R73, 0x1, P3 ;  /* 0x000000494d2f7211 */ /* 0x000fe200018f0eff */
[----:B------:R-:W3:Y:S01]  /*106a0*/  LDS.128 R68, [R0] ;  /* 0x0000000000447984 */ /* 0x000ee20000000c00 */
[----:B------:R-:W-:-:S03]  /*106b0*/  LEA R48, P3, R97, R72, 0x1 ;  /* 0x0000004861307211 */ /* 0x000fc600078608ff */
[----:B------:R-:W-:Y:S01]  /*106c0*/  LDS.128 R56, [R0+0x800] ;  /* 0x0008000000387984 */ /* 0x000fe20000000c00 */
[----:B------:R-:W-:Y:S01]  /*106d0*/  LEA.HI.X.SX32 R49, R97, R73, 0x1, P3 ;  /* 0x0000004961317211 */ /* 0x000fe200018f0eff */
[----:B------:R-:W-:Y:S06]  /*106e0*/  BAR.SYNC.DEFER_BLOCKING 0x0 ;  /* 0x0000000000007b1d */ /* 0x000fec0000010000 */
[----:B------:R1:W-:Y:S04]  /*106f0*/  STS.128 [R6+0x400], R80 ;  /* 0x0004005006007388 */ /* 0x0003e80000000c00 */
[----:B------:R2:W-:Y:S04]  /*10700*/  STS.128 [R6], R84 ;  /* 0x0000005406007388 */ /* 0x0005e80000000c00 */
[----:B------:R-:W-:Y:S04]  /*10710*/  STS.128 [R6+0x80], R104 ;  /* 0x0000806806007388 */ /* 0x000fe80000000c00 */
[----:B------:R4:W-:Y:S01]  /*10720*/  STS.128 [R6+0x480], R108 ;  /* 0x0004806c06007388 */ /* 0x0009e20000000c00 */
[C---:B-1----:R-:W-:Y:S01]  /*10730*/  IMAD R81, R74.reuse, 0x4, R51 ;  /* 0x000000044a517824 */ /* 0x042fe200078e0233 */
[----:B------:R-:W-:Y:S04]  /*10740*/  BAR.SYNC.DEFER_BLOCKING 0x0 ;  /* 0x0000000000007b1d */ /* 0x000fe80000010000 */
[----:B------:R-:W-:-:S05]  /*10750*/  LEA R83, R74, R81, 0x2 ;  /* 0x000000514a537211 */ /* 0x000fca00078e10ff */
[----:B--2---:R-:W-:Y:S01]  /*10760*/  IMAD R85, R74, 0x4, R83 ;  /* 0x000000044a557824 */ /* 0x004fe200078e0253 */
[----:B----4-:R-:W-:-:S03]  /*10770*/  PRMT R6, R8, 0x7632, R6 ;  /* 0x0000763208067816 */ /* 0x010fc60000000006 */
[----:B------:R-:W-:-:S04]  /*10780*/  IMAD R87, R74, 0x4, R85 ;  /* 0x000000044a577824 */ /* 0x000fc800078e0255 */
[----:B------:R-:W-:-:S05]  /*10790*/  IMAD R91, R74, 0x4, R87 ;  /* 0x000000044a5b7824 */ /* 0x000fca00078e0257 */
[C---:B------:R-:W-:Y:S01]  /*107a0*/  LEA R93, R74.reuse, R91, 0x2 ;  /* 0x0000005b4a5d7211 */ /* 0x040fe200078e10ff */
[----:B------:R1:W-:Y:S04]  /*107b0*/  STG.E.U16 desc[UR4][R32.64], R8 ;  /* 0x0000000820007986 */ /* 0x0003e8000c101504 */
[C---:B------:R-:W-:Y:S01]  /*107c0*/  IMAD R77, R74.reuse, 0x4, R93 ;  /* 0x000000044a4d7824 */ /* 0x040fe200078e025d */
[----:B------:R2:W-:Y:S03]  /*107d0*/  STG.E.U16 desc[UR4][R34.64], R16 ;  /* 0x0000001022007986 */ /* 0x0005e6000c101504 */
[C---:B------:R-:W-:Y:S01]  /*107e0*/  IMAD R95, R74.reuse, 0x4, R77 ;  /* 0x000000044a5f7824 */ /* 0x040fe200078e024d */
[----:B------:R4:W-:Y:S03]  /*107f0*/  STG.E.U16 desc[UR4][R44.64], R6 ;  /* 0x000000062c007986 */ /* 0x0009e6000c101504 */
[----:B------:R-:W-:Y:S01]  /*10800*/  IMAD R97, R74, 0x4, R95 ;  /* 0x000000044a617824 */ /* 0x000fe200078e025f */
[----:B-1----:R-:W-:-:S02]  /*10810*/  LEA R32, P3, R101, R72, 0x1 ;  /* 0x0000004865207211 */ /* 0x002fc400078608ff */
[----:B------:R-:W-:Y:S02]  /*10820*/  PRMT R8, R16, 0x7632, R8 ;  /* 0x0000763210087816 */ /* 0x000fe40000000008 */
[----:B------:R-:W-:Y:S02]  /*10830*/  LEA.HI.X.SX32 R33, R101, R73, 0x1, P3 ;  /* 0x0000004965217211 */ /* 0x000fe400018f0eff */
[CC--:B--2---:R-:W-:Y:S01]  /*10840*/  LEA R34, P3, R99.reuse, R72.reuse, 0x1 ;  /* 0x0000004863227211 */ /* 0x0c4fe200078608ff */
[----:B------:R1:W-:Y:S01]  /*10850*/  STG.E.U16 desc[UR4][R46.64], R8 ;  /* 0x000000082e007986 */ /* 0x0003e2000c101504 */
[C---:B------:R-:W-:Y:S02]  /*10860*/  LEA R101, R74.reuse, R97, 0x2 ;  /* 0x000000614a657211 */ /* 0x040fe400078e10ff */
[-C--:B------:R-:W-:Y:S01]  /*10870*/  LEA.HI.X.SX32 R35, R99, R73.reuse, 0x1, P3 ;  /* 0x0000004963237211 */ /* 0x080fe200018f0eff */
[----:B------:R2:W-:Y:S01]  /*10880*/  STG.E.U16 desc[UR4][R48.64], R9 ;  /* 0x0000000930007986 */ /* 0x0005e2000c101504 */
[-C--:B----4-:R-:W-:Y:S01]  /*10890*/  LEA R44, P3, R103, R72.reuse, 0x1 ;  /* 0x00000048672c7211 */ /* 0x090fe200078608ff */
[C---:B------:R-:W-:Y:S01]  /*108a0*/  IMAD R99, R74.reuse, 0x4, R101 ;  /* 0x000000044a637824 */ /* 0x040fe200078e0265 */
[----:B------:R-:W-:Y:S01]  /*108b0*/  PRMT R6, R9, 0x7632, R6 ;  /* 0x0000763209067816 */ /* 0x000fe20000000006 */
[----:B------:R-:W-:Y:S01]  /*108c0*/  STG.E.U16 desc[UR4][R32.64], R17 ;  /* 0x0000001120007986 */ /* 0x000fe2000c101504 */
[----:B------:R-:W-:Y:S01]  /*108d0*/  LEA.HI.X.SX32 R45, R103, R73, 0x1, P3 ;  /* 0x00000049672d7211 */ /* 0x000fe200018f0eff */
[C---:B------:R-:W-:Y:S01]  /*108e0*/  IMAD R105, R74.reuse, 0x4, R99 ;  /* 0x000000044a697824 */ /* 0x040fe200078e0263 */
[-C--:B-1----:R-:W-:Y:S01]  /*108f0*/  LEA R46, P4, R75, R72.reuse, 0x1 ;  /* 0x000000484b2e7211 */ /* 0x082fe200078808ff */
[----:B------:R1:W-:Y:S02]  /*10900*/  STG.E.U16 desc[UR4][R34.64], R6 ;  /* 0x0000000622007986 */ /* 0x0003e4000c101504 */
[----:B------:R-:W-:Y:S01]  /*10910*/  IMAD R107, R74, 0x4, R105 ;  /* 0x000000044a6b7824 */ /* 0x000fe200078e0269 */
[----:B------:R-:W-:-:S02]  /*10920*/  LEA R8, P3, R79, R72, 0x1 ;  /* 0x000000484f087211 */ /* 0x000fc400078608ff */
[----:B--2---:R-:W-:Y:S02]  /*10930*/  PRMT R9, R17, 0x7632, R9 ;  /* 0x0000763211097816 */ /* 0x004fe40000000009 */
[C---:B------:R-:W-:Y:S02]  /*10940*/  LEA R49, R74.reuse, R107, 0x2 ;  /* 0x0000006b4a317211 */ /* 0x040fe400078e10ff */
[-C--:B------:R-:W-:Y:S01]  /*10950*/  LEA.HI.X.SX32 R47, R75, R73.reuse, 0x1, P4 ;  /* 0x000000494b2f7211 */ /* 0x080fe200020f0eff */
[----:B------:R2:W-:Y:S02]  /*10960*/  STG.E.U16 desc[UR4][R44.64], R9 ;  /* 0x000000092c007986 */ /* 0x0005e4000c101504 */
[----:B------:R-:W-:Y:S01]  /*10970*/  IMAD R75, R74, 0x4, R49 ;  /* 0x000000044a4b7824 */ /* 0x000fe200078e0231 */
[----:B-1----:R-:W-:Y:S01]  /*10980*/  PRMT R6, R10, 0x7632, R6 ;  /* 0x000076320a067816 */ /* 0x002fe20000000006 */
[----:B------:R-:W-:Y:S01]  /*10990*/  STG.E.U16 desc[UR4][R46.64], R10 ;  /* 0x0000000a2e007986 */ /* 0x000fe2000c101504 */
[----:B--2---:R-:W-:Y:S01]  /*109a0*/  LEA.HI.X.SX32 R9, R79, R73, 0x1, P3 ;  /* 0x000000494f097211 */ /* 0x004fe200018f0eff */
[----:B------:R-:W-:Y:S01]  /*109b0*/  IMAD R79, R74, 0x4, R75 ;  /* 0x000000044a4f7824 */ /* 0x000fe200078e024b */
[----:B------:R-:W-:-:S03]  /*109c0*/  LEA R16, P3, R89, R72, 0x1 ;  /* 0x0000004859107211 */ /* 0x000fc600078608ff */
[----:B------:R1:W-:Y:S01]  /*109d0*/  STG.E.U16 desc[UR4][R8.64], R18 ;  /* 0x0000001208007986 */ /* 0x0003e2000c101504 */
[----:B------:R-:W-:Y:S01]  /*109e0*/  LEA.HI.X.SX32 R17, R89, R73, 0x1, P3 ;  /* 0x0000004959117211 */ /* 0x000fe200018f0eff */
[----:B------:R-:W-:Y:S01]  /*109f0*/  IMAD R89, R74, 0x4, R79 ;  /* 0x000000044a597824 */ /* 0x000fe200078e024f */
[----:B------:R-:W-:-:S03]  /*10a00*/  LEA R32, P3, R61, R72, 0x1 ;  /* 0x000000483d207211 */ /* 0x000fc600078608ff */
[----:B------:R2:W-:Y:S01]  /*10a10*/  STG.E.U16 desc[UR4][R16.64], R6 ;  /* 0x0000000610007986 */ /* 0x0005e2000c101504 */
[C---:B------:R-:W-:Y:S02]  /*10a20*/  LEA R103, R74.reuse, R89, 0x2 ;  /* 0x000000594a677211 */ /* 0x040fe400078e10ff */
[-C--:B------:R-:W-:Y:S02]  /*10a30*/  LEA.HI.X.SX32 R33, R61, R73.reuse, 0x1, P3 ;  /* 0x000000493d217211 */ /* 0x080fe400018f0eff */
[CC--:B------:R-:W-:Y:S01]  /*10a40*/  LEA R34, P3, R51.reuse, R72.reuse, 0x1 ;  /* 0x0000004833227211 */ /* 0x0c0fe200078608ff */
[----:B------:R-:W-:Y:S01]  /*10a50*/  IMAD R61, R74, 0x4, R103 ;  /* 0x000000044a3d7824 */ /* 0x000fe200078e0267 */
[----:B-1----:R-:W-:Y:S02]  /*10a60*/  PRMT R9, R18, 0x7632, R9 ;  /* 0x0000763212097816 */ /* 0x002fe40000000009 */
[-C--:B------:R-:W-:Y:S01]  /*10a70*/  LEA.HI.X.SX32 R35, R51, R73.reuse, 0x1, P3 ;  /* 0x0000004933237211 */ /* 0x080fe200018f0eff */
[C---:B------:R-:W-:Y:S01]  /*10a80*/  IMAD R47, R74.reuse, 0x4, R61 ;  /* 0x000000044a2f7824 */ /* 0x040fe200078e023d */
[----:B------:R-:W-:Y:S01]  /*10a90*/  LEA R8, P3, R81, R72, 0x1 ;  /* 0x0000004851087211 */ /* 0x000fe200078608ff */
[----:B------:R1:W-:Y:S01]  /*10aa0*/  STG.E.U16 desc[UR4][R32.64], R9 ;  /* 0x0000000920007986 */ /* 0x0003e2000c101504 */
[----:B------:R-:W-:Y:S01]  /*10ab0*/  PRMT R18, R11, 0x7632, R18 ;  /* 0x000076320b127816 */ /* 0x000fe20000000012 */
[----:B------:R-:W-:Y:S01]  /*10ac0*/  IMAD R51, R74, 0x4, R47 ;  /* 0x000000044a337824 */ /* 0x000fe200078e022f */
[----:B--2---:R-:W-:Y:S01]  /*10ad0*/  PRMT R6, R19, 0x7632, R6 ;  /* 0x0000763213067816 */ /* 0x004fe20000000006 */
[----:B------:R2:W-:Y:S01]  /*10ae0*/  STG.E.U16 desc[UR4][R34.64], R11 ;  /* 0x0000000b22007986 */ /* 0x0005e2000c101504 */
[----:B-1----:R-:W-:-:S02]  /*10af0*/  LEA.HI.X.SX32 R9, R81, R73, 0x1, P3 ;  /* 0x0000004951097211 */ /* 0x002fc400018f0eff */
[C---:B------:R-:W-:Y:S02]  /*10b00*/  LEA R81, R74.reuse, R51, 0x2 ;  /* 0x000000334a517211 */ /* 0x040fe400078e10ff */
[-C--:B------:R-:W-:Y:S01]  /*10b10*/  LEA R44, P3, R83, R72.reuse, 0x1 ;  /* 0x00000048532c7211 */ /* 0x080fe200078608ff */
[----:B------:R1:W-:Y:S01]  /*10b20*/  STG.E.U16 desc[UR4][R8.64], R19 ;  /* 0x0000001308007986 */ /* 0x0003e2000c101504 */
[-C--:B------:R-:W-:Y:S01]  /*10b30*/  LEA R32, P4, R87, R72.reuse, 0x1 ;  /* 0x0000004857207211 */ /* 0x080fe200078808ff */
[C---:B------:R-:W-:Y:S01]  /*10b40*/  IMAD R109, R74.reuse, 0x4, R81 ;  /* 0x000000044a6d7824 */ /* 0x040fe200078e0251 */
[-C--:B------:R-:W-:Y:S02]  /*10b50*/  LEA.HI.X.SX32 R45, R83, R73.reuse, 0x1, P3 ;  /* 0x00000049532d7211 */ /* 0x080fe400018f0eff */
[-C--:B------:R-:W-:Y:S01]  /*10b60*/  LEA R16, P3, R85, R72.reuse, 0x1 ;  /* 0x0000004855107211 */ /* 0x080fe200078608ff */
[C---:B------:R-:W-:Y:S01]  /*10b70*/  IMAD R83, R74.reuse, 0x4, R109 ;  /* 0x000000044a537824 */ /* 0x040fe200078e026d */
[-C--:B------:R-:W-:Y:S01]  /*10b80*/  LEA.HI.X.SX32 R33, R87, R73.reuse, 0x1, P4 ;  /* 0x0000004957217211 */ /* 0x080fe200020f0eff */
[----:B------:R4:W-:Y:S01]  /*10b90*/  STG.E.U16 desc[UR4][R44.64], R18 ;  /* 0x000000122c007986 */ /* 0x0009e2000c101504 */
[----:B------:R-:W-:Y:S01]  /*10ba0*/  LEA.HI.X.SX32 R17, R85, R73, 0x1, P3 ;  /* 0x0000004955117211 */ /* 0x000fe200018f0eff */
[----:B------:R-:W-:Y:S01]  /*10bb0*/  IMAD R111, R74, 0x4, R83 ;  /* 0x000000044a6f7824 */ /* 0x000fe200078e0253 */
[----:B------:R-:W-:-:S03]  /*10bc0*/  LEA R10, P3, R91, R72, 0x1 ;  /* 0x000000485b0a7211 */ /* 0x000fc600078608ff */
[----:B------:R0:W-:Y:S01]  /*10bd0*/  STG.E.U16 desc[UR4][R16.64], R6 ;  /* 0x0000000610007986 */ /* 0x0001e2000c101504 */
[C---:B--2---:R-:W-:Y:S02]  /*10be0*/  LEA R35, R74.reuse, R111, 0x2 ;  /* 0x0000006f4a237211 */ /* 0x044fe400078e10ff */
[-C--:B------:R-:W-:Y:S01]  /*10bf0*/  LEA.HI.X.SX32 R11, R91, R73.reuse, 0x1, P3 ;  /* 0x000000495b0b7211 */ /* 0x080fe200018f0eff */
[----:B------:R-:W-:Y:S01]  /*10c00*/  STG.E.U16 desc[UR4][R32.64], R36 ;  /* 0x0000002420007986 */ /* 0x000fe2000c101504 */
[CC--:B-1----:R-:W-:Y:S01]  /*10c10*/  LEA R8, P3, R93.reuse, R72.reuse, 0x1 ;  /* 0x000000485d087211 */ /* 0x0c2fe200078608ff */
[C---:B------:R-:W-:Y:S02]  /*10c20*/  IMAD R85, R74.reuse, 0x4, R35 ;  /* 0x000000044a557824 */ /* 0x040fe400078e0223 */
[----:B------:R1:W-:Y:S01]  /*10c30*/  STG.E.U16 desc[UR4][R10.64], R40 ;  /* 0x000000280a007986 */ /* 0x0003e2000c101504 */
[----:B------:R-:W-:Y:S01]  /*10c40*/  LEA.HI.X.SX32 R9, R93, R73, 0x1, P3 ;  /* 0x000000495d097211 */ /* 0x000fe200018f0eff */
[----:B------:R-:W-:Y:S01]  /*10c50*/  IMAD R87, R74, 0x4, R85 ;  /* 0x000000044a577824 */ /* 0x000fe200078e0255 */
[----:B----4-:R-:W-:-:S02]  /*10c60*/  LEA R18, P3, R77, R72, 0x1 ;  /* 0x000000484d127211 */ /* 0x010fc400078608ff */
[----:B0-----:R-:W-:Y:S01]  /*10c70*/  PRMT R6, R37, 0x7632, R6 ;  /* 0x0000763225067816 */ /* 0x001fe20000000006 */
[C---:B------:R-:W-:Y:S01]  /*10c80*/  IMAD R91, R74.reuse, 0x4, R87 ;  /* 0x000000044a5b7824 */ /* 0x040fe200078e0257 */
[----:B------:R-:W-:Y:S02]  /*10c90*/  LEA.HI.X.SX32 R19, R77, R73, 0x1, P3 ;  /* 0x000000494d137211 */ /* 0x000fe400018f0eff */
[CC--:B------:R-:W-:Y:S02]  /*10ca0*/  LEA R16, P3, R95.reuse, R72.reuse, 0x1 ;  /* 0x000000485f107211 */ /* 0x0c0fe400078608ff */
[----:B------:R-:W-:Y:S02]  /*10cb0*/  LEA R93, R74, R91, 0x2 ;  /* 0x0000005b4a5d7211 */ /* 0x000fe400078e10ff */
[----:B------:R-:W-:Y:S02]  /*10cc0*/  LEA.HI.X.SX32 R17, R95, R73, 0x1, P3 ;  /* 0x000000495f117211 */ /* 0x000fe400018f0eff */
[----:B-1----:R-:W-:Y:S01]  /*10cd0*/  PRMT R11, R36, 0x7632, R11 ;  /* 0x00007632240b7816 */ /* 0x002fe2000000000b */
[----:B------:R-:W-:Y:S01]  /*10ce0*/  IMAD R77, R74, 0x4, R93 ;  /* 0x000000044a4d7824 */ /* 0x000fe200078e025d */
[----:B------:R-:W-:-:S03]  /*10cf0*/  LEA R10, P3, R97, R72, 0x1 ;  /* 0x00000048610a7211 */ /* 0x000fc600078608ff */
[C---:B------:R-:W-:Y:S01]  /*10d00*/  IMAD R95, R74.reuse, 0x4, R77 ;  /* 0x000000044a5f7824 */ /* 0x040fe200078e024d */
[----:B------:R0:W-:Y:S03]  /*10d10*/  STG.E.U16 desc[UR4][R8.64], R11 ;  /* 0x0000000b08007986 */ /* 0x0001e6000c101504 */
[C---:B------:R-:W-:Y:S01]  /*10d20*/  IMAD R113, R74.reuse, 0x4, R95 ;  /* 0x000000044a717824 */ /* 0x040fe200078e025f */
[----:B0-----:R-:W-:Y:S02]  /*10d30*/  LEA.HI.X.SX32 R11, R97, R73, 0x1, P3 ;  /* 0x00000049610b7211 */ /* 0x001fe400018f0eff */
[C---:B------:R-:W-:Y:S02]  /*10d40*/  LEA R32, P3, R101.reuse, R72, 0x1 ;  /* 0x0000004865207211 */ /* 0x040fe400078608ff */
[----:B------:R-:W-:Y:S02]  /*10d50*/  LEA R97, R74, R113, 0x2 ;  /* 0x000000714a617211 */ /* 0x000fe400078e10ff */
[----:B------:R-:W-:-:S02]  /*10d60*/  LEA.HI.X.SX32 R33, R101, R73, 0x1, P3 ;  /* 0x0000004965217211 */ /* 0x000fc400018f0eff */
[----:B------:R-:W-:Y:S01]  /*10d70*/  PRMT R9, R40, 0x7632, R9 ;  /* 0x0000763228097816 */ /* 0x000fe20000000009 */
[----:B------:R-:W-:Y:S01]  /*10d80*/  IMAD R101, R74, 0x4, R97 ;  /* 0x000000044a657824 */ /* 0x000fe200078e0261 */
[----:B------:R-:W-:-:S03]  /*10d90*/  LEA R8, P3, R99, R72, 0x1 ;  /* 0x0000004863087211 */ /* 0x000fc600078608ff */
[C---:B------:R-:W-:Y:S01]  /*10da0*/  IMAD R115, R74.reuse, 0x4, R101 ;  /* 0x000000044a737824 */ /* 0x040fe200078e0265 */
[----:B------:R0:W-:Y:S03]  /*10db0*/  STG.E.U16 desc[UR4][R18.64], R9 ;  /* 0x0000000912007986 */ /* 0x0001e6000c101504 */
[----:B------:R-:W-:Y:S01]  /*10dc0*/  IMAD R117, R74, 0x4, R115 ;  /* 0x000000044a757824 */ /* 0x000fe200078e0273 */
[----:B------:R1:W-:Y:S04]  /*10dd0*/  STG.E.U16 desc[UR4][R16.64], R37 ;  /* 0x0000002510007986 */ /* 0x0003e8000c101504 */
[----:B------:R2:W-:Y:S01]  /*10de0*/  STG.E.U16 desc[UR4][R10.64], R41 ;  /* 0x000000290a007986 */ /* 0x0005e2000c101504 */
[----:B0-----:R-:W-:-:S03]  /*10df0*/  LEA R18, P4, R105, R72, 0x1 ;  /* 0x0000004869127211 */ /* 0x001fc600078808ff */
[----:B------:R0:W-:Y:S01]  /*10e00*/  STG.E.U16 desc[UR4][R32.64], R6 ;  /* 0x0000000620007986 */ /* 0x0001e2000c101504 */
[----:B------:R-:W-:Y:S02]  /*10e10*/  LEA.HI.X.SX32 R9, R99, R73, 0x1, P3 ;  /* 0x0000004963097211 */ /* 0x000fe400018f0eff */
[C---:B-1----:R-:W-:Y:S02]  /*10e20*/  LEA R37, R74.reuse, R117, 0x2 ;  /* 0x000000754a257211 */ /* 0x042fe400078e10ff */
[-C--:B------:R-:W-:Y:S02]  /*10e30*/  LEA.HI.X.SX32 R19, R105, R73.reuse, 0x1, P4 ;  /* 0x0000004969137211 */ /* 0x080fe400020f0eff */
[-C--:B------:R-:W-:Y:S01]  /*10e40*/  LEA R16, P3, R107, R72.reuse, 0x1 ;  /* 0x000000486b107211 */ /* 0x080fe200078608ff */
[C---:B------:R-:W-:Y:S01]  /*10e50*/  IMAD R99, R74.reuse, 0x4, R37 ;  /* 0x000000044a637824 */ /* 0x040fe200078e0225 */
[----:B--2---:R-:W-:Y:S02]  /*10e60*/  PRMT R11, R41, 0x7632, R11 ;  /* 0x00007632290b7816 */ /* 0x004fe4000000000b */
[----:B------:R-:W-:Y:S01]  /*10e70*/  LEA.HI.X.SX32 R17, R107, R73, 0x1, P3 ;  /* 0x000000496b117211 */ /* 0x000fe200018f0eff */
[----:B------:R-:W-:Y:S01]  /*10e80*/  IMAD R105, R74, 0x4, R99 ;  /* 0x000000044a697824 */ /* 0x000fe200078e0263 */
[----:B------:R-:W-:Y:S01]  /*10e90*/  LEA R10, P3, R49, R72, 0x1 ;  /* 0x00000048310a7211 */ /* 0x000fe200078608ff */
[----:B------:R1:W-:Y:S01]  /*10ea0*/  STG.E.U16 desc[UR4][R8.64], R11 ;  /* 0x0000000b08007986 */ /* 0x0003e2000c101504 */
[----:B0-----:R-:W-:Y:S01]  /*10eb0*/  PRMT R6, R38, 0x7632, R6 ;  /* 0x0000763226067816 */ /* 0x001fe20000000006 */
[----:B------:R-:W-:-:S02]  /*10ec0*/  IMAD R107, R74, 0x4, R105 ;  /* 0x000000044a6b7824 */ /* 0x000fc400078e0269 */
[----:B------:R-:W-:Y:S03]  /*10ed0*/  STG.E.U16 desc[UR4][R18.64], R38 ;  /* 0x0000002612007986 */ /* 0x000fe6000c101504 */
[----:B------:R-:W-:Y:S01]  /*10ee0*/  LEA R119, R74, R107, 0x2 ;  /* 0x0000006b4a777211 */ /* 0x000fe200078e10ff */
[----:B------:R0:W-:Y:S01]  /*10ef0*/  STG.E.U16 desc[UR4][R16.64], R42 ;  /* 0x0000002a10007986 */ /* 0x0001e2000c101504 */
[----:B-1----:R-:W-:Y:S02]  /*10f00*/  LEA.HI.X.SX32 R11, R49, R73, 0x1, P3 ;  /* 0x00000049310b7211 */ /* 0x002fe400018f0eff */
[----:B------:R-:W-:-:S03]  /*10f10*/  LEA R32, P3, R75, R72, 0x1 ;  /* 0x000000484b207211 */ /* 0x000fc600078608ff */
[----:B------:R1:W-:Y:S01]  /*10f20*/  STG.E.U16 desc[UR4][R10.64], R6 ;  /* 0x000000060a007986 */ /* 0x0003e2000c101504 */
[----:B------:R-:W-:Y:S01]  /*10f30*/  LEA.HI.X.SX32 R33, R75, R73, 0x1, P3 ;  /* 0x000000494b217211 */ /* 0x000fe200018f0eff */
[----:B------:R-:W-:Y:S01]  /*10f40*/  IMAD R75, R74, 0x4, R119 ;  /* 0x000000044a4b7824 */ /* 0x000fe200078e0277 */
[----:B------:R-:W-:-:S03]  /*10f50*/  LEA R8, P3, R79, R72, 0x1 ;  /* 0x000000484f087211 */ /* 0x000fc600078608ff */
[C---:B------:R-:W-:Y:S01]  /*10f60*/  IMAD R121, R74.reuse, 0x4, R75 ;  /* 0x000000044a797824 */ /* 0x040fe200078e024b */
[-C--:B------:R-:W-:Y:S02]  /*10f70*/  LEA.HI.X.SX32 R9, R79, R73.reuse, 0x1, P3 ;  /* 0x000000494f097211 */ /* 0x080fe400018f0eff */
[CC--:B0-----:R-:W-:Y:S01]  /*10f80*/  LEA R16, P3, R89.reuse, R72.reuse, 0x1 ;  /* 0x0000004859107211 */ /* 0x0c1fe200078608ff */
[----:B------:R-:W-:Y:S01]  /*10f90*/  IMAD R123, R74, 0x4, R121 ;  /* 0x000000044a7b7824 */ /* 0x000fe200078e0279 */
[----:B-1----:R-:W-:Y:S02]  /*10fa0*/  PRMT R11, R42, 0x7632, R11 ;  /* 0x000076322a0b7816 */ /* 0x002fe4000000000b */
[----:B------:R-:W-:Y:S02]  /*10fb0*/  LEA.HI.X.SX32 R17, R89, R73, 0x1, P3 ;  /* 0x0000004959117211 */ /* 0x000fe400018f0eff */
[----:B------:R-:W-:Y:S01]  /*10fc0*/  LEA R125, R74, R123, 0x2 ;  /* 0x0000007b4a7d7211 */ /* 0x000fe200078e10ff */
[----:B------:R0:W-:Y:S01]  /*10fd0*/  STG.E.U16 desc[UR4][R32.64], R11 ;  /* 0x0000000b20007986 */ /* 0x0001e2000c101504 */
[----:B------:R-:W-:-:S02]  /*10fe0*/  LEA R18, P3, R103, R72, 0x1 ;  /* 0x0000004867127211 */ /* 0x000fc400078608ff */
[----:B------:R-:W-:Y:S01]  /*10ff0*/  PRMT R6, R43, 0x7632, R6 ;  /* 0x000076322b067816 */ /* 0x000fe20000000006 */
[C---:B------:R-:W-:Y:S01]  /*11000*/  IMAD R127, R74.reuse, 0x4, R125 ;  /* 0x000000044a7f7824 */ /* 0x040fe200078e027d */
[----:B------:R-:W-:Y:S01]  /*11010*/  LEA.HI.X.SX32 R19, R103, R73, 0x1, P3 ;  /* 0x0000004967137211 */ /* 0x000fe200018f0eff */
[----:B------:R1:W-:Y:S01]  /*11020*/  STG.E.U16 desc[UR4][R8.64], R39 ;  /* 0x0000002708007986 */ /* 0x0003e2000c101504 */
[-C--:B------:R-:W-:Y:S01]  /*11030*/  LEA R10, P3, R61, R72.reuse, 0x1 ;  /* 0x000000483d0a7211 */ /* 0x080fe200078608ff */
[C---:B------:R-:W-:Y:S01]  /*11040*/  IMAD R129, R74.reuse, 0x4, R127 ;  /* 0x000000044a817824 */ /* 0x040fe200078e027f */
[----:B------:R-:W-:Y:S01]  /*11050*/  LEA R42, P5, R85, R72, 0x1 ;  /* 0x00000048552a7211 */ /* 0x000fe200078a08ff */
[----:B------:R2:W-:Y:S02]  /*11060*/  STG.E.U16 desc[UR4][R16.64], R43 ;  /* 0x0000002b10007986 */ /* 0x0005e4000c101504 */
[----:B------:R-:W-:Y:S01]  /*11070*/  IMAD R131, R74, 0x4, R129 ;  /* 0x000000044a837824 */ /* 0x000fe200078e0281 */
[----:B0-----:R-:W-:-:S02]  /*11080*/  PRMT R33, R39, 0x7632, R33 ;  /* 0x0000763227217816 */ /* 0x001fc40000000021 */
[----:B------:R-:W-:Y:S02]  /*11090*/  LEA.HI.X.SX32 R11, R61, R73, 0x1, P3 ;  /* 0x000000493d0b7211 */ /* 0x000fe400018f0eff */
[C---:B------:R-:W-:Y:S01]  /*110a0*/  LEA R133, R74.reuse, R131, 0x2 ;  /* 0x000000834a857211 */ /* 0x040fe200078e10ff */
[----:B------:R0:W-:Y:S01]  /*110b0*/  STG.E.U16 desc[UR4][R18.64], R33 ;  /* 0x0000002112007986 */ /* 0x0001e2000c101504 */
[-C--:B------:R-:W-:Y:S02]  /*110c0*/  LEA R32, P4, R47, R72.reuse, 0x1 ;  /* 0x000000482f207211 */ /* 0x080fe400078808ff */
[----:B-1----:R-:W-:Y:S01]  /*110d0*/  LEA R8, P3, R51, R72, 0x1 ;  /* 0x0000004833087211 */ /* 0x002fe200078608ff */
[C---:B------:R-:W-:Y:S01]  /*110e0*/  IMAD R135, R74.reuse, 0x4, R133 ;  /* 0x000000044a877824 */ /* 0x040fe200078e0285 */
[----:B------:R1:W-:Y:S01]  /*110f0*/  STG.E.U16 desc[UR4][R10.64], R6 ;  /* 0x000000060a007986 */ /* 0x0003e2000c101504 */
[-C--:B--2---:R-:W-:Y:S02]  /*11100*/  LEA.HI.X.SX32 R43, R85, R73.reuse, 0x1, P5 ;  /* 0x00000049552b7211 */ /* 0x084fe400028f0eff */
[----:B------:R-:W-:Y:S01]  /*11110*/  IMAD R137, R74, 0x4, R135 ;  /* 0x000000044a897824 */ /* 0x000fe200078e0287 */
[----:B------:R-:W-:-:S02]  /*11120*/  LEA.HI.X.SX32 R9, R51, R73, 0x1, P3 ;  /* 0x0000004933097211 */ /* 0x000fc400018f0eff */
[-C--:B------:R-:W-:Y:S01]  /*11130*/  LEA R16, P3, R81, R72.reuse, 0x1 ;  /* 0x0000004851107211 */ /* 0x080fe200078608ff */
[C---:B------:R-:W-:Y:S01]  /*11140*/  IMAD R139, R74.reuse, 0x4, R137 ;  /* 0x000000044a8b7824 */ /* 0x040fe200078e0289 */
[-C--:B0-----:R-:W-:Y:S02]  /*11150*/  LEA.HI.X.SX32 R33, R47, R73.reuse, 0x1, P4 ;  /* 0x000000492f217211 */ /* 0x081fe400020f0eff */
[----:B------:R-:W-:Y:S02]  /*11160*/  LEA.HI.X.SX32 R17, R81, R73, 0x1, P3 ;  /* 0x0000004951117211 */ /* 0x000fe400018f0eff */
[----:B-1----:R-:W-:Y:S01]  /*11170*/  LEA R11, R74, R139, 0x2 ;  /* 0x0000008b4a0b7211 */ /* 0x002fe200078e10ff */
[----:B------:R0:W-:Y:S01]  /*11180*/  STG.E.U16 desc[UR4][R32.64], R52 ;  /* 0x0000003420007986 */ /* 0x0001e2000c101504 */
[C---:B------:R-:W-:Y:S02]  /*11190*/  LEA R18, P3, R109.reuse, R72, 0x1 ;  /* 0x000000486d127211 */ /* 0x040fe400078608ff */
[----:B---3--:R-:W-:Y:S01]  /*111a0*/  PRMT R6, R68, 0x7632, R6 ;  /* 0x0000763244067816 */ /* 0x008fe20000000006 */
[----:B------:R-:W-:Y:S01]  /*111b0*/  IMAD R141, R74, 0x4, R11 ;  /* 0x000000044a8d7824 */ /* 0x000fe200078e020b */
[----:B------:R1:W-:Y:S01]  /*111c0*/  STG.E.U16 desc[UR4][R8.64], R68 ;  /* 0x0000004408007986 */ /* 0x0003e2000c101504 */
[----:B------:R-:W-:-:S02]  /*111d0*/  LEA.HI.X.SX32 R19, R109, R73, 0x1, P3 ;  /* 0x000000496d137211 */ /* 0x000fc400018f0eff */
[-C--:B------:R-:W-:Y:S02]  /*111e0*/  LEA R40, P4, R35, R72.reuse, 0x1 ;  /* 0x0000004823287211 */ /* 0x080fe400078808ff */
[-C--:B------:R-:W-:Y:S02]  /*111f0*/  LEA R48, P5, R93, R72.reuse, 0x1 ;  /* 0x000000485d307211 */ /* 0x080fe400078a08ff */
[----:B0-----:R-:W-:Y:S02]  /*11200*/  PRMT R33, R52, 0x7632, R33 ;  /* 0x0000763234217816 */ /* 0x001fe40000000021 */
[----:B------:R-:W-:Y:S02]  /*11210*/  LEA.HI.X.SX32 R41, R35, R73, 0x1, P4 ;  /* 0x0000004923297211 */ /* 0x000fe400020f0eff */
[-C--:B------:R-:W-:Y:S01]  /*11220*/  LEA R32, P3, R83, R72.reuse, 0x1 ;  /* 0x0000004853207211 */ /* 0x080fe200078608ff */
[----:B-1----:R-:W-:Y:S01]  /*11230*/  IMAD R9, R74, 0x4, R141 ;  /* 0x000000044a097824 */ /* 0x002fe200078e028d */
[----:B------:R0:W-:Y:S01]  /*11240*/  STG.E.U16 desc[UR4][R16.64], R33 ;  /* 0x0000002110007986 */ /* 0x0001e2000c101504 */
[----:B------:R-:W-:-:S02]  /*11250*/  LEA R46, P4, R91, R72, 0x1 ;  /* 0x000000485b2e7211 */ /* 0x000fc400078808ff */
[C---:B------:R-:W-:Y:S01]  /*11260*/  IMAD R143, R74.reuse, 0x4, R9 ;  /* 0x000000044a8f7824 */ /* 0x040fe200078e0209 */
[----:B------:R1:W-:Y:S01]  /*11270*/  STG.E.U16 desc[UR4][R18.64], R6 ;  /* 0x0000000612007986 */ /* 0x0003e2000c101504 */
[----:B------:R-:W-:Y:S02]  /*11280*/  LEA.HI.X.SX32 R47, R91, R73, 0x1, P4 ;  /* 0x000000495b2f7211 */ /* 0x000fe400020f0eff */
[CC--:B------:R-:W-:Y:S02]  /*11290*/  LEA R60, P4, R95.reuse, R72.reuse, 0x1 ;  /* 0x000000485f3c7211 */ /* 0x0c0fe400078808ff */
[C---:B------:R-:W-:Y:S02]  /*112a0*/  LEA R145, R74.reuse, R143, 0x2 ;  /* 0x0000008f4a917211 */ /* 0x040fe400078e10ff */
[-C--:B------:R-:W-:Y:S02]  /*112b0*/  LEA.HI.X.SX32 R61, R95, R73.reuse, 0x1, P4 ;  /* 0x000000495f3d7211 */ /* 0x080fe400020f0eff */
[----:B0-----:R-:W-:Y:S01]  /*112c0*/  LEA.HI.X.SX32 R33, R83, R73, 0x1, P3 ;  /* 0x0000004953217211 */ /* 0x001fe200018f0eff */
[----:B------:R-:W-:Y:S01]  /*112d0*/  IMAD R17, R74, 0x4, R145 ;  /* 0x000000044a117824 */ /* 0x000fe200078e0291 */
[----:B------:R-:W-:-:S02]  /*112e0*/  LEA R38, P3, R111, R72, 0x1 ;  /* 0x000000486f267211 */ /* 0x000fc400078608ff */
[-C--:B------:R-:W-:Y:S01]  /*112f0*/  LEA R80, P4, R101, R72.reuse, 0x1 ;  /* 0x0000004865507211 */ /* 0x080fe200078808ff */
[C---:B-1----:R-:W-:Y:S01]  /*11300*/  IMAD R19, R74.reuse, 0x4, R17 ;  /* 0x000000044a137824 */ /* 0x042fe200078e0211 */
[-C--:B------:R-:W-:Y:S01]  /*11310*/  LEA.HI.X.SX32 R39, R111, R73.reuse, 0x1, P3 ;  /* 0x000000496f277211 */ /* 0x080fe200018f0eff */
[----:B------:R0:W-:Y:S01]  /*11320*/  STG.E.U16 desc[UR4][R32.64], R53 ;  /* 0x0000003520007986 */ /* 0x0001e2000c101504 */
[----:B------:R-:W-:Y:S01]  /*11330*/  LEA R44, P3, R87, R72, 0x1 ;  /* 0x00000048572c7211 */ /* 0x000fe200078608ff */
[C---:B------:R-:W-:Y:S01]  /*11340*/  IMAD R35, R74.reuse, 0x4, R19 ;  /* 0x000000044a237824 */ /* 0x040fe200078e0213 */
[-C--:B------:R-:W-:Y:S01]  /*11350*/  LEA.HI.X.SX32 R81, R101, R73.reuse, 0x1, P4 ;  /* 0x0000004965517211 */ /* 0x080fe200020f0eff */
[----:B------:R1:W-:Y:S01]  /*11360*/  STG.E.U16 desc[UR4][R38.64], R69 ;  /* 0x0000004526007986 */ /* 0x0003e2000c101504 */
[----:B------:R-:W-:Y:S02]  /*11370*/  LEA.HI.X.SX32 R45, R87, R73, 0x1, P3 ;  /* 0x00000049572d7211 */ /* 0x000fe400018f0eff */
[----:B------:R-:W-:-:S02]  /*11380*/  LEA R147, R74, R35, 0x2 ;  /* 0x000000234a937211 */ /* 0x000fc400078e10ff */
[-C--:B------:R-:W-:Y:S02]  /*11390*/  LEA R50, P3, R77, R72.reuse, 0x1 ;  /* 0x000000484d327211 */ /* 0x080fe400078608ff */
[-C--:B------:R-:W-:Y:S01]  /*113a0*/  LEA R86, P4, R37, R72.reuse, 0x1 ;  /* 0x0000004825567211 */ /* 0x080fe200078808ff */
[C---:B------:R-:W-:Y:S01]  /*113b0*/  IMAD R149, R74.reuse, 0x4, R147 ;  /* 0x000000044a957824 */ /* 0x040fe200078e0293 */
[-C--:B------:R-:W-:Y:S02]  /*113c0*/  LEA.HI.X.SX32 R51, R77, R73.reuse, 0x1, P3 ;  /* 0x000000494d337211 */ /* 0x080fe400018f0eff */
[----:B------:R-:W-:Y:S01]  /*113d0*/  LEA R78, P3, R97, R72, 0x1 ;  /* 0x00000048614e7211 */ /* 0x000fe200078608ff */
[----:B------:R-:W-:Y:S01]  /*113e0*/  IMAD R151, R74, 0x4, R149 ;  /* 0x000000044a977824 */ /* 0x000fe200078e0295 */
[-C--:B------:R-:W-:Y:S02]  /*113f0*/  LEA.HI.X.SX32 R87, R37, R73.reuse, 0x1, P4 ;  /* 0x0000004925577211 */ /* 0x080fe400020f0eff */
[----:B------:R-:W-:-:S02]  /*11400*/  LEA.HI.X.SX32 R79, R97, R73, 0x1, P3 ;  /* 0x00000049614f7211 */ /* 0x000fc400018f0eff */
[C---:B------:R-:W-:Y:S02]  /*11410*/  LEA R153, R74.reuse, R151, 0x2 ;  /* 0x000000974a997211 */ /* 0x040fe400078e10ff */
[-C--:B------:R-:W-:Y:S02]  /*11420*/  LEA R84, P3, R117, R72.reuse, 0x1 ;  /* 0x0000004875547211 */ /* 0x080fe400078608ff */
[-C--:B------:R-:W-:Y:S01]  /*11430*/  LEA.HI.X.SX32 R49, R93, R73.reuse, 0x1, P5 ;  /* 0x000000495d317211 */ /* 0x080fe200028f0eff */
[C---:B------:R-:W-:Y:S01]  /*11440*/  IMAD R155, R74.reuse, 0x4, R153 ;  /* 0x000000044a9b7824 */ /* 0x040fe200078e0299 */
[----:B------:R-:W-:Y:S02]  /*11450*/  LEA.HI.X.SX32 R85, R117, R73, 0x1, P3 ;  /* 0x0000004975557211 */ /* 0x000fe400018f0eff */
[-C--:B------:R-:W-:Y:S01]  /*11460*/  LEA R90, P3, R105, R72.reuse, 0x1 ;  /* 0x00000048695a7211 */ /* 0x080fe200078608ff */
[----:B------:R-:W-:Y:S01]  /*11470*/  IMAD R37, R74, 0x4, R155 ;  /* 0x000000044a257824 */ /* 0x000fe200078e029b */
[----:B------:R-:W-:-:S02]  /*11480*/  LEA R76, P5, R113, R72, 0x1 ;  /* 0x00000048714c7211 */ /* 0x000fc400078a08ff */
[----:B------:R-:W-:Y:S02]  /*11490*/  LEA.HI.X.SX32 R91, R105, R73, 0x1, P3 ;  /* 0x00000049695b7211 */ /* 0x000fe400018f0eff */
[C---:B------:R-:W-:Y:S02]  /*114a0*/  LEA R157, R74.reuse, R37, 0x2 ;  /* 0x000000254a9d7211 */ /* 0x040fe400078e10ff */
[-C--:B------:R-:W-:Y:S02]  /*114b0*/  LEA R96, P3, R75, R72.reuse, 0x1 ;  /* 0x000000484b607211 */ /* 0x080fe400078608ff */
[-C--:B------:R-:W-:Y:S01]  /*114c0*/  LEA.HI.X.SX32 R77, R113, R73.reuse, 0x1, P5 ;  /* 0x00000049714d7211 */ /* 0x080fe200028f0eff */
[C---:B------:R-:W-:Y:S01]  /*114d0*/  IMAD R159, R74.reuse, 0x4, R157 ;  /* 0x000000044a9f7824 */ /* 0x040fe200078e029d */
[----:B------:R-:W-:Y:S02]  /*114e0*/  LEA R82, P5, R115, R72, 0x1 ;  /* 0x0000004873527211 */ /* 0x000fe400078a08ff */
[-C--:B------:R-:W-:Y:S01]  /*114f0*/  LEA.HI.X.SX32 R97, R75, R73.reuse, 0x1, P3 ;  /* 0x000000494b617211 */ /* 0x080fe200018f0eff */
[----:B------:R-:W-:Y:S01]  /*11500*/  IMAD R75, R74, 0x4, R159 ;  /* 0x000000044a4b7824 */ /* 0x000fe200078e029f */
[----:B------:R-:W-:-:S02]  /*11510*/  LEA.HI.X.SX32 R83, R115, R73, 0x1, P5 ;  /* 0x0000004973537211 */ /* 0x000fc400028f0eff */
[CC--:B------:R-:W-:Y:S02]  /*11520*/  LEA R88, P5, R99.reuse, R72.reuse, 0x1 ;  /* 0x0000004863587211 */ /* 0x0c0fe400078a08ff */
[C---:B------:R-:W-:Y:S02]  /*11530*/  LEA R161, R74.reuse, R75, 0x2 ;  /* 0x0000004b4aa17211 */ /* 0x040fe400078e10ff */
[-C--:B------:R-:W-:Y:S02]  /*11540*/  LEA.HI.X.SX32 R89, R99, R73.reuse, 0x1, P5 ;  /* 0x0000004963597211 */ /* 0x080fe400028f0eff */
[-C--:B------:R-:W-:Y:S01]  /*11550*/  LEA R94, P5, R119, R72.reuse, 0x1 ;  /* 0x00000048775e7211 */ /* 0x080fe200078a08ff */
[C---:B------:R-:W-:Y:S01]  /*11560*/  IMAD R163, R74.reuse, 0x4, R161 ;  /* 0x000000044aa37824 */ /* 0x040fe200078e02a1 */
[-C--:B------:R-:W-:Y:S02]  /*11570*/  LEA R92, P4, R107, R72.reuse, 0x1 ;  /* 0x000000486b5c7211 */ /* 0x080fe400078808ff */
[----:B------:R-:W-:Y:S01]  /*11580*/  LEA.HI.X.SX32 R95, R119, R73, 0x1, P5 ;  /* 0x00000049775f7211 */ /* 0x000fe200028f0eff */
[----:B------:R-:W-:Y:S01]  /*11590*/  IMAD R165, R74, 0x4, R163 ;  /* 0x000000044aa57824 */ /* 0x000fe200078e02a3 */
[----:B------:R-:W-:-:S02]  /*115a0*/  LEA R100, P5, R123, R72, 0x1 ;  /* 0x000000487b647211 */ /* 0x000fc400078a08ff */
[-C--:B------:R-:W-:Y:S02]  /*115b0*/  LEA.HI.X.SX32 R93, R107, R73.reuse, 0x1, P4 ;  /* 0x000000496b5d7211 */ /* 0x080fe400020f0eff */
[-C--:B------:R-:W-:Y:S02]  /*115c0*/  LEA R98, P4, R121, R72.reuse, 0x1 ;  /* 0x0000004879627211 */ /* 0x080fe400078808ff */
[----:B------:R-:W-:Y:S02]  /*115d0*/  LEA.HI.X.SX32 R101, R123, R73, 0x1, P5 ;  /* 0x000000497b657211 */ /* 0x000fe400028f0eff */
[----:B------:R-:W-:Y:S02]  /*115e0*/  LEA R106, P5, R129, R72, 0x1 ;  /* 0x00000048816a7211 */ /* 0x000fe400078a08ff */
[----:B------:R-:W-:Y:S02]  /*115f0*/  LEA R167, R74, R165, 0x2 ;  /* 0x000000a54aa77211 */ /* 0x000fe400078e10ff */
[----:B------:R-:W-:-:S02]  /*11600*/  LEA.HI.X.SX32 R99, R121, R73, 0x1, P4 ;  /* 0x0000004979637211 */ /* 0x000fc400020f0eff */
[-C--:B------:R-:W-:Y:S01]  /*11610*/  LEA R104, P4, R127, R72.reuse, 0x1 ;  /* 0x000000487f687211 */ /* 0x080fe200078808ff */
[C---:B------:R-:W-:Y:S01]  /*11620*/  IMAD R169, R74.reuse, 0x4, R167 ;  /* 0x000000044aa97824 */ /* 0x040fe200078e02a7 */
[-C--:B------:R-:W-:Y:S02]  /*11630*/  LEA.HI.X.SX32 R107, R129, R73.reuse, 0x1, P5 ;  /* 0x00000049816b7211 */ /* 0x080fe400028f0eff */
[-C--:B------:R-:W-:Y:S01]  /*11640*/  LEA R112, P5, R135, R72.reuse, 0x1 ;  /* 0x0000004887707211 */ /* 0x080fe200078a08ff */
[----:B------:R-:W-:Y:S01]  /*11650*/  IMAD R171, R74, 0x4, R169 ;  /* 0x000000044aab7824 */ /* 0x000fe200078e02a9 */
[-C--:B------:R-:W-:Y:S02]  /*11660*/  LEA.HI.X.SX32 R105, R127, R73.reuse, 0x1, P4 ;  /* 0x000000497f697211 */ /* 0x080fe400020f0eff */
[----:B------:R-:W-:Y:S02]  /*11670*/  LEA R110, P4, R133, R72, 0x1 ;  /* 0x00000048856e7211 */ /* 0x000fe400078808ff */
[----:B------:R-:W-:-:S02]  /*11680*/  LEA.HI.X.SX32 R113, R135, R73, 0x1, P5 ;  /* 0x0000004987717211 */ /* 0x000fc400028f0eff */
[-C--:B------:R-:W-:Y:S02]  /*11690*/  LEA R118, P5, R11, R72.reuse, 0x1 ;  /* 0x000000480b767211 */ /* 0x080fe400078a08ff */
[-C--:B------:R-:W-:Y:S02]  /*116a0*/  LEA R102, P3, R125, R72.reuse, 0x1 ;  /* 0x000000487d667211 */ /* 0x080fe400078608ff */
[-C--:B------:R-:W-:Y:S02]  /*116b0*/  LEA.HI.X.SX32 R111, R133, R73.reuse, 0x1, P4 ;  /* 0x00000049856f7211 */ /* 0x080fe400020f0eff */
[----:B------:R-:W-:Y:S02]  /*116c0*/  LEA R116, P4, R139, R72, 0x1 ;  /* 0x000000488b747211 */ /* 0x000fe400078808ff */
[----:B------:R-:W-:Y:S02]  /*116d0*/  LEA.HI.X.SX32 R119, R11, R73, 0x1, P5 ;  /* 0x000000490b777211 */ /* 0x000fe400028f0eff */
[----:B------:R-:W-:-:S02]  /*116e0*/  LEA R11, R74, R171, 0x2 ;  /* 0x000000ab4a0b7211 */ /* 0x000fc400078e10ff */
[-C--:B------:R-:W-:Y:S02]  /*116f0*/  LEA.HI.X.SX32 R103, R125, R73.reuse, 0x1, P3 ;  /* 0x000000497d677211 */ /* 0x080fe400018f0eff */
[-C--:B------:R-:W-:Y:S01]  /*11700*/  LEA R108, P3, R131, R72.reuse, 0x1 ;  /* 0x00000048836c7211 */ /* 0x080fe200078608ff */
[----:B------:R-:W-:Y:S01]  /*11710*/  IMAD R173, R74, 0x4, R11 ;  /* 0x000000044aad7824 */ /* 0x000fe200078e020b */
[-C--:B------:R-:W-:Y:S02]  /*11720*/  LEA.HI.X.SX32 R117, R139, R73.reuse, 0x1, P4 ;  /* 0x000000498b757211 */ /* 0x080fe400020f0eff */
[-C--:B------:R-:W-:Y:S02]  /*11730*/  LEA R122, P4, R9, R72.reuse, 0x1 ;  /* 0x00000048097a7211 */ /* 0x080fe400078808ff */
[----:B------:R-:W-:Y:S02]  /*11740*/  LEA.HI.X.SX32 R109, R131, R73, 0x1, P3 ;  /* 0x00000049836d7211 */ /* 0x000fe400018f0eff */
[----:B------:R-:W-:-:S02]  /*11750*/  LEA R114, P3, R137, R72, 0x1 ;  /* 0x0000004889727211 */ /* 0x000fc400078608ff */
[-C--:B------:R-:W-:Y:S01]  /*11760*/  LEA.HI.X.SX32 R123, R9, R73.reuse, 0x1, P4 ;  /* 0x00000049097b7211 */ /* 0x080fe200020f0eff */
[C---:B------:R-:W-:Y:S01]  /*11770*/  IMAD R9, R74.reuse, 0x4, R173 ;  /* 0x000000044a097824 */ /* 0x040fe200078e02ad */
[----:B------:R-:W-:Y:S02]  /*11780*/  LEA.HI.X.SX32 R115, R137, R73, 0x1, P3 ;  /* 0x0000004989737211 */ /* 0x000fe400018f0eff */
[-C--:B------:R-:W-:Y:S02]  /*11790*/  LEA R120, P3, R141, R72.reuse, 0x1 ;  /* 0x000000488d787211 */ /* 0x080fe400078608ff */
[-C--:B------:R-:W-:Y:S02]  /*117a0*/  LEA R124, P5, R143, R72.reuse, 0x1 ;  /* 0x000000488f7c7211 */ /* 0x080fe400078a08ff */
[----:B------:R-:W-:Y:S02]  /*117b0*/  LEA R128, P4, R17, R72, 0x1 ;  /* 0x0000004811807211 */ /* 0x000fe400078808ff */
[----:B------:R-:W-:-:S02]  /*117c0*/  LEA R175, R74, R9, 0x2 ;  /* 0x000000094aaf7211 */ /* 0x000fc400078e10ff */
[-C--:B------:R-:W-:Y:S02]  /*117d0*/  LEA.HI.X.SX32 R121, R141, R73.reuse, 0x1, P3 ;  /* 0x000000498d797211 */ /* 0x080fe400018f0eff */
[-C--:B------:R-:W-:Y:S02]  /*117e0*/  LEA.HI.X.SX32 R125, R143, R73.reuse, 0x1, P5 ;  /* 0x000000498f7d7211 */ /* 0x080fe400028f0eff */
[-C--:B------:R-:W-:Y:S02]  /*117f0*/  LEA R126, P3, R145, R72.reuse, 0x1 ;  /* 0x00000048917e7211 */ /* 0x080fe400078608ff */
[----:B------:R-:W-:Y:S02]  /*11800*/  LEA R130, P5, R19, R72, 0x1 ;  /* 0x0000004813827211 */ /* 0x000fe400078a08ff */
[-C--:B------:R-:W-:Y:S01]  /*11810*/  LEA.HI.X.SX32 R129, R17, R73.reuse, 0x1, P4 ;  /* 0x0000004911817211 */ /* 0x080fe200020f0eff */
[----:B------:R-:W-:Y:S01]  /*11820*/  IMAD R17, R74, 0x4, R175 ;  /* 0x000000044a117824 */ /* 0x000fe200078e02af */
[----:B------:R-:W-:-:S02]  /*11830*/  LEA.HI.X.SX32 R127, R145, R73, 0x1, P3 ;  /* 0x00000049917f7211 */ /* 0x000fc400018f0eff */
[-C--:B------:R-:W-:Y:S01]  /*11840*/  LEA.HI.X.SX32 R131, R19, R73.reuse, 0x1, P5 ;  /* 0x0000004913837211 */ /* 0x080fe200028f0eff */
[C---:B------:R-:W-:Y:S01]  /*11850*/  IMAD R19, R74.reuse, 0x4, R17 ;  /* 0x000000044a137824 */ /* 0x040fe200078e0211 */
[-C--:B------:R-:W-:Y:S02]  /*11860*/  LEA R132, P3, R35, R72.reuse, 0x1 ;  /* 0x0000004823847211 */ /* 0x080fe400078608ff */
[-C--:B------:R-:W-:Y:S02]  /*11870*/  LEA R134, P4, R147, R72.reuse, 0x1 ;  /* 0x0000004893867211 */ /* 0x080fe400078808ff */
[----:B------:R-:W-:Y:S02]  /*11880*/  LEA.HI.X.SX32 R133, R35, R73, 0x1, P3 ;  /* 0x0000004923857211 */ /* 0x000fe400018f0eff */
[----:B------:R-:W-:Y:S02]  /*11890*/  LEA R35, R74, R19, 0x2 ;  /* 0x000000134a237211 */ /* 0x000fe400078e10ff */
[----:B------:R-:W-:-:S02]  /*118a0*/  LEA R138, P3, R151, R72, 0x1 ;  /* 0x00000048978a7211 */ /* 0x000fc400078608ff */
[-C--:B------:R-:W-:Y:S01]  /*118b0*/  LEA R136, P5, R149, R72.reuse, 0x1 ;  /* 0x0000004895887211 */ /* 0x080fe200078a08ff */
[C---:B------:R-:W-:Y:S01]  /*118c0*/  IMAD R179, R74.reuse, 0x4, R35 ;  /* 0x000000044ab37824 */ /* 0x040fe200078e0223 */
[-C--:B------:R-:W-:Y:S02]  /*118d0*/  LEA.HI.X.SX32 R139, R151, R73.reuse, 0x1, P3 ;  /* 0x00000049978b7211 */ /* 0x080fe400018f0eff */
[----:B------:R-:W-:Y:S01]  /*118e0*/  LEA R144, P3, R37, R72, 0x1 ;  /* 0x0000004825907211 */ /* 0x000fe200078608ff */
[C---:B------:R-:W-:Y:S01]  /*118f0*/  IMAD R181, R74.reuse, 0x4, R179 ;  /* 0x000000044ab57824 */ /* 0x040fe200078e02b3 */
[-C--:B------:R-:W-:Y:S02]  /*11900*/  LEA.HI.X.SX32 R135, R147, R73.reuse, 0x1, P4 ;  /* 0x0000004993877211 */ /* 0x080fe400020f0eff */
[----:B------:R-:W-:Y:S02]  /*11910*/  LEA.HI.X.SX32 R145, R37, R73, 0x1, P3 ;  /* 0x0000004925917211 */ /* 0x000fe400018f0eff */
[----:B------:R-:W-:-:S02]  /*11920*/  LEA R37, R74, R181, 0x2 ;  /* 0x000000b54a257211 */ /* 0x000fc400078e10ff */
[-C--:B------:R-:W-:Y:S02]  /*11930*/  LEA R150, P3, R75, R72.reuse, 0x1 ;  /* 0x000000484b967211 */ /* 0x080fe400078608ff */
[-C--:B------:R-:W-:Y:S01]  /*11940*/  LEA R140, P4, R153, R72.reuse, 0x1 ;  /* 0x00000048998c7211 */ /* 0x080fe200078808ff */
[C---:B------:R-:W-:Y:S01]  /*11950*/  IMAD R185, R74.reuse, 0x4, R37 ;  /* 0x000000044ab97824 */ /* 0x040fe200078e0225 */
[-C--:B------:R-:W-:Y:S02]  /*11960*/  LEA.HI.X.SX32 R151, R75, R73.reuse, 0x1, P3 ;  /* 0x000000494b977211 */ /* 0x080fe400018f0eff */
[-C--:B------:R-:W-:Y:S01]  /*11970*/  LEA.HI.X.SX32 R137, R149, R73.reuse, 0x1, P5 ;  /* 0x0000004995897211 */ /* 0x080fe200028f0eff */
[----:B------:R-:W-:Y:S01]  /*11980*/  IMAD R75, R74, 0x4, R185 ;  /* 0x000000044a4b7824 */ /* 0x000fe200078e02b9 */
[----:B------:R-:W-:Y:S02]  /*11990*/  LEA R142, P5, R155, R72, 0x1 ;  /* 0x000000489b8e7211 */ /* 0x000fe400078a08ff */
[----:B------:R-:W-:-:S02]  /*119a0*/  LEA.HI.X.SX32 R141, R153, R73, 0x1, P4 ;  /* 0x00000049998d7211 */ /* 0x000fc400020f0eff */
[-C--:B------:R-:W-:Y:S02]  /*119b0*/  LEA R146, P4, R157, R72.reuse, 0x1 ;  /* 0x000000489d927211 */ /* 0x080fe400078808ff */
[C---:B------:R-:W-:Y:S02]  /*119c0*/  LEA R189, R74.reuse, R75, 0x2 ;  /* 0x0000004b4abd7211 */ /* 0x040fe400078e10ff */
[-C--:B------:R-:W-:Y:S02]  /*119d0*/  LEA.HI.X.SX32 R143, R155, R73.reuse, 0x1, P5 ;  /* 0x000000499b8f7211 */ /* 0x080fe400028f0eff */
[-C--:B------:R-:W-:Y:S01]  /*119e0*/  LEA R148, P5, R159, R72.reuse, 0x1 ;  /* 0x000000489f947211 */ /* 0x080fe200078a08ff */
[C---:B------:R-:W-:Y:S01]  /*119f0*/  IMAD R191, R74.reuse, 0x4, R189 ;  /* 0x000000044abf7824 */ /* 0x040fe200078e02bd */
[-C--:B------:R-:W-:Y:S02]  /*11a00*/  LEA.HI.X.SX32 R147, R157, R73.reuse, 0x1, P4 ;  /* 0x000000499d937211 */ /* 0x080fe400020f0eff */
[----:B------:R-:W-:Y:S01]  /*11a10*/  LEA R152, P4, R161, R72, 0x1 ;  /* 0x00000048a1987211 */ /* 0x000fe200078808ff */
[----:B------:R-:W-:Y:S01]  /*11a20*/  IMAD R193, R74, 0x4, R191 ;  /* 0x000000044ac17824 */ /* 0x000fe200078e02bf */
[----:B------:R-:W-:-:S02]  /*11a30*/  LEA.HI.X.SX32 R149, R159, R73, 0x1, P5 ;  /* 0x000000499f957211 */ /* 0x000fc400028f0eff */
[-C--:B------:R-:W-:Y:S02]  /*11a40*/  LEA R154, P5, R163, R72.reuse, 0x1 ;  /* 0x00000048a39a7211 */ /* 0x080fe400078a08ff */
[-C--:B------:R-:W-:Y:S02]  /*11a50*/  LEA.HI.X.SX32 R153, R161, R73.reuse, 0x1, P4 ;  /* 0x00000049a1997211 */ /* 0x080fe400020f0eff */
[-C--:B------:R-:W-:Y:S02]  /*11a60*/  LEA R156, P3, R165, R72.reuse, 0x1 ;  /* 0x00000048a59c7211 */ /* 0x080fe400078608ff */
[----:B------:R-:W-:Y:S02]  /*11a70*/  LEA R158, P4, R167, R72, 0x1 ;  /* 0x00000048a79e7211 */ /* 0x000fe400078808ff */
[-C--:B------:R-:W-:Y:S02]  /*11a80*/  LEA.HI.X.SX32 R155, R163, R73.reuse, 0x1, P5 ;  /* 0x00000049a39b7211 */ /* 0x080fe400028f0eff */
[----:B------:R-:W-:-:S02]  /*11a90*/  LEA.HI.X.SX32 R157, R165, R73, 0x1, P3 ;  /* 0x00000049a59d7211 */ /* 0x000fc400018f0eff */
[-C--:B------:R-:W-:Y:S02]  /*11aa0*/  LEA R160, P5, R169, R72.reuse, 0x1 ;  /* 0x00000048a9a07211 */ /* 0x080fe400078a08ff */
[----:B------:R-:W-:Y:S02]  /*11ab0*/  LEA.HI.X.SX32 R159, R167, R73, 0x1, P4 ;  /* 0x00000049a79f7211 */ /* 0x000fe400020f0eff */
[-C--:B------:R-:W-:Y:S02]  /*11ac0*/  LEA R162, P3, R171, R72.reuse, 0x1 ;  /* 0x00000048aba27211 */ /* 0x080fe400078608ff */
[----:B------:R-:W-:Y:S02]  /*11ad0*/  LEA R164, P4, R11, R72, 0x1 ;  /* 0x000000480ba47211 */ /* 0x000fe400078808ff */
[----:B------:R-:W-:Y:S02]  /*11ae0*/  LEA R195, R74, R193, 0x2 ;  /* 0x000000c14ac37211 */ /* 0x000fe400078e10ff */
[----:B------:R-:W-:-:S02]  /*11af0*/  LEA.HI.X.SX32 R161, R169, R73, 0x1, P5 ;  /* 0x00000049a9a17211 */ /* 0x000fc400028f0eff */
[-C--:B------:R-:W-:Y:S02]  /*11b00*/  LEA.HI.X.SX32 R163, R171, R73.reuse, 0x1, P3 ;  /* 0x00000049aba37211 */ /* 0x080fe400018f0eff */
[-C--:B------:R-:W-:Y:S02]  /*11b10*/  LEA R166, P5, R173, R72.reuse, 0x1 ;  /* 0x00000048ada67211 */ /* 0x080fe400078a08ff */
[-C--:B------:R-:W-:Y:S01]  /*11b20*/  LEA.HI.X.SX32 R165, R11, R73.reuse, 0x1, P4 ;  /* 0x000000490ba57211 */ /* 0x080fe200020f0eff */
[C---:B------:R-:W-:Y:S01]  /*11b30*/  IMAD R11, R74.reuse, 0x4, R195 ;  /* 0x000000044a0b7824 */ /* 0x040fe200078e02c3 */
[-C--:B------:R-:W-:Y:S02]  /*11b40*/  LEA R168, P3, R9, R72.reuse, 0x1 ;  /* 0x0000004809a87211 */ /* 0x080fe400078608ff */
[-C--:B------:R-:W-:Y:S02]  /*11b50*/  LEA.HI.X.SX32 R167, R173, R73.reuse, 0x1, P5 ;  /* 0x00000049ada77211 */ /* 0x080fe400028f0eff */
[----:B------:R-:W-:Y:S01]  /*11b60*/  LEA.HI.X.SX32 R169, R9, R73, 0x1, P3 ;  /* 0x0000004909a97211 */ /* 0x000fe200018f0eff */
[----:B------:R-:W-:Y:S01]  /*11b70*/  IMAD R9, R74, 0x4, R11 ;  /* 0x000000044a097824 */ /* 0x000fe200078e020b */
[----:B------:R-:W-:-:S02]  /*11b80*/  LEA R172, P5, R17, R72, 0x1 ;  /* 0x0000004811ac7211 */ /* 0x000fc400078a08ff */
[-C--:B------:R-:W-:Y:S02]  /*11b90*/  LEA R170, P4, R175, R72.reuse, 0x1 ;  /* 0x00000048afaa7211 */ /* 0x080fe400078808ff */
[----:B------:R-:W-:Y:S02]  /*11ba0*/  LEA.HI.X.SX32 R173, R17, R73, 0x1, P5 ;  /* 0x0000004911ad7211 */ /* 0x000fe400028f0eff */
[-C--:B------:R-:W-:Y:S02]  /*11bb0*/  LEA R174, P3, R19, R72.reuse, 0x1 ;  /* 0x0000004813ae7211 */ /* 0x080fe400078608ff */
[----:B------:R-:W-:Y:S02]  /*11bc0*/  LEA R17, R74, R9, 0x2 ;  /* 0x000000094a117211 */ /* 0x000fe400078e10ff */
[----:B------:R-:W-:Y:S02]  /*11bd0*/  LEA.HI.X.SX32 R171, R175, R73, 0x1, P4 ;  /* 0x00000049afab7211 */ /* 0x000fe400020f0eff */
[----:B------:R-:W-:-:S02]  /*11be0*/  LEA R176, P4, R35, R72, 0x1 ;  /* 0x0000004823b07211 */ /* 0x000fc400078808ff */
[-C--:B------:R-:W-:Y:S01]  /*11bf0*/  LEA.HI.X.SX32 R175, R19, R73.reuse, 0x1, P3 ;  /* 0x0000004913af7211 */ /* 0x080fe200018f0eff */
[C---:B------:R-:W-:Y:S01]  /*11c00*/  IMAD R19, R74.reuse, 0x4, R17 ;  /* 0x000000044a137824 */ /* 0x040fe200078e0211 */
[----:B------:R-:W-:Y:S02]  /*11c10*/  LEA.HI.X.SX32 R177, R35, R73, 0x1, P4 ;  /* 0x0000004923b17211 */ /* 0x000fe400020f0eff */
[-C--:B------:R-:W-:Y:S01]  /*11c20*/  LEA R180, P3, R181, R72.reuse, 0x1 ;  /* 0x00000048b5b47211 */ /* 0x080fe200078608ff */
[C---:B------:R-:W-:Y:S01]  /*11c30*/  IMAD R35, R74.reuse, 0x4, R19 ;  /* 0x000000044a237824 */ /* 0x040fe200078e0213 */
[-C--:B------:R-:W-:Y:S02]  /*11c40*/  LEA R182, P4, R37, R72.reuse, 0x1 ;  /* 0x0000004825b67211 */ /* 0x080fe400078808ff */
[----:B------:R-:W-:Y:S02]  /*11c50*/  LEA R178, P5, R179, R72, 0x1 ;  /* 0x00000048b3b27211 */ /* 0x000fe400078a08ff */
[----:B------:R-:W-:-:S02]  /*11c60*/  LEA R207, R74, R35, 0x2 ;  /* 0x000000234acf7211 */ /* 0x000fc400078e10ff */
[-C--:B------:R-:W-:Y:S02]  /*11c70*/  LEA.HI.X.SX32 R181, R181, R73.reuse, 0x1, P3 ;  /* 0x00000049b5b57211 */ /* 0x080fe400018f0eff */
[-C--:B------:R-:W-:Y:S01]  /*11c80*/  LEA.HI.X.SX32 R183, R37, R73.reuse, 0x1, P4 ;  /* 0x0000004925b77211 */ /* 0x080fe200020f0eff */
[C---:B------:R-:W-:Y:S01]  /*11c90*/  IMAD R37, R74.reuse, 0x4, R207 ;  /* 0x000000044a257824 */ /* 0x040fe200078e02cf */
[-C--:B------:R-:W-:Y:S02]  /*11ca0*/  LEA R186, P3, R75, R72.reuse, 0x1 ;  /* 0x000000484bba7211 */ /* 0x080fe400078608ff */
[-C--:B------:R-:W-:Y:S02]  /*11cb0*/  LEA.HI.X.SX32 R179, R179, R73.reuse, 0x1, P5 ;  /* 0x00000049b3b37211 */ /* 0x080fe400028f0eff */
[----:B------:R-:W-:Y:S02]  /*11cc0*/  LEA R184, P5, R185, R72, 0x1 ;  /* 0x00000048b9b87211 */ /* 0x000fe400078a08ff */
[-C--:B------:R-:W-:Y:S01]  /*11cd0*/  LEA.HI.X.SX32 R187, R75, R73.reuse, 0x1, P3 ;  /* 0x000000494bbb7211 */ /* 0x080fe200018f0eff */
[----:B------:R-:W-:Y:S01]  /*11ce0*/  IMAD R75, R74, 0x4, R37 ;  /* 0x000000044a4b7824 */ /* 0x000fe200078e0225 */
[----:B------:R-:W-:-:S02]  /*11cf0*/  LEA.HI.X.SX32 R185, R185, R73, 0x1, P5 ;  /* 0x00000049b9b97211 */ /* 0x000fc400028f0eff */
[CC--:B------:R-:W-:Y:S02]  /*11d00*/  LEA R190, P5, R191.reuse, R72.reuse, 0x1 ;  /* 0x00000048bfbe7211 */ /* 0x0c0fe400078a08ff */
[C---:B------:R-:W-:Y:S02]  /*11d10*/  LEA R213, R74.reuse, R75, 0x2 ;  /* 0x0000004b4ad57211 */ /* 0x040fe400078e10ff */
[----:B------:R-:W-:Y:S02]  /*11d20*/  LEA.HI.X.SX32 R191, R191, R73, 0x1, P5 ;  /* 0x00000049bfbf7211 */ /* 0x000fe400028f0eff */
[-C--:B------:R-:W-:Y:S01]  /*11d30*/  LEA R188, P4, R189, R72.reuse, 0x1 ;  /* 0x00000048bdbc7211 */ /* 0x080fe200078808ff */
[----:B------:R-:W-:Y:S01]  /*11d40*/  IMAD R215, R74, 0x4, R213 ;  /* 0x000000044ad77824 */ /* 0x000fe200078e02d5 */
[-C--:B------:R-:W-:Y:S02]  /*11d50*/  LEA R192, P3, R193, R72.reuse, 0x1 ;  /* 0x00000048c1c07211 */ /* 0x080fe400078608ff */
[----:B------:R-:W-:-:S02]  /*11d60*/  LEA R196, P5, R11, R72, 0x1 ;  /* 0x000000480bc47211 */ /* 0x000fc400078a08ff */
[-C--:B------:R-:W-:Y:S02]  /*11d70*/  LEA.HI.X.SX32 R189, R189, R73.reuse, 0x1, P4 ;  /* 0x00000049bdbd7211 */ /* 0x080fe400020f0eff */
[-C--:B------:R-:W-:Y:S02]  /*11d80*/  LEA.HI.X.SX32 R193, R193, R73.reuse, 0x1, P3 ;  /* 0x00000049c1c17211 */ /* 0x080fe400018f0eff */
[-C--:B------:R-:W-:Y:S01]  /*11d90*/  LEA.HI.X.SX32 R197, R11, R73.reuse, 0x1, P5 ;  /* 0x000000490bc57211 */ /* 0x080fe200028f0eff */
[----:B------:R-:W-:Y:S01]  /*11da0*/  IMAD R11, R74, 0x4, R215 ;  /* 0x000000044a0b7824 */ /* 0x000fe200078e02d7 */
[-C--:B------:R-:W-:Y:S02]  /*11db0*/  LEA R194, P4, R195, R72.reuse, 0x1 ;  /* 0x00000048c3c27211 */ /* 0x080fe400078808ff */
[----:B------:R-:W-:Y:S02]  /*11dc0*/  LEA R198, P3, R9, R72, 0x1 ;  /* 0x0000004809c67211 */ /* 0x000fe400078608ff */
[----:B------:R-:W-:-:S02]  /*11dd0*/  LEA.HI.X.SX32 R195, R195, R73, 0x1, P4 ;  /* 0x00000049c3c37211 */ /* 0x000fc400020f0eff */
[----:B------:R-:W-:Y:S02]  /*11de0*/  LEA.HI.X.SX32 R199, R9, R73, 0x1, P3 ;  /* 0x0000004909c77211 */ /* 0x000fe400018f0eff */
[-C--:B------:R-:W-:Y:S02]  /*11df0*/  LEA R200, P4, R17, R72.reuse, 0x1 ;  /* 0x0000004811c87211 */ /* 0x080fe400078808ff */
[C---:B------:R-:W-:Y:S02]  /*11e00*/  LEA R9, R74.reuse, R11, 0x2 ;  /* 0x0000000b4a097211 */ /* 0x040fe400078e10ff */
[----:B-----5:R-:W-:Y:S02]  /*11e10*/  LEA R202, P5, R19, R72, 0x1 ;  /* 0x0000004813ca7211 */ /* 0x020fe400078a08ff */
[-C--:B------:R-:W-:Y:S01]  /*11e20*/  LEA.HI.X.SX32 R201, R17, R73.reuse, 0x1, P4 ;  /* 0x0000004911c97211 */ /* 0x080fe200020f0eff */
[----:B------:R-:W-:Y:S01]  /*11e30*/  IMAD R17, R74, 0x4, R9 ;  /* 0x000000044a117824 */ /* 0x000fe200078e0209 */
[----:B------:R-:W-:-:S02]  /*11e40*/  LEA.HI.X.SX32 R203, R19, R73, 0x1, P5 ;  /* 0x0000004913cb7211 */ /* 0x000fc400028f0eff */
[-C--:B------:R-:W-:Y:S01]  /*11e50*/  LEA R204, P3, R35, R72.reuse, 0x1 ;  /* 0x0000004823cc7211 */ /* 0x080fe200078608ff */
[C---:B------:R-:W-:Y:S01]  /*11e60*/  IMAD R19, R74.reuse, 0x4, R17 ;  /* 0x000000044a137824 */ /* 0x040fe200078e0211 */
[-C--:B------:R-:W-:Y:S02]  /*11e70*/  LEA R208, P5, R37, R72.reuse, 0x1 ;  /* 0x0000004825d07211 */ /* 0x080fe400078a08ff */
[----:B------:R-:W-:Y:S02]  /*11e80*/  LEA.HI.X.SX32 R205, R35, R73, 0x1, P3 ;  /* 0x0000004923cd7211 */ /* 0x000fe400018f0eff */
[C---:B------:R-:W-:Y:S02]  /*11e90*/  LEA R35, R74.reuse, R19, 0x2 ;  /* 0x000000134a237211 */ /* 0x040fe400078e10ff */
[-C--:B------:R-:W-:Y:S02]  /*11ea0*/  LEA R206, P4, R207, R72.reuse, 0x1 ;  /* 0x00000048cfce7211 */ /* 0x080fe400078808ff */
[----:B------:R-:W-:Y:S01]  /*11eb0*/  LEA.HI.X.SX32 R209, R37, R73, 0x1, P5 ;  /* 0x0000004925d17211 */ /* 0x000fe200028f0eff */
[----:B------:R-:W-:Y:S01]  /*11ec0*/  IMAD R37, R74, 0x4, R35 ;  /* 0x000000044a257824 */ /* 0x000fe200078e0223 */
[----:B------:R-:W-:-:S02]  /*11ed0*/  LEA R210, P3, R75, R72, 0x1 ;  /* 0x000000484bd27211 */ /* 0x000fc400078608ff */
[-C--:B------:R-:W-:Y:S02]  /*11ee0*/  LEA.HI.X.SX32 R207, R207, R73.reuse, 0x1, P4 ;  /* 0x00000049cfcf7211 */ /* 0x080fe400020f0eff */
[-C--:B------:R-:W-:Y:S01]  /*11ef0*/  LEA.HI.X.SX32 R211, R75, R73.reuse, 0x1, P3 ;  /* 0x000000494bd37211 */ /* 0x080fe200018f0eff */
[----:B------:R-:W-:Y:S01]  /*11f00*/  IMAD R75, R74, 0x4, R37 ;  /* 0x000000044a4b7824 */ /* 0x000fe200078e0225 */
[-C--:B------:R-:W-:Y:S02]  /*11f10*/  LEA R212, P4, R213, R72.reuse, 0x1 ;  /* 0x00000048d5d47211 */ /* 0x080fe400078808ff */
[-C--:B------:R-:W-:Y:S02]  /*11f20*/  LEA R214, P5, R215, R72.reuse, 0x1 ;  /* 0x00000048d7d67211 */ /* 0x080fe400078a08ff */
[----:B------:R-:W-:Y:S02]  /*11f30*/  LEA R216, P3, R11, R72, 0x1 ;  /* 0x000000480bd87211 */ /* 0x000fe400078608ff */
[----:B------:R-:W-:-:S02]  /*11f40*/  LEA.HI.X.SX32 R213, R213, R73, 0x1, P4 ;  /* 0x00000049d5d57211 */ /* 0x000fc400020f0eff */
[-C--:B------:R-:W-:Y:S02]  /*11f50*/  LEA.HI.X.SX32 R215, R215, R73.reuse, 0x1, P5 ;  /* 0x00000049d7d77211 */ /* 0x080fe400028f0eff */
[----:B------:R-:W-:Y:S02]  /*11f60*/  LEA.HI.X.SX32 R217, R11, R73, 0x1, P3 ;  /* 0x000000490bd97211 */ /* 0x000fe400018f0eff */
[-C--:B------:R-:W-:Y:S02]  /*11f70*/  LEA R218, P4, R9, R72.reuse, 0x1 ;  /* 0x0000004809da7211 */ /* 0x080fe400078808ff */
[----:B------:R-:W-:Y:S02]  /*11f80*/  LEA R220, P5, R17, R72, 0x1 ;  /* 0x0000004811dc7211 */ /* 0x000fe400078a08ff */
[----:B------:R-:W-:Y:S02]  /*11f90*/  LEA R11, R74, R75, 0x2 ;  /* 0x0000004b4a0b7211 */ /* 0x000fe400078e10ff */
[----:B------:R-:W-:-:S02]  /*11fa0*/  LEA.HI.X.SX32 R219, R9, R73, 0x1, P4 ;  /* 0x0000004909db7211 */ /* 0x000fc400020f0eff */
[-C--:B------:R-:W-:Y:S01]  /*11fb0*/  LEA.HI.X.SX32 R221, R17, R73.reuse, 0x1, P5 ;  /* 0x0000004911dd7211 */ /* 0x080fe200028f0eff */
[C---:B------:R-:W-:Y:S01]  /*11fc0*/  IMAD R9, R74.reuse, 0x4, R11 ;  /* 0x000000044a097824 */ /* 0x040fe200078e020b */
[-C--:B------:R-:W-:Y:S02]  /*11fd0*/  LEA R224, P4, R35, R72.reuse, 0x1 ;  /* 0x0000004823e07211 */ /* 0x080fe400078808ff */
[-C--:B------:R-:W-:Y:S01]  /*11fe0*/  LEA R226, P5, R37, R72.reuse, 0x1 ;  /* 0x0000004825e27211 */ /* 0x080fe200078a08ff */
[----:B------:R-:W-:Y:S01]  /*11ff0*/  IMAD R235, R74, 0x4, R9 ;  /* 0x000000044aeb7824 */ /* 0x000fe200078e0209 */
[-C--:B------:R-:W-:Y:S02]  /*12000*/  LEA.HI.X.SX32 R225, R35, R73.reuse, 0x1, P4 ;  /* 0x0000004923e17211 */ /* 0x080fe400020f0eff */
[----:B------:R-:W-:Y:S02]  /*12010*/  LEA.HI.X.SX32 R227, R37, R73, 0x1, P5 ;  /* 0x0000004925e37211 */ /* 0x000fe400028f0eff */
[----:B------:R-:W-:-:S02]  /*12020*/  LEA R230, P4, R11, R72, 0x1 ;  /* 0x000000480be67211 */ /* 0x000fc400078808ff */
[-C--:B------:R-:W-:Y:S02]  /*12030*/  LEA R232, P5, R9, R72.reuse, 0x1 ;  /* 0x0000004809e87211 */ /* 0x080fe400078a08ff */
[----:B------:R-:W-:Y:S02]  /*12040*/  LEA R222, P3, R19, R72, 0x1 ;  /* 0x0000004813de7211 */ /* 0x000fe400078608ff */
[-C--:B------:R-:W-:Y:S02]  /*12050*/  LEA.HI.X.SX32 R231, R11, R73.reuse, 0x1, P4 ;  /* 0x000000490be77211 */ /* 0x080fe400020f0eff */
[-C--:B------:R-:W-:Y:S02]  /*12060*/  LEA.HI.X.SX32 R233, R9, R73.reuse, 0x1, P5 ;  /* 0x0000004909e97211 */ /* 0x080fe400028f0eff */
[----:B------:R-:W-:Y:S01]  /*12070*/  LEA.HI.X.SX32 R223, R19, R73, 0x1, P3 ;  /* 0x0000004913df7211 */ /* 0x000fe200018f0eff */
[----:B------:R-:W2:Y:S01]  /*12080*/  LDS.128 R8, [R7] ;  /* 0x0000000007087984 */ /* 0x000ea20000000c00 */
[----:B------:R-:W-:-:S02]  /*12090*/  PRMT R6, R53, 0x7632, R6 ;  /* 0x0000763235067816 */ /* 0x000fc40000000006 */
[----:B0-----:R-:W-:Y:S01]  /*120a0*/  PRMT R33, R69, 0x7632, R33 ;  /* 0x0000763245217816 */ /* 0x001fe20000000021 */
[----:B------:R-:W0:Y:S01]  /*120b0*/  LDS.128 R16, [R0] ;  /* 0x0000000000107984 */ /* 0x000e220000000c00 */
[----:B-1----:R-:W-:Y:S02]  /*120c0*/  PRMT R39, R54, 0x7632, R39 ;  /* 0x0000763236277816 */ /* 0x002fe40000000027 */
[----:B------:R-:W-:Y:S01]  /*120d0*/  PRMT R32, R55, 0x7632, R32 ;  /* 0x0000763237207816 */ /* 0x000fe20000000020 */
[----:B------:R1:W-:Y:S01]  /*120e0*/  STG.E.U16 desc[UR4][R40.64], R6 ;  /* 0x0000000628007986 */ /* 0x0003e2000c101504 */
[----:B------:R-:W-:Y:S02]  /*120f0*/  PRMT R38, R71, 0x7632, R38 ;  /* 0x0000763247267816 */ /* 0x000fe40000000026 */
[----:B------:R-:W-:Y:S01]  /*12100*/  PRMT R68, R22, 0x7632, R68 ;  /* 0x0000763216447816 */ /* 0x000fe20000000044 */
[----:B------:R2:W-:Y:S01]  /*12110*/  STG.E.U16 desc[UR4][R42.64], R33 ;  /* 0x000000212a007986 */ /* 0x0005e2000c101504 */
[----:B------:R-:W-:-:S02]  /*12120*/  LEA R228, P3, R75, R72, 0x1 ;  /* 0x000000484be47211 */ /* 0x000fc400078608ff */
[----:B------:R-:W-:Y:S01]  /*12130*/  LEA R35, R74, R235, 0x2 ;  /* 0x000000eb4a237211 */ /* 0x000fe200078e10ff */
[----:B------:R-:W-:Y:S01]  /*12140*/  STG.E.U16 desc[UR4][R44.64], R54 ;  /* 0x000000362c007986 */ /* 0x000fe2000c101504 */
[-C--:B------:R-:W-:Y:S02]  /*12150*/  LEA.HI.X.SX32 R229, R75, R73.reuse, 0x1, P3 ;  /* 0x000000494be57211 */ /* 0x080fe400018f0eff */
[CC--:B------:R-:W-:Y:S01]  /*12160*/  LEA R36, P4, R35.reuse, R72.reuse, 0x1 ;  /* 0x0000004823247211 */ /* 0x0c0fe200078808ff */
[----:B------:R3:W-:Y:S01]  /*12170*/  STG.E.U16 desc[UR4][R46.64], R70 ;  /* 0x000000462e007986 */ /* 0x0007e2000c101504 */
[----:B-1----:R-:W-:Y:S01]  /*12180*/  PRMT R41, R70, 0x7632, R41 ;  /* 0x0000763246297816 */ /* 0x002fe20000000029 */
[C---:B------:R-:W-:Y:S01]  /*12190*/  IMAD R75, R74.reuse, 0x4, R35 ;  /* 0x000000044a4b7824 */ /* 0x040fe200078e0223 */
[-C--:B------:R-:W-:Y:S01]  /*121a0*/  LEA.HI.X.SX32 R37, R35, R73.reuse, 0x1, P4 ;  /* 0x0000004923257211 */ /* 0x080fe200020f0eff */
[----:B------:R1:W-:Y:S01]  /*121b0*/  STG.E.U16 desc[UR4][R48.64], R39 ;  /* 0x0000002730007986 */ /* 0x0003e2000c101504 */
[-C--:B------:R-:W-:Y:S01]  /*121c0*/  LEA R234, P3, R235, R72.reuse, 0x1 ;  /* 0x00000048ebea7211 */ /* 0x080fe200078608ff */
[----:B------:R-:W-:Y:S01]  /*121d0*/  IMAD R74, R74, 0x4, R75 ;  /* 0x000000044a4a7824 */ /* 0x000fe200078e024b */
[----:B------:R-:W-:Y:S01]  /*121e0*/  LEA R34, P5, R75, R72, 0x1 ;  /* 0x000000484b227211 */ /* 0x000fe200078a08ff */
[----:B------:R4:W-:Y:S01]  /*121f0*/  STG.E.U16 desc[UR4][R50.64], R41 ;  /* 0x0000002932007986 */ /* 0x0009e2000c101504 */
[----:B------:R-:W-:-:S02]  /*12200*/  LEA.HI.X.SX32 R235, R235, R73, 0x1, P3 ;  /* 0x00000049ebeb7211 */ /* 0x000fc400018f0eff */
[-C--:B------:R-:W-:Y:S01]  /*12210*/  LEA.HI.X.SX32 R35, R75, R73.reuse, 0x1, P5 ;  /* 0x000000494b237211 */ /* 0x080fe200028f0eff */
[----:B------:R4:W-:Y:S01]  /*12220*/  STG.E.U16 desc[UR4][R60.64], R55 ;  /* 0x000000373c007986 */ /* 0x0009e2000c101504 */
[----:B------:R-:W-:Y:S02]  /*12230*/  PRMT R75, R28, 0x7632, R75 ;  /* 0x000076321c4b7816 */ /* 0x000fe4000000004b */
[C---:B------:R-:W-:Y:S01]  /*12240*/  LEA R72, P6, R74.reuse, R72, 0x1 ;  /* 0x000000484a487211 */ /* 0x040fe200078c08ff */
[----:B------:R4:W-:Y:S03]  /*12250*/  STG.E.U16 desc[UR4][R76.64], R71 ;  /* 0x000000474c007986 */ /* 0x0009e6000c101504 */
[----:B------:R-:W-:Y:S01]  /*12260*/  LEA.HI.X.SX32 R73, R74, R73, 0x1, P6 ;  /* 0x000000494a497211 */ /* 0x000fe200030f0eff */
[----:B------:R-:W-:Y:S01]  /*12270*/  STG.E.U16 desc[UR4][R78.64], R32 ;  /* 0x000000204e007986 */ /* 0x000fe2000c101504 */
[----:B--2---:R-:W-:-:S02]  /*12280*/  PRMT R43, R8, 0x7632, R43 ;  /* 0x00007632082b7816 */ /* 0x004fc4000000002b */
[----:B---3--:R-:W-:Y:S01]  /*12290*/  PRMT R47, R9, 0x7632, R47 ;  /* 0x00007632092f7816 */ /* 0x008fe2000000002f */
[----:B------:R-:W-:Y:S01]  /*122a0*/  STG.E.U16 desc[UR4][R80.64], R38 ;  /* 0x0000002650007986 */ /* 0x000fe2000c101504 */
[----:B0-----:R-:W-:Y:S02]  /*122b0*/  PRMT R44, R16, 0x7632, R44 ;  /* 0x00007632102c7816 */ /* 0x001fe4000000002c */
[----:B-1----:R-:W-:Y:S01]  /*122c0*/  PRMT R48, R17, 0x7632, R48 ;  /* 0x0000763211307816 */ /* 0x002fe20000000030 */
[----:B------:R0:W-:Y:S01]  /*122d0*/  STG.E.U16 desc[UR4][R82.64], R8 ;  /* 0x0000000852007986 */ /* 0x0001e2000c101504 */
[----:B----4-:R-:W-:Y:S02]  /*122e0*/  PRMT R51, R10, 0x7632, R51 ;  /* 0x000076320a337816 */ /* 0x010fe40000000033 */
[----:B------:R-:W-:Y:S01]  /*122f0*/  PRMT R52, R18, 0x7632, R52 ;  /* 0x0000763212347816 */ /* 0x000fe20000000034 */
[----:B------:R1:W-:Y:S01]  /*12300*/  STG.E.U16 desc[UR4][R84.64], R16 ;  /* 0x0000001054007986 */ /* 0x0003e2000c101504 */
[----:B------:R-:W-:-:S02]  /*12310*/  PRMT R55, R11, 0x7632, R55 ;  /* 0x000076320b377816 */ /* 0x000fc40000000037 */
[----:B------:R-:W-:Y:S01]  /*12320*/  PRMT R6, R19, 0x7632, R6 ;  /* 0x0000763213067816 */ /* 0x000fe20000000006 */
[----:B------:R2:W-:Y:S01]  /*12330*/  STG.E.U16 desc[UR4][R86.64], R43 ;  /* 0x0000002b56007986 */ /* 0x0005e2000c101504 */
[----:B------:R-:W-:Y:S02]  /*12340*/  PRMT R60, R20, 0x7632, R60 ;  /* 0x00007632143c7816 */ /* 0x000fe4000000003c */
[----:B------:R-:W-:Y:S01]  /*12350*/  PRMT R71, R15, 0x7632, R71 ;  /* 0x000076320f477816 */ /* 0x000fe20000000047 */
[----:B------:R3:W-:Y:S01]  /*12360*/  STG.E.U16 desc[UR4][R88.64], R44 ;  /* 0x0000002c58007986 */ /* 0x0007e2000c101504 */
[----:B0-----:R-:W-:Y:S02]  /*12370*/  PRMT R8, R12, 0x7632, R8 ;  /* 0x000076320c087816 */ /* 0x001fe40000000008 */
[----:B------:R-:W-:Y:S01]  /*12380*/  PRMT R76, R24, 0x7632, R76 ;  /* 0x00007632184c7816 */ /* 0x000fe2000000004c */
[----:B------:R0:W-:Y:S01]  /*12390*/  STG.E.U16 desc[UR4][R90.64], R9 ;  /* 0x000000095a007986 */ /* 0x0001e2000c101504 */
[----:B------:R-:W-:-:S02]  /*123a0*/  PRMT R79, R29, 0x7632, R79 ;  /* 0x000076321d4f7816 */ /* 0x000fc4000000004f */
[----:B------:R-:W-:Y:S01]  /*123b0*/  PRMT R80, R25, 0x7632, R80 ;  /* 0x0000763219507816 */ /* 0x000fe20000000050 */
[----:B------:R4:W-:Y:S01]  /*123c0*/  STG.E.U16 desc[UR4][R92.64], R17 ;  /* 0x000000115c007986 */ /* 0x0009e2000c101504 */
[----:B------:R-:W-:Y:S02]  /*123d0*/  PRMT R83, R30, 0x7632, R83 ;  /* 0x000076321e537816 */ /* 0x000fe40000000053 */
[----:B-1----:R-:W-:Y:S01]  /*123e0*/  PRMT R84, R26, 0x7632, R84 ;  /* 0x000076321a547816 */ /* 0x002fe20000000054 */
[----:B------:R1:W-:Y:S01]  /*123f0*/  STG.E.U16 desc[UR4][R94.64], R47 ;  /* 0x0000002f5e007986 */ /* 0x0003e2000c101504 */
[----:B--2---:R-:W-:Y:S02]  /*12400*/  PRMT R87, R31, 0x7632, R87 ;  /* 0x000076321f577816 */ /* 0x004fe40000000057 */
[----:B---3--:R-:W-:Y:S01]  /*12410*/  PRMT R88, R27, 0x7632, R88 ;  /* 0x000076321b587816 */ /* 0x008fe20000000058 */
[----:B------:R2:W-:Y:S01]  /*12420*/  STG.E.U16 desc[UR4][R96.64], R48 ;  /* 0x0000003060007986 */ /* 0x0005e2000c101504 */
[----:B0-----:R-:W-:-:S02]  /*12430*/  PRMT R9, R13, 0x7632, R9 ;  /* 0x000076320d097816 */ /* 0x001fc40000000009 */
[----:B------:R-:W-:Y:S01]  /*12440*/  PRMT R91, R64, 0x7632, R91 ;  /* 0x00007632405b7816 */ /* 0x000fe2000000005b */
[----:B------:R0:W-:Y:S01]  /*12450*/  STG.E.U16 desc[UR4][R98.64], R10 ;  /* 0x0000000a62007986 */ /* 0x0001e2000c101504 */
[----:B----4-:R-:W-:-:S03]  /*12460*/  PRMT R92, R56, 0x7632, R92 ;  /* 0x00007632385c7816 */ /* 0x010fc6000000005c */
[----:B------:R3:W-:Y:S01]  /*12470*/  STG.E.U16 desc[UR4][R100.64], R18 ;  /* 0x0000001264007986 */ /* 0x0007e2000c101504 */
[----:B-1----:R-:W-:-:S03]  /*12480*/  PRMT R95, R65, 0x7632, R95 ;  /* 0x00007632415f7816 */ /* 0x002fc6000000005f */
[----:B------:R1:W-:Y:S01]  /*12490*/  STG.E.U16 desc[UR4][R102.64], R51 ;  /* 0x0000003366007986 */ /* 0x0003e2000c101504 */
[----:B--2---:R-:W-:-:S03]  /*124a0*/  PRMT R96, R57, 0x7632, R96 ;  /* 0x0000763239607816 */ /* 0x004fc60000000060 */
[----:B------:R2:W-:Y:S01]  /*124b0*/  STG.E.U16 desc[UR4][R104.64], R52 ;  /* 0x0000003468007986 */ /* 0x0005e2000c101504 */
[----:B0-----:R-:W-:Y:S02]  /*124c0*/  PRMT R10, R21, 0x7632, R10 ;  /* 0x00007632150a7816 */ /* 0x001fe4000000000a */
[----:B------:R-:W-:Y:S01]  /*124d0*/  PRMT R99, R66, 0x7632, R99 ;  /* 0x0000763242637816 */ /* 0x000fe20000000063 */
[----:B------:R-:W-:Y:S01]  /*124e0*/  STG.E.U16 desc[UR4][R106.64], R11 ;  /* 0x0000000b6a007986 */ /* 0x000fe2000c101504 */
[----:B---3--:R-:W-:-:S03]  /*124f0*/  PRMT R100, R58, 0x7632, R100 ;  /* 0x000076323a647816 */ /* 0x008fc60000000064 */
[----:B------:R-:W-:Y:S01]  /*12500*/  STG.E.U16 desc[UR4][R108.64], R19 ;  /* 0x000000136c007986 */ /* 0x000fe2000c101504 */
[----:B-1----:R-:W-:-:S03]  /*12510*/  PRMT R103, R67, 0x7632, R103 ;  /* 0x0000763243677816 */ /* 0x002fc60000000067 */
[----:B------:R-:W-:Y:S01]  /*12520*/  STG.E.U16 desc[UR4][R110.64], R55 ;  /* 0x000000376e007986 */ /* 0x000fe2000c101504 */
[----:B--2---:R-:W-:-:S03]  /*12530*/  PRMT R104, R59, 0x7632, R104 ;  /* 0x000076323b687816 */ /* 0x004fc60000000068 */
[----:B------:R0:W-:Y:S04]  /*12540*/  STG.E.U16 desc[UR4][R112.64], R6 ;  /* 0x0000000670007986 */ /* 0x0001e8000c101504 */
[----:B------:R-:W-:Y:S04]  /*12550*/  STG.E.U16 desc[UR4][R114.64], R12 ;  /* 0x0000000c72007986 */ /* 0x000fe8000c101504 */
[----:B------:R-:W-:Y:S04]  /*12560*/  STG.E.U16 desc[UR4][R116.64], R20 ;  /* 0x0000001474007986 */ /* 0x000fe8000c101504 */
[----:B------:R1:W-:Y:S01]  /*12570*/  STG.E.U16 desc[UR4][R118.64], R8 ;  /* 0x0000000876007986 */ /* 0x0003e2000c101504 */
[----:B0-----:R-:W-:-:S03]  /*12580*/  PRMT R6, R14, 0x7632, R6 ;  /* 0x000076320e067816 */ /* 0x001fc60000000006 */
[----:B------:R-:W-:Y:S04]  /*12590*/  STG.E.U16 desc[UR4][R120.64], R60 ;  /* 0x0000003c78007986 */ /* 0x000fe8000c101504 */
[----:B------:R-:W-:Y:S04]  /*125a0*/  STG.E.U16 desc[UR4][R122.64], R13 ;  /* 0x0000000d7a007986 */ /* 0x000fe8000c101504 */
[----:B------:R-:W-:Y:S01]  /*125b0*/  STG.E.U16 desc[UR4][R124.64], R21 ;  /* 0x000000157c007986 */ /* 0x000fe2000c101504 */
[----:B-1----:R-:W-:-:S03]  /*125c0*/  PRMT R8, R23, 0x7632, R8 ;  /* 0x0000763217087816 */ /* 0x002fc60000000008 */
[----:B------:R-:W-:Y:S04]  /*125d0*/  STG.E.U16 desc[UR4][R126.64], R9 ;  /* 0x000000097e007986 */ /* 0x000fe8000c101504 */
        /* <DEDUP_REMOVED lines=9> */
[----:B------:R0:W1:Y:S04]  /*12670*/  LDS.128 R8, [R7+0x800] ;  /* 0x0008000007087984 */ /* 0x0000680000000c00 */
[----:B------:R2:W3:Y:S04]  /*12680*/  LDS.128 R12, [R0+0x800] ;  /* 0x00080000000c7984 */ /* 0x0004e80000000c00 */
[----:B------:R-:W-:Y:S01]  /*12690*/  STG.E.U16 desc[UR4][R146.64], R28 ;  /* 0x0000001c92007986 */ /* 0x000fe2000c101504 */
[----:B0-----:R-:W-:-:S03]  /*126a0*/  FSEL R7, R62, -INF , P2 ;  /* 0xff8000003e077808 */ /* 0x001fc60001000000 */
[----:B------:R-:W-:Y:S01]  /*126b0*/  STG.E.U16 desc[UR4][R148.64], R24 ;  /* 0x0000001894007986 */ /* 0x000fe2000c101504 */
[----:B--2---:R-:W-:Y:S01]  /*126c0*/  FSEL R0, R63, -INF , P1 ;  /* 0xff8000003f007808 */ /* 0x004fe20000800000 */
[----:B------:R-:W-:Y:S02]  /*126d0*/  FFMA R7, R7, 0.69314718246459960938, R4 ;  /* 0x3f31721807077823 */ /* 0x000fe40000000004 */
[----:B------:R-:W-:Y:S02]  /*126e0*/  STG.E.U16 desc[UR4][R150.64], R75 ;  /* 0x0000004b96007986 */ /* 0x000fe4000c101504 */
[----:B------:R-:W-:Y:S02]  /*126f0*/  FFMA R6, R0, 0.69314718246459960938, R5 ;  /* 0x3f31721800067823 */ /* 0x000fe40000000005 */
[----:B------:R-:W-:Y:S01]  /*12700*/  STG.E.U16 desc[UR4][R152.64], R76 ;  /* 0x0000004c98007986 */ /* 0x000fe2000c101504 */
[----:B------:R-:W0:Y:S03]  /*12710*/  LDC R0, c[0x0][0x27c] ;  /* 0x00009f00ff007b82 */ /* 0x000e260000000800 */
[----:B------:R-:W-:Y:S04]  /*12720*/  STG.E.U16 desc[UR4][R154.64], R29 ;  /* 0x0000001d9a007986 */ /* 0x000fe8000c101504 */
[----:B------:R-:W-:Y:S04]  /*12730*/  STG.E.U16 desc[UR4][R156.64], R25 ;  /* 0x000000199c007986 */ /* 0x000fe8000c101504 */
[----:B------:R-:W-:Y:S04]  /*12740*/  STG.E.U16 desc[UR4][R158.64], R79 ;  /* 0x0000004f9e007986 */ /* 0x000fe8000c101504 */
[----:B------:R-:W-:Y:S04]  /*12750*/  STG.E.U16 desc[UR4][R160.64], R80 ;  /* 0x00000050a0007986 */ /* 0x000fe8000c101504 */
[----:B------:R-:W-:Y:S01]  /*12760*/  STG.E.U16 desc[UR4][R162.64], R30 ;  /* 0x0000001ea2007986 */ /* 0x000fe2000c101504 */
[----:B-1----:R-:W-:-:S02]  /*12770*/  PRMT R107, R8, 0x7632, R107 ;  /* 0x00007632086b7816 */ /* 0x002fc4000000006b */
[----:B------:R-:W-:Y:S01]  /*12780*/  PRMT R111, R9, 0x7632, R111 ;  /* 0x00007632096f7816 */ /* 0x000fe2000000006f */
[----:B------:R-:W-:Y:S01]  /*12790*/  STG.E.U16 desc[UR4][R164.64], R26 ;  /* 0x0000001aa4007986 */ /* 0x000fe2000c101504 */
[----:B---3--:R-:W-:Y:S02]  /*127a0*/  PRMT R108, R12, 0x7632, R108 ;  /* 0x000076320c6c7816 */ /* 0x008fe4000000006c */
[----:B------:R-:W-:Y:S01]  /*127b0*/  PRMT R112, R13, 0x7632, R112 ;  /* 0x000076320d707816 */ /* 0x000fe20000000070 */
[----:B------:R-:W-:Y:S01]  /*127c0*/  STG.E.U16 desc[UR4][R166.64], R83 ;  /* 0x00000053a6007986 */ /* 0x000fe2000c101504 */
[----:B------:R-:W-:Y:S02]  /*127d0*/  PRMT R115, R10, 0x7632, R115 ;  /* 0x000076320a737816 */ /* 0x000fe40000000073 */
[----:B------:R-:W-:Y:S01]  /*127e0*/  PRMT R116, R14, 0x7632, R116 ;  /* 0x000076320e747816 */ /* 0x000fe20000000074 */
[----:B------:R-:W-:Y:S01]  /*127f0*/  STG.E.U16 desc[UR4][R168.64], R84 ;  /* 0x00000054a8007986 */ /* 0x000fe2000c101504 */
[----:B------:R-:W-:-:S03]  /*12800*/  PRMT R17, R11, 0x7632, R17 ;  /* 0x000076320b117816 */ /* 0x000fc60000000011 */
        /* <DEDUP_REMOVED lines=20> */
[----:B------:R1:W-:Y:S04]  /*12950*/  STG.E.U16 desc[UR4][R210.64], R8 ;  /* 0x00000008d2007986 */ /* 0x0003e8000c101504 */
[----:B------:R2:W-:Y:S04]  /*12960*/  STG.E.U16 desc[UR4][R212.64], R12 ;  /* 0x0000000cd4007986 */ /* 0x0005e8000c101504 */
[----:B------:R2:W-:Y:S04]  /*12970*/  STG.E.U16 desc[UR4][R214.64], R107 ;  /* 0x0000006bd6007986 */ /* 0x0005e8000c101504 */
[----:B------:R2:W-:Y:S01]  /*12980*/  STG.E.U16 desc[UR4][R216.64], R108 ;  /* 0x0000006cd8007986 */ /* 0x0005e2000c101504 */
[----:B-1----:R-:W-:-:S03]  /*12990*/  PRMT R8, R15, 0x7632, R8 ;  /* 0x000076320f087816 */ /* 0x002fc60000000008 */
[----:B------:R2:W-:Y:S04]  /*129a0*/  STG.E.U16 desc[UR4][R218.64], R9 ;  /* 0x00000009da007986 */ /* 0x0005e8000c101504 */
        /* <DEDUP_REMOVED lines=10> */
[----:B------:R2:W-:Y:S01]  /*12a50*/  STG.E.U16 desc[UR4][R72.64], R8 ;  /* 0x0000000848007986 */ /* 0x0005e2000c101504 */
[----:B------:R-:W-:Y:S06]  /*12a60*/  BAR.SYNC.DEFER_BLOCKING 0x0 ;  /* 0x0000000000007b1d */ /* 0x000fec0000010000 */
[----:B------:R2:W-:Y:S02]  /*12a70*/  STS.64 [R3], R6 ;  /* 0x0000000603007388 */ /* 0x0005e40000000a00 */
[----:B------:R-:W-:Y:S06]  /*12a80*/  BAR.SYNC.DEFER_BLOCKING 0x0 ;  /* 0x0000000000007b1d */ /* 0x000fec0000010000 */
[----:B0-----:R-:W-:Y:S05]  /*12a90*/  @P0 EXIT ;  /* 0x000000000000094d */ /* 0x001fea0003800000 */
[----:B--2---:R-:W0:Y:S01]  /*12aa0*/  LDS R7, [R2] ;  /* 0x0000000002077984 */ /* 0x004e220000000800 */
[----:B------:R-:W1:Y:S01]  /*12ab0*/  LDC.64 R8, c[0x0][0x230] ;  /* 0x00008c00ff087b82 */ /* 0x000e620000000a00 */
[----:B------:R-:W-:Y:S02]  /*12ac0*/  IMAD R0, R238, R0, RZ ;  /* 0x00000000ee007224 */ /* 0x000fe400078e02ff */
[C---:B------:R-:W-:Y:S02]  /*12ad0*/  IMAD.SHL.U32 R4, R236.reuse, 0x4, RZ ;  /* 0x00000004ec047824 */ /* 0x040fe400078e00ff */
[----:B------:R-:W-:Y:S01]  /*12ae0*/  IMAD.HI R3, R236, 0x4, RZ ;  /* 0x00000004ec037827 */ /* 0x000fe200078e02ff */
[----:B------:R-:W-:-:S03]  /*12af0*/  SHF.L.U32 R5, R0, 0x2, RZ ;  /* 0x0000000200057819 */ /* 0x000fc600000006ff */
[----:B------:R-:W-:Y:S01]  /*12b00*/  IMAD.HI R0, R0, 0x4, RZ ;  /* 0x0000000400007827 */ /* 0x000fe200078e02ff */
[----:B-1----:R-:W-:-:S04]  /*12b10*/  IADD3 R4, P0, P1, R4, R8, R5 ;  /* 0x0000000804047210 */ /* 0x002fc8000791e005 */
[----:B------:R-:W-:-:S05]  /*12b20*/  IADD3.X R5, R3, R9, R0, P0, P1 ;  /* 0x0000000903057210 */ /* 0x000fca00007e2400 */
[----:B0-----:R-:W-:Y:S01]  /*12b30*/  STG.E desc[UR4][R4.64], R7 ;  /* 0x0000000704007986 */ /* 0x001fe2000c101904 */
[----:B------:R-:W-:Y:S05]  /*12b40*/  EXIT ;  /* 0x000000000000794d */ /* 0x000fea0003800000 */
.L_x_2:
[----:B------:R-:W-:-:S00]  /*12b50*/  BRA `(.L_x_2) ;  /* 0xfffffffc00fc7947 */ /* 0x000fc0000383ffff */
[----:B------:R-:W-:-:S00]  /*12b60*/  NOP ;  /* 0x0000000000007918 */ /* 0x000fc00000000000 */
        /* <DEDUP_REMOVED lines=9> */
.L_x_3:


//--------------------- .nv.global.init           --------------------------
	.section	.nv.global.init,"aw",@progbits
.nv.global.init:
	.type		_$_str,@object
	.size		_$_str,(.L_0 - _$_str)
_$_str:
        /*0000*/ 	.byte	0x5f, 0x5f, 0x43, 0x55, 0x44, 0x41, 0x5f, 0x46, 0x54, 0x5a, 0x00
.L_0:


//--------------------- .nv.shared.attn_fwd       --------------------------
	.section	.nv.shared.attn_fwd,"aw",@nobits
	.sectionflags	@""
	.align	16
	.zero		1024


//--------------------- .nv.shared.reserved.0     --------------------------
	.section	.nv.shared.reserved.0,"aw",@nobits
	.weak		__nv_reservedSMEM_offset_0_alias
	.size		__nv_reservedSMEM_offset_0_alias, 0, 0
	.other		__nv_reservedSMEM_offset_0_alias,@"STO_CUDA_RESERVED_SHARED STV_DEFAULT"
__nv_reservedSMEM_offset_0_alias:
	.zero		0


//--------------------- .nv.constant0.attn_fwd    --------------------------
	.section	.nv.constant0.attn_fwd,"a",@progbits
	.sectionflags	@""
	.align	4
.nv.constant0.attn_fwd:
	.zero		664


//--------------------- SYMBOLS --------------------------

	.type		.nv.reservedSmem.offset0,@object
	.size		.nv.reservedSmem.offset0,0x4
